	.target	sm_90a

	.elftype	@"ET_EXEC"


//--------------------- .note.nv.tkinfo           --------------------------
	.section	.note.nv.tkinfo,"",@"SHT_NOTE"
	.sectionflags	@"SHF_NOTE_NV_TKINFO"
	.tkinfo
        /*0018*/ 	.word	0x00000002
        /*0030*/ 	.string	""
        /*0030*/ 	.string	"ptxas"
        /*0030*/ 	.string	"Cuda compilation tools, release 13.0, V13.0.88"
        /*0030*/ 	.string	"Build cuda_13.0.r13.0/compiler.36424714_0"
        /*0030*/ 	.string	"-arch sm_90a -m 64 "



//--------------------- .note.nv.cuinfo           --------------------------
	.section	.note.nv.cuinfo,"",@"SHT_NOTE"
	.sectionflags	@"SHF_NOTE_NV_CUINFO"
        /*0018*/ 	.short	0x0002
        /*001a*/ 	.short	0x005a
        /*001c*/ 	.short	0x0082
	.zero		2


//--------------------- .nv.info                  --------------------------
	.section	.nv.info,"",@"SHT_CUDA_INFO"
	.align	4


	//----- nvinfo : EIATTR_REGCOUNT
	.align		4
        /*0000*/ 	.byte	0x04, 0x2f
        /*0002*/ 	.short	(.L_16 - .L_15)
	.align		4
.L_15:
        /*0004*/ 	.word	index@(_ZN7cutlass13device_kernelINS_4gemm6kernel13GemmUniversalIN4cute5tupleIJiiiiEEENS1_10collective13CollectiveMmaINS1_37MainloopSm90TmaGmmaWarpSpecializedFP8ILi6ENS5_IJNS4_1CILi1EEESB_SB_EEENS1_35KernelTmaWarpSpecializedCooperativeEEENS5_IJNSA_ILi256EEESF_NSA_ILi64EEEEEENS_12float_e4m3_tENS5_IJlSB_lEEESI_SJ_NS4_8TiledMMAINS4_8MMA_AtomIJNS4_4SM904GMMA31MMA_64x256x32_F32E4M3E4M3_SS_TNILNSN_7ScaleInE1ELSP_1EEEEEENS4_6LayoutINS5_IJNSA_ILi2EEESB_SB_EEENS5_IJSB_NSA_ILi0EEESV_EEEEENS5_IJNS4_10UnderscoreESY_SY_EEEEENS4_13SM90_TMA_LOADENS4_14ComposedLayoutINS4_7SwizzleILi2ELi4ELi3EEENS4_18smem_ptr_flag_bitsILi8EEENSS_INS5_IJNSA_ILi8EEESG_EEENS5_IJSG_SB_EEEEEEEvNS4_8identityES11_S1B_vS1C_EENS_8epilogue10collective18CollectiveEpilogueINS1E_22Sm90TmaWarpSpecializedILi4ELi2ELi16ELb0ELb0EEEJSH_NS5_IJNSA_ILi128EEENSA_ILi32EEEEEESI_SJ_SI_SJ_NS1E_6fusion15FusionCallbacksIS1I_NS1M_17LinearCombinationISI_fSI_fLNS_15FloatRoundStyleE2EEESH_S1L_JEEES11_NS12_INS13_ILi1ELi4ELi3EEES16_NSS_INS5_IJS17_S1K_EEENS5_IJS1K_SB_EEEEEEENS4_39AutoVectorizingCopyWithAssumedAlignmentILi128EEENS4_14SM90_TMA_STOREES1W_S1Y_NS4_9Copy_AtomIJNS4_17SM90_U32x4_STSM_NENS_6half_tEEEEvEEEvvEEEEvNT_6ParamsE)
        /*0008*/ 	.word	0x000000a8


	//----- nvinfo : EIATTR_FRAME_SIZE
	.align		4
.L_16:
        /*000c*/ 	.byte	0x04, 0x11
        /*000e*/ 	.short	(.L_18 - .L_17)
	.align		4
.L_17:
        /*0010*/ 	.word	index@(_ZN7cutlass13device_kernelINS_4gemm6kernel13GemmUniversalIN4cute5tupleIJiiiiEEENS1_10collective13CollectiveMmaINS1_37MainloopSm90TmaGmmaWarpSpecializedFP8ILi6ENS5_IJNS4_1CILi1EEESB_SB_EEENS1_35KernelTmaWarpSpecializedCooperativeEEENS5_IJNSA_ILi256EEESF_NSA_ILi64EEEEEENS_12float_e4m3_tENS5_IJlSB_lEEESI_SJ_NS4_8TiledMMAINS4_8MMA_AtomIJNS4_4SM904GMMA31MMA_64x256x32_F32E4M3E4M3_SS_TNILNSN_7ScaleInE1ELSP_1EEEEEENS4_6LayoutINS5_IJNSA_ILi2EEESB_SB_EEENS5_IJSB_NSA_ILi0EEESV_EEEEENS5_IJNS4_10UnderscoreESY_SY_EEEEENS4_13SM90_TMA_LOADENS4_14ComposedLayoutINS4_7SwizzleILi2ELi4ELi3EEENS4_18smem_ptr_flag_bitsILi8EEENSS_INS5_IJNSA_ILi8EEESG_EEENS5_IJSG_SB_EEEEEEEvNS4_8identityES11_S1B_vS1C_EENS_8epilogue10collective18CollectiveEpilogueINS1E_22Sm90TmaWarpSpecializedILi4ELi2ELi16ELb0ELb0EEEJSH_NS5_IJNSA_ILi128EEENSA_ILi32EEEEEESI_SJ_SI_SJ_NS1E_6fusion15FusionCallbacksIS1I_NS1M_17LinearCombinationISI_fSI_fLNS_15FloatRoundStyleE2EEESH_S1L_JEEES11_NS12_INS13_ILi1ELi4ELi3EEES16_NSS_INS5_IJS17_S1K_EEENS5_IJS1K_SB_EEEEEEENS4_39AutoVectorizingCopyWithAssumedAlignmentILi128EEENS4_14SM90_TMA_STOREES1W_S1Y_NS4_9Copy_AtomIJNS4_17SM90_U32x4_STSM_NENS_6half_tEEEEvEEEvvEEEEvNT_6ParamsE)
        /*0014*/ 	.word	0x000008b8


	//----- nvinfo : EIATTR_MIN_STACK_SIZE
	.align		4
.L_18:
        /*0018*/ 	.byte	0x04, 0x12
        /*001a*/ 	.short	(.L_20 - .L_19)
	.align		4
.L_19:
        /*001c*/ 	.word	index@(_ZN7cutlass13device_kernelINS_4gemm6kernel13GemmUniversalIN4cute5tupleIJiiiiEEENS1_10collective13CollectiveMmaINS1_37MainloopSm90TmaGmmaWarpSpecializedFP8ILi6ENS5_IJNS4_1CILi1EEESB_SB_EEENS1_35KernelTmaWarpSpecializedCooperativeEEENS5_IJNSA_ILi256EEESF_NSA_ILi64EEEEEENS_12float_e4m3_tENS5_IJlSB_lEEESI_SJ_NS4_8TiledMMAINS4_8MMA_AtomIJNS4_4SM904GMMA31MMA_64x256x32_F32E4M3E4M3_SS_TNILNSN_7ScaleInE1ELSP_1EEEEEENS4_6LayoutINS5_IJNSA_ILi2EEESB_SB_EEENS5_IJSB_NSA_ILi0EEESV_EEEEENS5_IJNS4_10UnderscoreESY_SY_EEEEENS4_13SM90_TMA_LOADENS4_14ComposedLayoutINS4_7SwizzleILi2ELi4ELi3EEENS4_18smem_ptr_flag_bitsILi8EEENSS_INS5_IJNSA_ILi8EEESG_EEENS5_IJSG_SB_EEEEEEEvNS4_8identityES11_S1B_vS1C_EENS_8epilogue10collective18CollectiveEpilogueINS1E_22Sm90TmaWarpSpecializedILi4ELi2ELi16ELb0ELb0EEEJSH_NS5_IJNSA_ILi128EEENSA_ILi32EEEEEESI_SJ_SI_SJ_NS1E_6fusion15FusionCallbacksIS1I_NS1M_17LinearCombinationISI_fSI_fLNS_15FloatRoundStyleE2EEESH_S1L_JEEES11_NS12_INS13_ILi1ELi4ELi3EEES16_NSS_INS5_IJS17_S1K_EEENS5_IJS1K_SB_EEEEEEENS4_39AutoVectorizingCopyWithAssumedAlignmentILi128EEENS4_14SM90_TMA_STOREES1W_S1Y_NS4_9Copy_AtomIJNS4_17SM90_U32x4_STSM_NENS_6half_tEEEEvEEEvvEEEEvNT_6ParamsE)
        /*0020*/ 	.word	0x000008b8
.L_20:


//--------------------- .nv.compat                --------------------------
	.section	.nv.compat,"",@"SHT_CUDA_COMPAT_INFO"
	.align	4
        /*0000*/ 	.byte	0x02, 0x09, 0x01, 0x00, 0x02, 0x02, 0x04, 0x00, 0x02, 0x05, 0x05, 0x00, 0x03, 0x07, 0x01, 0x01
        /*0010*/ 	.byte	0x02, 0x03, 0x01, 0x00, 0x02, 0x06, 0x01, 0x00, 0x04, 0x0b, 0x08, 0x00, 0x00, 0x00, 0x00, 0x00
        /*0020*/ 	.byte	0x00, 0x00, 0x00, 0x00


//--------------------- .nv.info._ZN7cutlass13device_kernelINS_4gemm6kernel13GemmUniversalIN4cute5tupleIJiiiiEEENS1_10collective13CollectiveMmaINS1_37MainloopSm90TmaGmmaWarpSpecializedFP8ILi6ENS5_IJNS4_1CILi1EEESB_SB_EEENS1_35KernelTmaWarpSpecializedCooperativeEEENS5_IJNSA_ILi256EEESF_NSA_ILi64EEEEEENS_12float_e4m3_tENS5_IJlSB_lEEESI_SJ_NS4_8TiledMMAINS4_8MMA_AtomIJNS4_4SM904GMMA31MMA_64x256x32_F32E4M3E4M3_SS_TNILNSN_7ScaleInE1ELSP_1EEEEEENS4_6LayoutINS5_IJNSA_ILi2EEESB_SB_EEENS5_IJSB_NSA_ILi0EEESV_EEEEENS5_IJNS4_10UnderscoreESY_SY_EEEEENS4_13SM90_TMA_LOADENS4_14ComposedLayoutINS4_7SwizzleILi2ELi4ELi3EEENS4_18smem_ptr_flag_bitsILi8EEENSS_INS5_IJNSA_ILi8EEESG_EEENS5_IJSG_SB_EEEEEEEvNS4_8identityES11_S1B_vS1C_EENS_8epilogue10collective18CollectiveEpilogueINS1E_22Sm90TmaWarpSpecializedILi4ELi2ELi16ELb0ELb0EEEJSH_NS5_IJNSA_ILi128EEENSA_ILi32EEEEEESI_SJ_SI_SJ_NS1E_6fusion15FusionCallbacksIS1I_NS1M_17LinearCombinationISI_fSI_fLNS_15FloatRoundStyleE2EEESH_S1L_JEEES11_NS12_INS13_ILi1ELi4ELi3EEES16_NSS_INS5_IJS17_S1K_EEENS5_IJS1K_SB_EEEEEEENS4_39AutoVectorizingCopyWithAssumedAlignmentILi128EEENS4_14SM90_TMA_STOREES1W_S1Y_NS4_9Copy_AtomIJNS4_17SM90_U32x4_STSM_NENS_6half_tEEEEvEEEvvEEEEvNT_6ParamsE --------------------------
	.section	.nv.info._ZN7cutlass13device_kernelINS_4gemm6kernel13GemmUniversalIN4cute5tupleIJiiiiEEENS1_10collective13CollectiveMmaINS1_37MainloopSm90TmaGmmaWarpSpecializedFP8ILi6ENS5_IJNS4_1CILi1EEESB_SB_EEENS1_35KernelTmaWarpSpecializedCooperativeEEENS5_IJNSA_ILi256EEESF_NSA_ILi64EEEEEENS_12float_e4m3_tENS5_IJlSB_lEEESI_SJ_NS4_8TiledMMAINS4_8MMA_AtomIJNS4_4SM904GMMA31MMA_64x256x32_F32E4M3E4M3_SS_TNILNSN_7ScaleInE1ELSP_1EEEEEENS4_6LayoutINS5_IJNSA_ILi2EEESB_SB_EEENS5_IJSB_NSA_ILi0EEESV_EEEEENS5_IJNS4_10UnderscoreESY_SY_EEEEENS4_13SM90_TMA_LOADENS4_14ComposedLayoutINS4_7SwizzleILi2ELi4ELi3EEENS4_18smem_ptr_flag_bitsILi8EEENSS_INS5_IJNSA_ILi8EEESG_EEENS5_IJSG_SB_EEEEEEEvNS4_8identityES11_S1B_vS1C_EENS_8epilogue10collective18CollectiveEpilogueINS1E_22Sm90TmaWarpSpecializedILi4ELi2ELi16ELb0ELb0EEEJSH_NS5_IJNSA_ILi128EEENSA_ILi32EEEEEESI_SJ_SI_SJ_NS1E_6fusion15FusionCallbacksIS1I_NS1M_17LinearCombinationISI_fSI_fLNS_15FloatRoundStyleE2EEESH_S1L_JEEES11_NS12_INS13_ILi1ELi4ELi3EEES16_NSS_INS5_IJS17_S1K_EEENS5_IJS1K_SB_EEEEEEENS4_39AutoVectorizingCopyWithAssumedAlignmentILi128EEENS4_14SM90_TMA_STOREES1W_S1Y_NS4_9Copy_AtomIJNS4_17SM90_U32x4_STSM_NENS_6half_tEEEEvEEEvvEEEEvNT_6ParamsE,"",@"SHT_CUDA_INFO"
	.sectionflags	@""
	.align	4


	//----- nvinfo : EIATTR_CUDA_API_VERSION
	.align		4
        /*0000*/ 	.byte	0x04, 0x37
        /*0002*/ 	.short	(.L_22 - .L_21)
.L_21:
        /*0004*/ 	.word	0x00000082


	//----- nvinfo : EIATTR_KPARAM_INFO
	.align		4
.L_22:
        /*0008*/ 	.byte	0x04, 0x17
        /*000a*/ 	.short	(.L_24 - .L_23)
.L_23:
        /*000c*/ 	.word	0x00000000
        /*0010*/ 	.short	0x0000
        /*0012*/ 	.short	0x0070
        /*0014*/ 	.byte	0x00, 0xf0, 0x01, 0x1c


	//----- nvinfo : EIATTR_SPARSE_MMA_MASK
	.align		4
.L_24:
        /*0018*/ 	.byte	0x03, 0x50
        /*001a*/ 	.short	0x0000


	//----- nvinfo : EIATTR_MAXREG_COUNT
	.align		4
        /*001c*/ 	.byte	0x03, 0x1b
        /*001e*/ 	.short	0x00a8


	//----- nvinfo : EIATTR_NUM_BARRIERS
	.align		4
        /*0020*/ 	.byte	0x02, 0x4c
        /*0022*/ 	.byte	0x02
	.zero		1


	//----- nvinfo : EIATTR_EXTERNS
	.align		4
        /*0024*/ 	.byte	0x04, 0x0f
        /*0026*/ 	.short	(.L_26 - .L_25)


	//   ....[0]....
	.align		4
.L_25:
        /*0028*/ 	.word	index@(__assertfail)


	//----- nvinfo : EIATTR_ANNOTATIONS
	.align		4
.L_26:
        /*002c*/ 	.byte	0x04, 0x55
        /*002e*/ 	.short	(.L_28 - .L_27)


	//   ....[0]....
.L_27:
        /*0030*/ 	.word	0x00000001
        /*0034*/ 	.byte	0xb0, 0x0a, 0x00, 0x00, 0x01, 0x00, 0x00, 0x00, 0xe0, 0x0a, 0x00, 0x00, 0x01, 0x00, 0x00, 0x00
        /* <DEDUP_REMOVED lines=1534> */
        /*6024*/ 	.byte	0xf0, 0xf5, 0x01, 0x00


	//----- nvinfo : EIATTR_MERCURY_ISA_VERSION
	.align		4
.L_28:
        /*6028*/ 	.byte	0x03, 0x5f
        /*602a*/ 	.short	0x0101


	//----- nvinfo : EIATTR_INT_WARP_WIDE_INSTR_OFFSETS
	.align		4
        /*602c*/ 	.byte	0x04, 0x31
        /*602e*/ 	.short	(.L_30 - .L_29)


	//   ....[0]....
.L_29:
        /*6030*/ 	.word	0x00000980


	//   ....[1]....
        /*6034*/ 	.word	0x000009a0


	//   ....[2]....
        /*6038*/ 	.word	0x000009b0


	//----- nvinfo : EIATTR_COOP_GROUP_MASK_REGIDS
	.align		4
.L_30:
        /*603c*/ 	.byte	0x04, 0x29
        /*603e*/ 	.short	(.L_32 - .L_31)


	//   ....[0]....
.L_31:
        /*6040*/ 	.word	0xffffffff


	//   ....[1]....
        /*6044*/ 	.word	0xffffffff


	//   ....[2]....
        /*6048*/ 	.word	0xffffffff


	//   ....[3]....
        /*604c*/ 	.word	0xffffffff


	//   ....[4]....
        /*6050*/ 	.word	0xffffffff


	//   ....[5]....
        /*6054*/ 	.word	0xffffffff


	//----- nvinfo : EIATTR_COOP_GROUP_INSTR_OFFSETS
	.align		4
.L_32:
        /*6058*/ 	.byte	0x04, 0x28
        /*605a*/ 	.short	(.L_34 - .L_33)


	//   ....[0]....
.L_33:
        /*605c*/ 	.word	0x00000070


	//   ....[1]....
        /*6060*/ 	.word	0x000000a0


	//   ....[2]....
        /*6064*/ 	.word	0x00000460


	//   ....[3]....
        /*6068*/ 	.word	0x00000690


	//   ....[4]....
        /*606c*/ 	.word	0x00000880


	//   ....[5]....
        /*6070*/ 	.word	0x00002d40


	//----- nvinfo : EIATTR_REG_RECONFIG
	.align		4
.L_34:
        /*6074*/ 	.byte	0x01, 0x54
	.zero		2


	//----- nvinfo : EIATTR_SYSCALL_OFFSETS
	.align		4
        /*6078*/ 	.byte	0x04, 0x46
        /*607a*/ 	.short	(.L_36 - .L_35)


	//   ....[0]....
.L_35:
        /*607c*/ 	.word	0x00011340


	//   ....[1]....
        /*6080*/ 	.word	0x00011480


	//----- nvinfo : EIATTR_MBARRIER_INSTR_OFFSETS
	.align		4
.L_36:
        /*6084*/ 	.byte	0x04, 0x39
        /*6086*/ 	.short	(.L_38 - .L_37)


	//   ....[0]....
.L_37:
        /*6088*/ 	.word	0x000005c0
        /*608c*/ 	.word	0x000000ff
        /*6090*/ 	.word	0x00000000
        /*6094*/ 	.short	0x0100
        /*6096*/ 	.byte	0x08
	.zero		1


	//   ....[1]....
        /*6098*/ 	.word	0x000005d0
        /*609c*/ 	.word	0x000000ff
        /*60a0*/ 	.word	0x00000030
        /*60a4*/ 	.short	0x0100
        /*60a6*/ 	.byte	0x08
	.zero		1


	//   ....[2]....
        /*60a8*/ 	.word	0x000005e0
        /*60ac*/ 	.word	0x000000ff
        /*60b0*/ 	.word	0x00000008
        /*60b4*/ 	.short	0x0100
        /*60b6*/ 	.byte	0x08
	.zero		1


	//   ....[3]....
        /*60b8*/ 	.word	0x000005f0
        /*60bc*/ 	.word	0x000000ff
        /*60c0*/ 	.word	0x00000038
        /*60c4*/ 	.short	0x0100
        /*60c6*/ 	.byte	0x08
	.zero		1


	//   ....[4]....
        /*60c8*/ 	.word	0x00000600
        /*60cc*/ 	.word	0x000000ff
        /*60d0*/ 	.word	0x00000010
        /*60d4*/ 	.short	0x0100
        /*60d6*/ 	.byte	0x08
	.zero		1


	//   ....[5]....
        /*60d8*/ 	.word	0x00000610
        /*60dc*/ 	.word	0x000000ff
        /*60e0*/ 	.word	0x00000040
        /*60e4*/ 	.short	0x0100
        /*60e6*/ 	.byte	0x08
	.zero		1


	//   ....[6]....
        /*60e8*/ 	.word	0x00000620
        /*60ec*/ 	.word	0x000000ff
        /*60f0*/ 	.word	0x00000018
        /*60f4*/ 	.short	0x0100
        /*60f6*/ 	.byte	0x08
	.zero		1


	//   ....[7]....
        /*60f8*/ 	.word	0x00000630
        /*60fc*/ 	.word	0x000000ff
        /*6100*/ 	.word	0x00000048
        /*6104*/ 	.short	0x0100
        /*6106*/ 	.byte	0x08
	.zero		1


	//   ....[8]....
        /*6108*/ 	.word	0x00000640
        /*610c*/ 	.word	0x000000ff
        /*6110*/ 	.word	0x00000020
        /*6114*/ 	.short	0x0100
        /*6116*/ 	.byte	0x08
	.zero		1


	//   ....[9]....
        /*6118*/ 	.word	0x00000650
        /*611c*/ 	.word	0x000000ff
        /*6120*/ 	.word	0x00000050
        /*6124*/ 	.short	0x0100
        /*6126*/ 	.byte	0x08
	.zero		1


	//   ....[10]....
        /*6128*/ 	.word	0x00000660
        /*612c*/ 	.word	0x000000ff
        /*6130*/ 	.word	0x00000028
        /*6134*/ 	.short	0x0100
        /*6136*/ 	.byte	0x08
	.zero		1


	//   ....[11]....
        /*6138*/ 	.word	0x00000670
        /*613c*/ 	.word	0x000000ff
        /*6140*/ 	.word	0x00000058
        /*6144*/ 	.short	0x0100
        /*6146*/ 	.byte	0x08
	.zero		1


	//   ....[12]....
        /*6148*/ 	.word	0x000007b0
        /*614c*/ 	.word	0x000000ff
        /*6150*/ 	.word	0x00000060
        /*6154*/ 	.short	0x0100
        /*6156*/ 	.byte	0x08
	.zero		1


	//   ....[13]....
        /*6158*/ 	.word	0x000007c0
        /*615c*/ 	.word	0x000000ff
        /*6160*/ 	.word	0x00000080
        /*6164*/ 	.short	0x0100
        /*6166*/ 	.byte	0x08
	.zero		1


	//   ....[14]....
        /*6168*/ 	.word	0x000007d0
        /*616c*/ 	.word	0x000000ff
        /*6170*/ 	.word	0x00000068
        /*6174*/ 	.short	0x0100
        /*6176*/ 	.byte	0x08
	.zero		1


	//   ....[15]....
        /*6178*/ 	.word	0x000007e0
        /*617c*/ 	.word	0x000000ff
        /*6180*/ 	.word	0x00000088
        /*6184*/ 	.short	0x0100
        /*6186*/ 	.byte	0x08
	.zero		1


	//   ....[16]....
        /*6188*/ 	.word	0x000007f0
        /*618c*/ 	.word	0x000000ff
        /*6190*/ 	.word	0x00000070
        /*6194*/ 	.short	0x0100
        /*6196*/ 	.byte	0x08
	.zero		1


	//   ....[17]....
        /*6198*/ 	.word	0x00000800
        /*619c*/ 	.word	0x000000ff
        /*61a0*/ 	.word	0x00000090
        /*61a4*/ 	.short	0x0100
        /*61a6*/ 	.byte	0x08
	.zero		1


	//   ....[18]....
        /*61a8*/ 	.word	0x00000810
        /*61ac*/ 	.word	0x000000ff
        /*61b0*/ 	.word	0x00000078
        /*61b4*/ 	.short	0x0100
        /*61b6*/ 	.byte	0x08
	.zero		1


	//   ....[19]....
        /*61b8*/ 	.word	0x00000820
        /*61bc*/ 	.word	0x000000ff
        /*61c0*/ 	.word	0x00000098
        /*61c4*/ 	.short	0x0100
        /*61c6*/ 	.byte	0x08
	.zero		1


	//   ....[20]....
        /*61c8*/ 	.word	0x00000b00
        /*61cc*/ 	.word	0x000000ff
        /*61d0*/ 	.word	0x000000a0
        /*61d4*/ 	.short	0x0100
        /*61d6*/ 	.byte	0x08
	.zero		1


	//   ....[21]....
        /*61d8*/ 	.word	0x00000b10
        /*61dc*/ 	.word	0x000000ff
        /*61e0*/ 	.word	0x000000a8
        /*61e4*/ 	.short	0x0100
        /*61e6*/ 	.byte	0x08
	.zero		1


	//   ....[22]....
        /*61e8*/ 	.word	0x00003120
        /*61ec*/ 	.word	0x000000ff
        /*61f0*/ 	.word	0x00000000
        /*61f4*/ 	.short	0x010a
        /*61f6*/ 	.byte	0x04
	.zero		1


	//   ....[23]....
        /*61f8*/ 	.word	0x00003160
        /*61fc*/ 	.word	0x000000ff
        /*6200*/ 	.word	0x00000000
        /*6204*/ 	.short	0x010a
        /*6206*/ 	.byte	0x04
	.zero		1


	//   ....[24]....
        /*6208*/ 	.word	0x00007710
        /*620c*/ 	.word	0x000000ff
        /*6210*/ 	.word	0x00000000
        /*6214*/ 	.short	0x010a
        /*6216*/ 	.byte	0x06
	.zero		1


	//   ....[25]....
        /*6218*/ 	.word	0x00007750
        /*621c*/ 	.word	0x000000ff
        /*6220*/ 	.word	0x00000000
        /*6224*/ 	.short	0x010a
        /*6226*/ 	.byte	0x06
	.zero		1


	//   ....[26]....
        /*6228*/ 	.word	0x0000d4d0
        /*622c*/ 	.word	0x000000ff
        /*6230*/ 	.word	0x00000000
        /*6234*/ 	.short	0x0101
        /*6236*/ 	.byte	0x05
	.zero		1


	//   ....[27]....
        /*6238*/ 	.word	0x00011120
        /*623c*/ 	.word	0x000000ff
        /*6240*/ 	.word	0x00000000
        /*6244*/ 	.short	0x0101
        /*6246*/ 	.byte	0x06
	.zero		1


	//   ....[28]....
        /*6248*/ 	.word	0x00011990
        /*624c*/ 	.word	0x00000006
        /*6250*/ 	.word	0x00000060
        /*6254*/ 	.short	0x010a
        /*6256*/ 	.byte	0x3f
	.zero		1


	//   ....[29]....
        /*6258*/ 	.word	0x00011c40
        /*625c*/ 	.word	0x00000006
        /*6260*/ 	.word	0x00000000
        /*6264*/ 	.short	0x0101
        /*6266*/ 	.byte	0x3f
	.zero		1


	//   ....[30]....
        /*6268*/ 	.word	0x00012370
        /*626c*/ 	.word	0x00000007
        /*6270*/ 	.word	0x00000060
        /*6274*/ 	.short	0x010a
        /*6276*/ 	.byte	0x3f
	.zero		1


	//   ....[31]....
        /*6278*/ 	.word	0x000125f0
        /*627c*/ 	.word	0x00000007
        /*6280*/ 	.word	0x00000000
        /*6284*/ 	.short	0x0101
        /*6286*/ 	.byte	0x3f
	.zero		1


	//   ....[32]....
        /*6288*/ 	.word	0x00012dc0
        /*628c*/ 	.word	0x00000007
        /*6290*/ 	.word	0x00000060
        /*6294*/ 	.short	0x010a
        /*6296*/ 	.byte	0x3f
	.zero		1


	//   ....[33]....
        /*6298*/ 	.word	0x00013010
        /*629c*/ 	.word	0x00000007
        /*62a0*/ 	.word	0x00000000
        /*62a4*/ 	.short	0x0101
        /*62a6*/ 	.byte	0x3f
	.zero		1


	//   ....[34]....
        /*62a8*/ 	.word	0x00013710
        /*62ac*/ 	.word	0x00000009
        /*62b0*/ 	.word	0x00000060
        /*62b4*/ 	.short	0x010a
        /*62b6*/ 	.byte	0x3f
	.zero		1


	//   ....[35]....
        /*62b8*/ 	.word	0x000139e0
        /*62bc*/ 	.word	0x00000009
        /*62c0*/ 	.word	0x00000000
        /*62c4*/ 	.short	0x0101
        /*62c6*/ 	.byte	0x3f
	.zero		1


	//   ....[36]....
        /*62c8*/ 	.word	0x000141a0
        /*62cc*/ 	.word	0x00000009
        /*62d0*/ 	.word	0x00000060
        /*62d4*/ 	.short	0x010a
        /*62d6*/ 	.byte	0x3f
	.zero		1


	//   ....[37]....
        /*62d8*/ 	.word	0x00014470
        /*62dc*/ 	.word	0x00000009
        /*62e0*/ 	.word	0x00000000
        /*62e4*/ 	.short	0x0101
        /*62e6*/ 	.byte	0x3f
	.zero		1


	//   ....[38]....
        /*62e8*/ 	.word	0x00014b30
        /*62ec*/ 	.word	0x00000009
        /*62f0*/ 	.word	0x00000060
        /*62f4*/ 	.short	0x010a
        /*62f6*/ 	.byte	0x3f
	.zero		1


	//   ....[39]....
        /*62f8*/ 	.word	0x00014e00
        /*62fc*/ 	.word	0x00000009
        /*6300*/ 	.word	0x00000000
        /*6304*/ 	.short	0x0101
        /*6306*/ 	.byte	0x3f
	.zero		1


	//   ....[40]....
        /*6308*/ 	.word	0x000155c0
        /*630c*/ 	.word	0x00000009
        /*6310*/ 	.word	0x00000060
        /*6314*/ 	.short	0x010a
        /*6316*/ 	.byte	0x3f
	.zero		1


	//   ....[41]....
        /*6318*/ 	.word	0x00015890
        /*631c*/ 	.word	0x00000009
        /*6320*/ 	.word	0x00000000
        /*6324*/ 	.short	0x0101
        /*6326*/ 	.byte	0x3f
	.zero		1


	//   ....[42]....
        /*6328*/ 	.word	0x00015f50
        /*632c*/ 	.word	0x00000009
        /*6330*/ 	.word	0x00000060
        /*6334*/ 	.short	0x010a
        /*6336*/ 	.byte	0x3f
	.zero		1


	//   ....[43]....
        /*6338*/ 	.word	0x00016220
        /*633c*/ 	.word	0x00000009
        /*6340*/ 	.word	0x00000000
        /*6344*/ 	.short	0x0101
        /*6346*/ 	.byte	0x3f
	.zero		1


	//   ....[44]....
        /*6348*/ 	.word	0x000169e0
        /*634c*/ 	.word	0x00000009
        /*6350*/ 	.word	0x00000060
        /*6354*/ 	.short	0x010a
        /*6356*/ 	.byte	0x3f
	.zero		1


	//   ....[45]....
        /*6358*/ 	.word	0x00016cb0
        /*635c*/ 	.word	0x00000009
        /*6360*/ 	.word	0x00000000
        /*6364*/ 	.short	0x0101
        /*6366*/ 	.byte	0x3f
	.zero		1


	//   ....[46]....
        /*6368*/ 	.word	0x00017370
        /*636c*/ 	.word	0x00000009
        /*6370*/ 	.word	0x00000060
        /*6374*/ 	.short	0x010a
        /*6376*/ 	.byte	0x3f
	.zero		1


	//   ....[47]....
        /*6378*/ 	.word	0x00017640
        /*637c*/ 	.word	0x00000009
        /*6380*/ 	.word	0x00000000
        /*6384*/ 	.short	0x0101
        /*6386*/ 	.byte	0x3f
	.zero		1


	//   ....[48]....
        /*6388*/ 	.word	0x00017e00
        /*638c*/ 	.word	0x00000009
        /*6390*/ 	.word	0x00000060
        /*6394*/ 	.short	0x010a
        /*6396*/ 	.byte	0x3f
	.zero		1


	//   ....[49]....
        /*6398*/ 	.word	0x000180d0
        /*639c*/ 	.word	0x00000009
        /*63a0*/ 	.word	0x00000000
        /*63a4*/ 	.short	0x0101
        /*63a6*/ 	.byte	0x3f
	.zero		1


	//   ....[50]....
        /*63a8*/ 	.word	0x00018810
        /*63ac*/ 	.word	0x00000009
        /*63b0*/ 	.word	0x00000060
        /*63b4*/ 	.short	0x010a
        /*63b6*/ 	.byte	0x3f
	.zero		1


	//   ....[51]....
        /*63b8*/ 	.word	0x00018ae0
        /*63bc*/ 	.word	0x00000009
        /*63c0*/ 	.word	0x00000000
        /*63c4*/ 	.short	0x0101
        /*63c6*/ 	.byte	0x3f
	.zero		1


	//   ....[52]....
        /*63c8*/ 	.word	0x000192a0
        /*63cc*/ 	.word	0x00000009
        /*63d0*/ 	.word	0x00000060
        /*63d4*/ 	.short	0x010a
        /*63d6*/ 	.byte	0x3f
	.zero		1


	//   ....[53]....
        /*63d8*/ 	.word	0x00019570
        /*63dc*/ 	.word	0x00000009
        /*63e0*/ 	.word	0x00000000
        /*63e4*/ 	.short	0x0101
        /*63e6*/ 	.byte	0x3f
	.zero		1


	//   ....[54]....
        /*63e8*/ 	.word	0x00019d30
        /*63ec*/ 	.word	0x00000009
        /*63f0*/ 	.word	0x00000060
        /*63f4*/ 	.short	0x010a
        /*63f6*/ 	.byte	0x3f
	.zero		1


	//   ....[55]....
        /*63f8*/ 	.word	0x0001a000
        /*63fc*/ 	.word	0x00000009
        /*6400*/ 	.word	0x00000000
        /*6404*/ 	.short	0x0101
        /*6406*/ 	.byte	0x3f
	.zero		1


	//   ....[56]....
        /*6408*/ 	.word	0x0001a7c0
        /*640c*/ 	.word	0x00000009
        /*6410*/ 	.word	0x00000060
        /*6414*/ 	.short	0x010a
        /*6416*/ 	.byte	0x3f
	.zero		1


	//   ....[57]....
        /*6418*/ 	.word	0x0001aa90
        /*641c*/ 	.word	0x00000009
        /*6420*/ 	.word	0x00000000
        /*6424*/ 	.short	0x0101
        /*6426*/ 	.byte	0x3f
	.zero		1


	//   ....[58]....
        /*6428*/ 	.word	0x0001b250
        /*642c*/ 	.word	0x0000000a
        /*6430*/ 	.word	0x00000060
        /*6434*/ 	.short	0x010a
        /*6436*/ 	.byte	0x3f
	.zero		1


	//   ....[59]....
        /*6438*/ 	.word	0x0001b4e0
        /*643c*/ 	.word	0x00000009
        /*6440*/ 	.word	0x00000000
        /*6444*/ 	.short	0x0101
        /*6446*/ 	.byte	0x3f
	.zero		1


	//   ....[60]....
        /*6448*/ 	.word	0x0001cab0
        /*644c*/ 	.word	0x000000ff
        /*6450*/ 	.word	0x000000a8
        /*6454*/ 	.short	0x010a
        /*6456*/ 	.byte	0x04
	.zero		1


	//   ....[61]....
        /*6458*/ 	.word	0x0001ceb0
        /*645c*/ 	.word	0x000000ff
        /*6460*/ 	.word	0x00000080
        /*6464*/ 	.short	0x010a
        /*6466*/ 	.byte	0x0d
	.zero		1


	//   ....[62]....
        /*6468*/ 	.word	0x0001cfa0
        /*646c*/ 	.word	0x000000ff
        /*6470*/ 	.word	0x00000060
        /*6474*/ 	.short	0x010b
        /*6476*/ 	.byte	0x0d
	.zero		1


	//   ....[63]....
        /*6478*/ 	.word	0x0001d000
        /*647c*/ 	.word	0x000000ff
        /*6480*/ 	.word	0x00000000
        /*6484*/ 	.short	0x0101
        /*6486*/ 	.byte	0x1f
	.zero		1


	//   ....[64]....
        /*6488*/ 	.word	0x0001d030
        /*648c*/ 	.word	0x000000ff
        /*6490*/ 	.word	0x00000088
        /*6494*/ 	.short	0x010a
        /*6496*/ 	.byte	0x0d
	.zero		1


	//   ....[65]....
        /*6498*/ 	.word	0x0001d140
        /*649c*/ 	.word	0x000000ff
        /*64a0*/ 	.word	0x00000068
        /*64a4*/ 	.short	0x010b
        /*64a6*/ 	.byte	0x0d
	.zero		1


	//   ....[66]....
        /*64a8*/ 	.word	0x0001d1b0
        /*64ac*/ 	.word	0x000000ff
        /*64b0*/ 	.word	0x00000000
        /*64b4*/ 	.short	0x0101
        /*64b6*/ 	.byte	0x1e
	.zero		1


	//   ....[67]....
        /*64b8*/ 	.word	0x0001d1e0
        /*64bc*/ 	.word	0x000000ff
        /*64c0*/ 	.word	0x00000090
        /*64c4*/ 	.short	0x010a
        /*64c6*/ 	.byte	0x0d
	.zero		1


	//   ....[68]....
        /*64c8*/ 	.word	0x0001d2e0
        /*64cc*/ 	.word	0x000000ff
        /*64d0*/ 	.word	0x00000070
        /*64d4*/ 	.short	0x010b
        /*64d6*/ 	.byte	0x0d
	.zero		1


	//   ....[69]....
        /*64d8*/ 	.word	0x0001d340
        /*64dc*/ 	.word	0x000000ff
        /*64e0*/ 	.word	0x00000000
        /*64e4*/ 	.short	0x0101
        /*64e6*/ 	.byte	0x17
	.zero		1


	//   ....[70]....
        /*64e8*/ 	.word	0x0001d370
        /*64ec*/ 	.word	0x000000ff
        /*64f0*/ 	.word	0x00000098
        /*64f4*/ 	.short	0x010a
        /*64f6*/ 	.byte	0x0d
	.zero		1


	//   ....[71]....
        /*64f8*/ 	.word	0x0001d470
        /*64fc*/ 	.word	0x000000ff
        /*6500*/ 	.word	0x00000078
        /*6504*/ 	.short	0x010b
        /*6506*/ 	.byte	0x0d
	.zero		1


	//   ....[72]....
        /*6508*/ 	.word	0x0001d4e0
        /*650c*/ 	.word	0x000000ff
        /*6510*/ 	.word	0x00000000
        /*6514*/ 	.short	0x0101
        /*6516*/ 	.byte	0x1d
	.zero		1


	//   ....[73]....
        /*6518*/ 	.word	0x0001d520
        /*651c*/ 	.word	0x000000ff
        /*6520*/ 	.word	0x00000080
        /*6524*/ 	.short	0x010a
        /*6526*/ 	.byte	0x0d
	.zero		1


	//   ....[74]....
        /*6528*/ 	.word	0x0001d610
        /*652c*/ 	.word	0x000000ff
        /*6530*/ 	.word	0x00000060
        /*6534*/ 	.short	0x010b
        /*6536*/ 	.byte	0x0d
	.zero		1


	//   ....[75]....
        /*6538*/ 	.word	0x0001d650
        /*653c*/ 	.word	0x000000ff
        /*6540*/ 	.word	0x00000000
        /*6544*/ 	.short	0x0101
        /*6546*/ 	.byte	0x1f
	.zero		1


	//   ....[76]....
        /*6548*/ 	.word	0x0001d680
        /*654c*/ 	.word	0x000000ff
        /*6550*/ 	.word	0x00000088
        /*6554*/ 	.short	0x010a
        /*6556*/ 	.byte	0x0d
	.zero		1


	//   ....[77]....
        /*6558*/ 	.word	0x0001d780
        /*655c*/ 	.word	0x000000ff
        /*6560*/ 	.word	0x00000068
        /*6564*/ 	.short	0x010b
        /*6566*/ 	.byte	0x0d
	.zero		1


	//   ....[78]....
        /*6568*/ 	.word	0x0001d7c0
        /*656c*/ 	.word	0x000000ff
        /*6570*/ 	.word	0x00000000
        /*6574*/ 	.short	0x0101
        /*6576*/ 	.byte	0x1e
	.zero		1


	//   ....[79]....
        /*6578*/ 	.word	0x0001d800
        /*657c*/ 	.word	0x000000ff
        /*6580*/ 	.word	0x00000090
        /*6584*/ 	.short	0x010a
        /*6586*/ 	.byte	0x0d
	.zero		1


	//   ....[80]....
        /*6588*/ 	.word	0x0001d8f0
        /*658c*/ 	.word	0x000000ff
        /*6590*/ 	.word	0x00000070
        /*6594*/ 	.short	0x010b
        /*6596*/ 	.byte	0x0d
	.zero		1


	//   ....[81]....
        /*6598*/ 	.word	0x0001d930
        /*659c*/ 	.word	0x000000ff
        /*65a0*/ 	.word	0x00000000
        /*65a4*/ 	.short	0x0101
        /*65a6*/ 	.byte	0x17
	.zero		1


	//   ....[82]....
        /*65a8*/ 	.word	0x0001d960
        /*65ac*/ 	.word	0x000000ff
        /*65b0*/ 	.word	0x00000098
        /*65b4*/ 	.short	0x010a
        /*65b6*/ 	.byte	0x0d
	.zero		1


	//   ....[83]....
        /*65b8*/ 	.word	0x0001da60
        /*65bc*/ 	.word	0x000000ff
        /*65c0*/ 	.word	0x00000078
        /*65c4*/ 	.short	0x010b
        /*65c6*/ 	.byte	0x0d
	.zero		1


	//   ....[84]....
        /*65c8*/ 	.word	0x0001daa0
        /*65cc*/ 	.word	0x000000ff
        /*65d0*/ 	.word	0x00000000
        /*65d4*/ 	.short	0x0101
        /*65d6*/ 	.byte	0x1d
	.zero		1


	//   ....[85]....
        /*65d8*/ 	.word	0x0001dae0
        /*65dc*/ 	.word	0x000000ff
        /*65e0*/ 	.word	0x00000080
        /*65e4*/ 	.short	0x010a
        /*65e6*/ 	.byte	0x0d
	.zero		1


	//   ....[86]....
        /*65e8*/ 	.word	0x0001dbe0
        /*65ec*/ 	.word	0x000000ff
        /*65f0*/ 	.word	0x00000060
        /*65f4*/ 	.short	0x010b
        /*65f6*/ 	.byte	0x0d
	.zero		1


	//   ....[87]....
        /*65f8*/ 	.word	0x0001dc20
        /*65fc*/ 	.word	0x000000ff
        /*6600*/ 	.word	0x00000000
        /*6604*/ 	.short	0x0101
        /*6606*/ 	.byte	0x1f
	.zero		1


	//   ....[88]....
        /*6608*/ 	.word	0x0001dc50
        /*660c*/ 	.word	0x000000ff
        /*6610*/ 	.word	0x00000088
        /*6614*/ 	.short	0x010a
        /*6616*/ 	.byte	0x0d
	.zero		1


	//   ....[89]....
        /*6618*/ 	.word	0x0001dd50
        /*661c*/ 	.word	0x000000ff
        /*6620*/ 	.word	0x00000068
        /*6624*/ 	.short	0x010b
        /*6626*/ 	.byte	0x0d
	.zero		1


	//   ....[90]....
        /*6628*/ 	.word	0x0001dd90
        /*662c*/ 	.word	0x000000ff
        /*6630*/ 	.word	0x00000000
        /*6634*/ 	.short	0x0101
        /*6636*/ 	.byte	0x1e
	.zero		1


	//   ....[91]....
        /*6638*/ 	.word	0x0001ddd0
        /*663c*/ 	.word	0x000000ff
        /*6640*/ 	.word	0x00000090
        /*6644*/ 	.short	0x010a
        /*6646*/ 	.byte	0x0d
	.zero		1


	//   ....[92]....
        /*6648*/ 	.word	0x0001ded0
        /*664c*/ 	.word	0x000000ff
        /*6650*/ 	.word	0x00000070
        /*6654*/ 	.short	0x010b
        /*6656*/ 	.byte	0x0d
	.zero		1


	//   ....[93]....
        /*6658*/ 	.word	0x0001df10
        /*665c*/ 	.word	0x000000ff
        /*6660*/ 	.word	0x00000000
        /*6664*/ 	.short	0x0101
        /*6666*/ 	.byte	0x17
	.zero		1


	//   ....[94]....
        /*6668*/ 	.word	0x0001df40
        /*666c*/ 	.word	0x000000ff
        /*6670*/ 	.word	0x00000098
        /*6674*/ 	.short	0x010a
        /*6676*/ 	.byte	0x0d
	.zero		1


	//   ....[95]....
        /*6678*/ 	.word	0x0001e040
        /*667c*/ 	.word	0x000000ff
        /*6680*/ 	.word	0x00000078
        /*6684*/ 	.short	0x010b
        /*6686*/ 	.byte	0x0d
	.zero		1


	//   ....[96]....
        /*6688*/ 	.word	0x0001e080
        /*668c*/ 	.word	0x000000ff
        /*6690*/ 	.word	0x00000000
        /*6694*/ 	.short	0x0101
        /*6696*/ 	.byte	0x1d
	.zero		1


	//   ....[97]....
        /*6698*/ 	.word	0x0001e0c0
        /*669c*/ 	.word	0x000000ff
        /*66a0*/ 	.word	0x00000080
        /*66a4*/ 	.short	0x010a
        /*66a6*/ 	.byte	0x0d
	.zero		1


	//   ....[98]....
        /*66a8*/ 	.word	0x0001e1c0
        /*66ac*/ 	.word	0x000000ff
        /*66b0*/ 	.word	0x00000060
        /*66b4*/ 	.short	0x010b
        /*66b6*/ 	.byte	0x0d
	.zero		1


	//   ....[99]....
        /*66b8*/ 	.word	0x0001e200
        /*66bc*/ 	.word	0x000000ff
        /*66c0*/ 	.word	0x00000000
        /*66c4*/ 	.short	0x0101
        /*66c6*/ 	.byte	0x1f
	.zero		1


	//   ....[100]....
        /*66c8*/ 	.word	0x0001e230
        /*66cc*/ 	.word	0x000000ff
        /*66d0*/ 	.word	0x00000088
        /*66d4*/ 	.short	0x010a
        /*66d6*/ 	.byte	0x0d
	.zero		1


	//   ....[101]....
        /*66d8*/ 	.word	0x0001e330
        /*66dc*/ 	.word	0x000000ff
        /*66e0*/ 	.word	0x00000068
        /*66e4*/ 	.short	0x010b
        /*66e6*/ 	.byte	0x0d
	.zero		1


	//   ....[102]....
        /*66e8*/ 	.word	0x0001e370
        /*66ec*/ 	.word	0x000000ff
        /*66f0*/ 	.word	0x00000000
        /*66f4*/ 	.short	0x0101
        /*66f6*/ 	.byte	0x1e
	.zero		1


	//   ....[103]....
        /*66f8*/ 	.word	0x0001e3b0
        /*66fc*/ 	.word	0x000000ff
        /*6700*/ 	.word	0x00000090
        /*6704*/ 	.short	0x010a
        /*6706*/ 	.byte	0x0d
	.zero		1


	//   ....[104]....
        /*6708*/ 	.word	0x0001e4b0
        /*670c*/ 	.word	0x000000ff
        /*6710*/ 	.word	0x00000070
        /*6714*/ 	.short	0x010b
        /*6716*/ 	.byte	0x0d
	.zero		1


	//   ....[105]....
        /*6718*/ 	.word	0x0001e4f0
        /*671c*/ 	.word	0x000000ff
        /*6720*/ 	.word	0x00000000
        /*6724*/ 	.short	0x0101
        /*6726*/ 	.byte	0x17
	.zero		1


	//   ....[106]....
        /*6728*/ 	.word	0x0001e520
        /*672c*/ 	.word	0x000000ff
        /*6730*/ 	.word	0x00000098
        /*6734*/ 	.short	0x010a
        /*6736*/ 	.byte	0x0d
	.zero		1


	//   ....[107]....
        /*6738*/ 	.word	0x0001e620
        /*673c*/ 	.word	0x000000ff
        /*6740*/ 	.word	0x00000078
        /*6744*/ 	.short	0x010b
        /*6746*/ 	.byte	0x0d
	.zero		1


	//   ....[108]....
        /*6748*/ 	.word	0x0001e670
        /*674c*/ 	.word	0x000000ff
        /*6750*/ 	.word	0x00000000
        /*6754*/ 	.short	0x0101
        /*6756*/ 	.byte	0x1d
	.zero		1


	//   ....[109]....
        /*6758*/ 	.word	0x0001ed90
        /*675c*/ 	.word	0x00000000
        /*6760*/ 	.word	0x00000080
        /*6764*/ 	.short	0x010a
        /*6766*/ 	.byte	0x3f
	.zero		1


	//   ....[110]....
        /*6768*/ 	.word	0x0001edd0
        /*676c*/ 	.word	0x00000000
        /*6770*/ 	.word	0x00000088
        /*6774*/ 	.short	0x010a
        /*6776*/ 	.byte	0x3f
	.zero		1


	//   ....[111]....
        /*6778*/ 	.word	0x0001ee10
        /*677c*/ 	.word	0x00000000
        /*6780*/ 	.word	0x00000090
        /*6784*/ 	.short	0x010a
        /*6786*/ 	.byte	0x3f
	.zero		1


	//   ....[112]....
        /*6788*/ 	.word	0x0001ee70
        /*678c*/ 	.word	0x00000000
        /*6790*/ 	.word	0x00000098
        /*6794*/ 	.short	0x010a
        /*6796*/ 	.byte	0x3f
	.zero		1


	//   ....[113]....
        /*6798*/ 	.word	0x0001f1b0
        /*679c*/ 	.word	0x0000000e
        /*67a0*/ 	.word	0x00000030
        /*67a4*/ 	.short	0x010a
        /*67a6*/ 	.byte	0x3f
	.zero		1


	//   ....[114]....
        /*67a8*/ 	.word	0x0001f4f0
        /*67ac*/ 	.word	0x00000002
        /*67b0*/ 	.word	0x000000a8
        /*67b4*/ 	.short	0x0101
        /*67b6*/ 	.byte	0x3f
	.zero		1


	//   ....[115]....
        /*67b8*/ 	.word	0x0001fcc0
        /*67bc*/ 	.word	0x00000004
        /*67c0*/ 	.word	0x00000000
        /*67c4*/ 	.short	0x010a
        /*67c6*/ 	.byte	0x3f
	.zero		1


	//   ....[116]....
        /*67c8*/ 	.word	0x0001fd50
        /*67cc*/ 	.word	0x00000003
        /*67d0*/ 	.word	0x00000000
        /*67d4*/ 	.short	0x010a
        /*67d6*/ 	.byte	0x3f
	.zero		1


	//   ....[117]....
        /*67d8*/ 	.word	0x0001fde0
        /*67dc*/ 	.word	0x00000003
        /*67e0*/ 	.word	0x00000000
        /*67e4*/ 	.short	0x010a
        /*67e6*/ 	.byte	0x3f
	.zero		1


	//   ....[118]....
        /*67e8*/ 	.word	0x0001fe70
        /*67ec*/ 	.word	0x00000003
        /*67f0*/ 	.word	0x00000000
        /*67f4*/ 	.short	0x010a
        /*67f6*/ 	.byte	0x3f
	.zero		1


	//   ....[119]....
        /*67f8*/ 	.word	0x0001ff00
        /*67fc*/ 	.word	0x00000003
        /*6800*/ 	.word	0x00000000
        /*6804*/ 	.short	0x010a
        /*6806*/ 	.byte	0x3f
	.zero		1


	//   ....[120]....
        /*6808*/ 	.word	0x0001ff90
        /*680c*/ 	.word	0x00000003
        /*6810*/ 	.word	0x00000000
        /*6814*/ 	.short	0x010a
        /*6816*/ 	.byte	0x3f
	.zero		1


	//   ....[121]....
        /*6818*/ 	.word	0x00020000
        /*681c*/ 	.word	0x00000005
        /*6820*/ 	.word	0x00000000
        /*6824*/ 	.short	0x010a
        /*6826*/ 	.byte	0x3f
	.zero		1


	//   ....[122]....
        /*6828*/ 	.word	0x00020060
        /*682c*/ 	.word	0x00000004
        /*6830*/ 	.word	0x00000000
        /*6834*/ 	.short	0x010a
        /*6836*/ 	.byte	0x3f
	.zero		1


	//   ....[123]....
        /*6838*/ 	.word	0x000200b0
        /*683c*/ 	.word	0x00000006
        /*6840*/ 	.word	0x00000060
        /*6844*/ 	.short	0x010a
        /*6846*/ 	.byte	0x3f
	.zero		1


	//   ....[124]....
        /*6848*/ 	.word	0x00020100
        /*684c*/ 	.word	0x00000007
        /*6850*/ 	.word	0x00000060
        /*6854*/ 	.short	0x010a
        /*6856*/ 	.byte	0x3f
	.zero		1


	//   ....[125]....
        /*6858*/ 	.word	0x00020150
        /*685c*/ 	.word	0x00000007
        /*6860*/ 	.word	0x00000060
        /*6864*/ 	.short	0x010a
        /*6866*/ 	.byte	0x3f
	.zero		1


	//   ....[126]....
        /*6868*/ 	.word	0x000201a0
        /*686c*/ 	.word	0x00000009
        /*6870*/ 	.word	0x00000060
        /*6874*/ 	.short	0x010a
        /*6876*/ 	.byte	0x3f
	.zero		1


	//   ....[127]....
        /*6878*/ 	.word	0x000201f0
        /*687c*/ 	.word	0x00000009
        /*6880*/ 	.word	0x00000060
        /*6884*/ 	.short	0x010a
        /*6886*/ 	.byte	0x3f
	.zero		1


	//   ....[128]....
        /*6888*/ 	.word	0x00020240
        /*688c*/ 	.word	0x00000009
        /*6890*/ 	.word	0x00000060
        /*6894*/ 	.short	0x010a
        /*6896*/ 	.byte	0x3f
	.zero		1


	//   ....[129]....
        /*6898*/ 	.word	0x00020290
        /*689c*/ 	.word	0x00000009
        /*68a0*/ 	.word	0x00000060
        /*68a4*/ 	.short	0x010a
        /*68a6*/ 	.byte	0x3f
	.zero		1


	//   ....[130]....
        /*68a8*/ 	.word	0x000202e0
        /*68ac*/ 	.word	0x00000009
        /*68b0*/ 	.word	0x00000060
        /*68b4*/ 	.short	0x010a
        /*68b6*/ 	.byte	0x3f
	.zero		1


	//   ....[131]....
        /*68b8*/ 	.word	0x00020330
        /*68bc*/ 	.word	0x00000009
        /*68c0*/ 	.word	0x00000060
        /*68c4*/ 	.short	0x010a
        /*68c6*/ 	.byte	0x3f
	.zero		1


	//   ....[132]....
        /*68c8*/ 	.word	0x00020380
        /*68cc*/ 	.word	0x00000009
        /*68d0*/ 	.word	0x00000060
        /*68d4*/ 	.short	0x010a
        /*68d6*/ 	.byte	0x3f
	.zero		1


	//   ....[133]....
        /*68d8*/ 	.word	0x000203d0
        /*68dc*/ 	.word	0x00000009
        /*68e0*/ 	.word	0x00000060
        /*68e4*/ 	.short	0x010a
        /*68e6*/ 	.byte	0x3f
	.zero		1


	//   ....[134]....
        /*68e8*/ 	.word	0x00020420
        /*68ec*/ 	.word	0x00000009
        /*68f0*/ 	.word	0x00000060
        /*68f4*/ 	.short	0x010a
        /*68f6*/ 	.byte	0x3f
	.zero		1


	//   ....[135]....
        /*68f8*/ 	.word	0x00020470
        /*68fc*/ 	.word	0x00000009
        /*6900*/ 	.word	0x00000060
        /*6904*/ 	.short	0x010a
        /*6906*/ 	.byte	0x3f
	.zero		1


	//   ....[136]....
        /*6908*/ 	.word	0x000204c0
        /*690c*/ 	.word	0x00000009
        /*6910*/ 	.word	0x00000060
        /*6914*/ 	.short	0x010a
        /*6916*/ 	.byte	0x3f
	.zero		1


	//   ....[137]....
        /*6918*/ 	.word	0x00020510
        /*691c*/ 	.word	0x00000009
        /*6920*/ 	.word	0x00000060
        /*6924*/ 	.short	0x010a
        /*6926*/ 	.byte	0x3f
	.zero		1


	//   ....[138]....
        /*6928*/ 	.word	0x00020560
        /*692c*/ 	.word	0x0000000a
        /*6930*/ 	.word	0x00000060
        /*6934*/ 	.short	0x010a
        /*6936*/ 	.byte	0x3f
	.zero		1


	//   ....[139]....
        /*6938*/ 	.word	0x000205c0
        /*693c*/ 	.word	0x00000007
        /*6940*/ 	.word	0x000000a8
        /*6944*/ 	.short	0x010a
        /*6946*/ 	.byte	0x3f
	.zero		1


	//   ....[140]....
        /*6948*/ 	.word	0x00020620
        /*694c*/ 	.word	0x00000003
        /*6950*/ 	.word	0x00000080
        /*6954*/ 	.short	0x010a
        /*6956*/ 	.byte	0x3f
	.zero		1


	//   ....[141]....
        /*6958*/ 	.word	0x00020680
        /*695c*/ 	.word	0x00000003
        /*6960*/ 	.word	0x00000088
        /*6964*/ 	.short	0x010a
        /*6966*/ 	.byte	0x3f
	.zero		1


	//   ....[142]....
        /*6968*/ 	.word	0x000206e0
        /*696c*/ 	.word	0x00000003
        /*6970*/ 	.word	0x00000090
        /*6974*/ 	.short	0x010a
        /*6976*/ 	.byte	0x3f
	.zero		1


	//   ....[143]....
        /*6978*/ 	.word	0x00020740
        /*697c*/ 	.word	0x00000003
        /*6980*/ 	.word	0x00000098
        /*6984*/ 	.short	0x010a
        /*6986*/ 	.byte	0x3f
	.zero		1


	//   ....[144]....
        /*6988*/ 	.word	0x000207a0
        /*698c*/ 	.word	0x00000003
        /*6990*/ 	.word	0x00000080
        /*6994*/ 	.short	0x010a
        /*6996*/ 	.byte	0x3f
	.zero		1


	//   ....[145]....
        /*6998*/ 	.word	0x00020800
        /*699c*/ 	.word	0x00000003
        /*69a0*/ 	.word	0x00000088
        /*69a4*/ 	.short	0x010a
        /*69a6*/ 	.byte	0x3f
	.zero		1


	//   ....[146]....
        /*69a8*/ 	.word	0x00020860
        /*69ac*/ 	.word	0x00000003
        /*69b0*/ 	.word	0x00000090
        /*69b4*/ 	.short	0x010a
        /*69b6*/ 	.byte	0x3f
	.zero		1


	//   ....[147]....
        /*69b8*/ 	.word	0x000208c0
        /*69bc*/ 	.word	0x00000003
        /*69c0*/ 	.word	0x00000098
        /*69c4*/ 	.short	0x010a
        /*69c6*/ 	.byte	0x3f
	.zero		1


	//   ....[148]....
        /*69c8*/ 	.word	0x00020920
        /*69cc*/ 	.word	0x00000003
        /*69d0*/ 	.word	0x00000080
        /*69d4*/ 	.short	0x010a
        /*69d6*/ 	.byte	0x3f
	.zero		1


	//   ....[149]....
        /*69d8*/ 	.word	0x00020980
        /*69dc*/ 	.word	0x00000003
        /*69e0*/ 	.word	0x00000088
        /*69e4*/ 	.short	0x010a
        /*69e6*/ 	.byte	0x3f
	.zero		1


	//   ....[150]....
        /*69e8*/ 	.word	0x000209e0
        /*69ec*/ 	.word	0x00000003
        /*69f0*/ 	.word	0x00000090
        /*69f4*/ 	.short	0x010a
        /*69f6*/ 	.byte	0x3f
	.zero		1


	//   ....[151]....
        /*69f8*/ 	.word	0x00020a40
        /*69fc*/ 	.word	0x00000003
        /*6a00*/ 	.word	0x00000098
        /*6a04*/ 	.short	0x010a
        /*6a06*/ 	.byte	0x3f
	.zero		1


	//   ....[152]....
        /*6a08*/ 	.word	0x00020aa0
        /*6a0c*/ 	.word	0x00000003
        /*6a10*/ 	.word	0x00000080
        /*6a14*/ 	.short	0x010a
        /*6a16*/ 	.byte	0x3f
	.zero		1


	//   ....[153]....
        /*6a18*/ 	.word	0x00020b00
        /*6a1c*/ 	.word	0x00000003
        /*6a20*/ 	.word	0x00000088
        /*6a24*/ 	.short	0x010a
        /*6a26*/ 	.byte	0x3f
	.zero		1


	//   ....[154]....
        /*6a28*/ 	.word	0x00020b60
        /*6a2c*/ 	.word	0x00000003
        /*6a30*/ 	.word	0x00000090
        /*6a34*/ 	.short	0x010a
        /*6a36*/ 	.byte	0x3f
	.zero		1


	//   ....[155]....
        /*6a38*/ 	.word	0x00020bc0
        /*6a3c*/ 	.word	0x00000003
        /*6a40*/ 	.word	0x00000098
        /*6a44*/ 	.short	0x010a
        /*6a46*/ 	.byte	0x3f
	.zero		1


	//   ....[156]....
        /*6a48*/ 	.word	0x00020c10
        /*6a4c*/ 	.word	0x00000000
        /*6a50*/ 	.word	0x00000080
        /*6a54*/ 	.short	0x010a
        /*6a56*/ 	.byte	0x3f
	.zero		1


	//   ....[157]....
        /*6a58*/ 	.word	0x00020c60
        /*6a5c*/ 	.word	0x00000000
        /*6a60*/ 	.word	0x00000088
        /*6a64*/ 	.short	0x010a
        /*6a66*/ 	.byte	0x3f
	.zero		1


	//   ....[158]....
        /*6a68*/ 	.word	0x00020cb0
        /*6a6c*/ 	.word	0x00000000
        /*6a70*/ 	.word	0x00000090
        /*6a74*/ 	.short	0x010a
        /*6a76*/ 	.byte	0x3f
	.zero		1


	//   ....[159]....
        /*6a78*/ 	.word	0x00020d90
        /*6a7c*/ 	.word	0x0000000e
        /*6a80*/ 	.word	0x00000030
        /*6a84*/ 	.short	0x010a
        /*6a86*/ 	.byte	0x3f
	.zero		1


	//   ....[160]....
        /*6a88*/ 	.word	0x00020e70
        /*6a8c*/ 	.word	0x00000004
        /*6a90*/ 	.word	0x00000000
        /*6a94*/ 	.short	0x010a
        /*6a96*/ 	.byte	0x3f
	.zero		1


	//   ....[161]....
        /*6a98*/ 	.word	0x00020ec0
        /*6a9c*/ 	.word	0x00000003
        /*6aa0*/ 	.word	0x00000000
        /*6aa4*/ 	.short	0x010a
        /*6aa6*/ 	.byte	0x3f
	.zero		1


	//   ....[162]....
        /*6aa8*/ 	.word	0x00020f10
        /*6aac*/ 	.word	0x00000003
        /*6ab0*/ 	.word	0x00000000
        /*6ab4*/ 	.short	0x010a
        /*6ab6*/ 	.byte	0x3f
	.zero		1


	//   ....[163]....
        /*6ab8*/ 	.word	0x00020f60
        /*6abc*/ 	.word	0x00000003
        /*6ac0*/ 	.word	0x00000000
        /*6ac4*/ 	.short	0x010a
        /*6ac6*/ 	.byte	0x3f
	.zero		1


	//   ....[164]....
        /*6ac8*/ 	.word	0x00020fb0
        /*6acc*/ 	.word	0x00000003
        /*6ad0*/ 	.word	0x00000000
        /*6ad4*/ 	.short	0x010a
        /*6ad6*/ 	.byte	0x3f
	.zero		1


	//----- nvinfo : EIATTR_NUM_MBARRIERS
	.align		4
.L_38:
        /*6ad8*/ 	.byte	0x03, 0x38
        /*6ada*/ 	.short	0x0016


	//----- nvinfo : EIATTR_EXIT_INSTR_OFFSETS
	.align		4
        /*6adc*/ 	.byte	0x04, 0x1c
        /*6ade*/ 	.short	(.L_40 - .L_39)


	//   ....[0]....
.L_39:
        /*6ae0*/ 	.word	0x00000bc0


	//   ....[1]....
        /*6ae4*/ 	.word	0x00001460


	//   ....[2]....
        /*6ae8*/ 	.word	0x0001c330


	//   ....[3]....
        /*6aec*/ 	.word	0x0001c9b0


	//   ....[4]....
        /*6af0*/ 	.word	0x0001ca40


	//   ....[5]....
        /*6af4*/ 	.word	0x0001eec0


	//   ....[6]....
        /*6af8*/ 	.word	0x0001ffe0


	//----- nvinfo : EIATTR_MAX_THREADS
	.align		4
.L_40:
        /*6afc*/ 	.byte	0x04, 0x05
        /*6afe*/ 	.short	(.L_42 - .L_41)
.L_41:
        /*6b00*/ 	.word	0x00000180
        /*6b04*/ 	.word	0x00000001
        /*6b08*/ 	.word	0x00000001


	//----- nvinfo : EIATTR_CRS_STACK_SIZE
	.align		4
.L_42:
        /*6b0c*/ 	.byte	0x04, 0x1e
        /*6b0e*/ 	.short	(.L_44 - .L_43)
.L_43:
        /*6b10*/ 	.word	0x00000000


	//----- nvinfo : EIATTR_CBANK_PARAM_SIZE
	.align		4
.L_44:
        /*6b14*/ 	.byte	0x03, 0x19
        /*6b16*/ 	.short	0x0770


	//----- nvinfo : EIATTR_PARAM_CBANK
	.align		4
        /*6b18*/ 	.byte	0x04, 0x0a
        /*6b1a*/ 	.short	(.L_46 - .L_45)
	.align		4
.L_45:
        /*6b1c*/ 	.word	index@(.nv.constant0._ZN7cutlass13device_kernelINS_4gemm6kernel13GemmUniversalIN4cute5tupleIJiiiiEEENS1_10collective13CollectiveMmaINS1_37MainloopSm90TmaGmmaWarpSpecializedFP8ILi6ENS5_IJNS4_1CILi1EEESB_SB_EEENS1_35KernelTmaWarpSpecializedCooperativeEEENS5_IJNSA_ILi256EEESF_NSA_ILi64EEEEEENS_12float_e4m3_tENS5_IJlSB_lEEESI_SJ_NS4_8TiledMMAINS4_8MMA_AtomIJNS4_4SM904GMMA31MMA_64x256x32_F32E4M3E4M3_SS_TNILNSN_7ScaleInE1ELSP_1EEEEEENS4_6LayoutINS5_IJNSA_ILi2EEESB_SB_EEENS5_IJSB_NSA_ILi0EEESV_EEEEENS5_IJNS4_10UnderscoreESY_SY_EEEEENS4_13SM90_TMA_LOADENS4_14ComposedLayoutINS4_7SwizzleILi2ELi4ELi3EEENS4_18smem_ptr_flag_bitsILi8EEENSS_INS5_IJNSA_ILi8EEESG_EEENS5_IJSG_SB_EEEEEEEvNS4_8identityES11_S1B_vS1C_EENS_8epilogue10collective18CollectiveEpilogueINS1E_22Sm90TmaWarpSpecializedILi4ELi2ELi16ELb0ELb0EEEJSH_NS5_IJNSA_ILi128EEENSA_ILi32EEEEEESI_SJ_SI_SJ_NS1E_6fusion15FusionCallbacksIS1I_NS1M_17LinearCombinationISI_fSI_fLNS_15FloatRoundStyleE2EEESH_S1L_JEEES11_NS12_INS13_ILi1ELi4ELi3EEES16_NSS_INS5_IJS17_S1K_EEENS5_IJS1K_SB_EEEEEEENS4_39AutoVectorizingCopyWithAssumedAlignmentILi128EEENS4_14SM90_TMA_STOREES1W_S1Y_NS4_9Copy_AtomIJNS4_17SM90_U32x4_STSM_NENS_6half_tEEEEvEEEvvEEEEvNT_6ParamsE)
        /*6b20*/ 	.short	0x0210
        /*6b22*/ 	.short	0x0770


	//----- nvinfo : EIATTR_SW_WAR
	.align		4
.L_46:
        /*6b24*/ 	.byte	0x04, 0x36
        /*6b26*/ 	.short	(.L_48 - .L_47)
.L_47:
        /*6b28*/ 	.word	0x00000008
.L_48:


//--------------------- .nv.callgraph             --------------------------
	.section	.nv.callgraph,"",@"SHT_CUDA_CALLGRAPH"
	.align	4
	.sectionentsize	8
	.align		4
        /*0000*/ 	.word	0x00000000
	.align		4
        /*0004*/ 	.word	0xffffffff
	.align		4
        /*0008*/ 	.word	index@(_ZN7cutlass13device_kernelINS_4gemm6kernel13GemmUniversalIN4cute5tupleIJiiiiEEENS1_10collective13CollectiveMmaINS1_37MainloopSm90TmaGmmaWarpSpecializedFP8ILi6ENS5_IJNS4_1CILi1EEESB_SB_EEENS1_35KernelTmaWarpSpecializedCooperativeEEENS5_IJNSA_ILi256EEESF_NSA_ILi64EEEEEENS_12float_e4m3_tENS5_IJlSB_lEEESI_SJ_NS4_8TiledMMAINS4_8MMA_AtomIJNS4_4SM904GMMA31MMA_64x256x32_F32E4M3E4M3_SS_TNILNSN_7ScaleInE1ELSP_1EEEEEENS4_6LayoutINS5_IJNSA_ILi2EEESB_SB_EEENS5_IJSB_NSA_ILi0EEESV_EEEEENS5_IJNS4_10UnderscoreESY_SY_EEEEENS4_13SM90_TMA_LOADENS4_14ComposedLayoutINS4_7SwizzleILi2ELi4ELi3EEENS4_18smem_ptr_flag_bitsILi8EEENSS_INS5_IJNSA_ILi8EEESG_EEENS5_IJSG_SB_EEEEEEEvNS4_8identityES11_S1B_vS1C_EENS_8epilogue10collective18CollectiveEpilogueINS1E_22Sm90TmaWarpSpecializedILi4ELi2ELi16ELb0ELb0EEEJSH_NS5_IJNSA_ILi128EEENSA_ILi32EEEEEESI_SJ_SI_SJ_NS1E_6fusion15FusionCallbacksIS1I_NS1M_17LinearCombinationISI_fSI_fLNS_15FloatRoundStyleE2EEESH_S1L_JEEES11_NS12_INS13_ILi1ELi4ELi3EEES16_NSS_INS5_IJS17_S1K_EEENS5_IJS1K_SB_EEEEEEENS4_39AutoVectorizingCopyWithAssumedAlignmentILi128EEENS4_14SM90_TMA_STOREES1W_S1Y_NS4_9Copy_AtomIJNS4_17SM90_U32x4_STSM_NENS_6half_tEEEEvEEEvvEEEEvNT_6ParamsE)
	.align		4
        /*000c*/ 	.word	index@(__assertfail)
	.align		4
        /*0010*/ 	.word	0x00000000
	.align		4
        /*0014*/ 	.word	0xfffffffe
	.align		4
        /*0018*/ 	.word	0x00000000
	.align		4
        /*001c*/ 	.word	0xfffffffd
	.align		4
        /*0020*/ 	.word	0x00000000
	.align		4
        /*0024*/ 	.word	0xfffffffc


//--------------------- .nv.constant4             --------------------------
	.section	.nv.constant4,"a",@progbits
	.align	8
	.align		8
.nv.constant4:
        /*0000*/ 	.dword	__assertfail
	.align		8
        /*0008*/ 	.dword	__unnamed_1
	.align		8
        /*0010*/ 	.dword	__unnamed_2
	.align		8
        /*0018*/ 	.dword	_ZN39_INTERNAL_924e1e03_4_k_cu_8b0bef92_27904cuda3std3__45__cpo5beginE
	.align		8
        /*0020*/ 	.dword	_ZN39_INTERNAL_924e1e03_4_k_cu_8b0bef92_27904cuda3std3__45__cpo3endE
	.align		8
        /*0028*/ 	.dword	_ZN39_INTERNAL_924e1e03_4_k_cu_8b0bef92_27904cuda3std3__45__cpo6cbeginE
	.align		8
        /*0030*/ 	.dword	_ZN39_INTERNAL_924e1e03_4_k_cu_8b0bef92_27904cuda3std3__45__cpo4cendE
	.align		8
        /*0038*/ 	.dword	_ZN39_INTERNAL_924e1e03_4_k_cu_8b0bef92_27904cuda3std3__441_GLOBAL__N__924e1e03_4_k_cu_8b0bef92_27906ignoreE
	.align		8
        /*0040*/ 	.dword	_ZN39_INTERNAL_924e1e03_4_k_cu_8b0bef92_27904cuda3std3__419piecewise_constructE
	.align		8
        /*0048*/ 	.dword	_ZN39_INTERNAL_924e1e03_4_k_cu_8b0bef92_27904cuda3std3__48in_placeE
	.align		8
        /*0050*/ 	.dword	_ZN39_INTERNAL_924e1e03_4_k_cu_8b0bef92_27904cuda3std6ranges3__45__cpo4swapE
	.align		8
        /*0058*/ 	.dword	_ZN39_INTERNAL_924e1e03_4_k_cu_8b0bef92_27904cuda3std6ranges3__45__cpo9iter_moveE
	.align		8
        /*0060*/ 	.dword	_ZN39_INTERNAL_924e1e03_4_k_cu_8b0bef92_27904cute7productE
	.align		8
        /*0068*/ 	.dword	_ZN39_INTERNAL_924e1e03_4_k_cu_8b0bef92_27904cute1_E
	.align		8
        /*0070*/ 	.dword	$str$24
	.align		8
        /*0078*/ 	.dword	$str$25


//--------------------- .text._ZN7cutlass13device_kernelINS_4gemm6kernel13GemmUniversalIN4cute5tupleIJiiiiEEENS1_10collective13CollectiveMmaINS1_37MainloopSm90TmaGmmaWarpSpecializedFP8ILi6ENS5_IJNS4_1CILi1EEESB_SB_EEENS1_35KernelTmaWarpSpecializedCooperativeEEENS5_IJNSA_ILi256EEESF_NSA_ILi64EEEEEENS_12float_e4m3_tENS5_IJlSB_lEEESI_SJ_NS4_8TiledMMAINS4_8MMA_AtomIJNS4_4SM904GMMA31MMA_64x256x32_F32E4M3E4M3_SS_TNILNSN_7ScaleInE1ELSP_1EEEEEENS4_6LayoutINS5_IJNSA_ILi2EEESB_SB_EEENS5_IJSB_NSA_ILi0EEESV_EEEEENS5_IJNS4_10UnderscoreESY_SY_EEEEENS4_13SM90_TMA_LOADENS4_14ComposedLayoutINS4_7SwizzleILi2ELi4ELi3EEENS4_18smem_ptr_flag_bitsILi8EEENSS_INS5_IJNSA_ILi8EEESG_EEENS5_IJSG_SB_EEEEEEEvNS4_8identityES11_S1B_vS1C_EENS_8epilogue10collective18CollectiveEpilogueINS1E_22Sm90TmaWarpSpecializedILi4ELi2ELi16ELb0ELb0EEEJSH_NS5_IJNSA_ILi128EEENSA_ILi32EEEEEESI_SJ_SI_SJ_NS1E_6fusion15FusionCallbacksIS1I_NS1M_17LinearCombinationISI_fSI_fLNS_15FloatRoundStyleE2EEESH_S1L_JEEES11_NS12_INS13_ILi1ELi4ELi3EEES16_NSS_INS5_IJS17_S1K_EEENS5_IJS1K_SB_EEEEEEENS4_39AutoVectorizingCopyWithAssumedAlignmentILi128EEENS4_14SM90_TMA_STOREES1W_S1Y_NS4_9Copy_AtomIJNS4_17SM90_U32x4_STSM_NENS_6half_tEEEEvEEEvvEEEEvNT_6ParamsE --------------------------
	.section	.text._ZN7cutlass13device_kernelINS_4gemm6kernel13GemmUniversalIN4cute5tupleIJiiiiEEENS1_10collective13CollectiveMmaINS1_37MainloopSm90TmaGmmaWarpSpecializedFP8ILi6ENS5_IJNS4_1CILi1EEESB_SB_EEENS1_35KernelTmaWarpSpecializedCooperativeEEENS5_IJNSA_ILi256EEESF_NSA_ILi64EEEEEENS_12float_e4m3_tENS5_IJlSB_lEEESI_SJ_NS4_8TiledMMAINS4_8MMA_AtomIJNS4_4SM904GMMA31MMA_64x256x32_F32E4M3E4M3_SS_TNILNSN_7ScaleInE1ELSP_1EEEEEENS4_6LayoutINS5_IJNSA_ILi2EEESB_SB_EEENS5_IJSB_NSA_ILi0EEESV_EEEEENS5_IJNS4_10UnderscoreESY_SY_EEEEENS4_13SM90_TMA_LOADENS4_14ComposedLayoutINS4_7SwizzleILi2ELi4ELi3EEENS4_18smem_ptr_flag_bitsILi8EEENSS_INS5_IJNSA_ILi8EEESG_EEENS5_IJSG_SB_EEEEEEEvNS4_8identityES11_S1B_vS1C_EENS_8epilogue10collective18CollectiveEpilogueINS1E_22Sm90TmaWarpSpecializedILi4ELi2ELi16ELb0ELb0EEEJSH_NS5_IJNSA_ILi128EEENSA_ILi32EEEEEESI_SJ_SI_SJ_NS1E_6fusion15FusionCallbacksIS1I_NS1M_17LinearCombinationISI_fSI_fLNS_15FloatRoundStyleE2EEESH_S1L_JEEES11_NS12_INS13_ILi1ELi4ELi3EEES16_NSS_INS5_IJS17_S1K_EEENS5_IJS1K_SB_EEEEEEENS4_39AutoVectorizingCopyWithAssumedAlignmentILi128EEENS4_14SM90_TMA_STOREES1W_S1Y_NS4_9Copy_AtomIJNS4_17SM90_U32x4_STSM_NENS_6half_tEEEEvEEEvvEEEEvNT_6ParamsE,"ax",@progbits
	.align	128
.text._ZN7cutlass13device_kernelINS_4gemm6kernel13GemmUniversalIN4cute5tupleIJiiiiEEENS1_10collective13CollectiveMmaINS1_37MainloopSm90TmaGmmaWarpSpecializedFP8ILi6ENS5_IJNS4_1CILi1EEESB_SB_EEENS1_35KernelTmaWarpSpecializedCooperativeEEENS5_IJNSA_ILi256EEESF_NSA_ILi64EEEEEENS_12float_e4m3_tENS5_IJlSB_lEEESI_SJ_NS4_8TiledMMAINS4_8MMA_AtomIJNS4_4SM904GMMA31MMA_64x256x32_F32E4M3E4M3_SS_TNILNSN_7ScaleInE1ELSP_1EEEEEENS4_6LayoutINS5_IJNSA_ILi2EEESB_SB_EEENS5_IJSB_NSA_ILi0EEESV_EEEEENS5_IJNS4_10UnderscoreESY_SY_EEEEENS4_13SM90_TMA_LOADENS4_14ComposedLayoutINS4_7SwizzleILi2ELi4ELi3EEENS4_18smem_ptr_flag_bitsILi8EEENSS_INS5_IJNSA_ILi8EEESG_EEENS5_IJSG_SB_EEEEEEEvNS4_8identityES11_S1B_vS1C_EENS_8epilogue10collective18CollectiveEpilogueINS1E_22Sm90TmaWarpSpecializedILi4ELi2ELi16ELb0ELb0EEEJSH_NS5_IJNSA_ILi128EEENSA_ILi32EEEEEESI_SJ_SI_SJ_NS1E_6fusion15FusionCallbacksIS1I_NS1M_17LinearCombinationISI_fSI_fLNS_15FloatRoundStyleE2EEESH_S1L_JEEES11_NS12_INS13_ILi1ELi4ELi3EEES16_NSS_INS5_IJS17_S1K_EEENS5_IJS1K_SB_EEEEEEENS4_39AutoVectorizingCopyWithAssumedAlignmentILi128EEENS4_14SM90_TMA_STOREES1W_S1Y_NS4_9Copy_AtomIJNS4_17SM90_U32x4_STSM_NENS_6half_tEEEEvEEEvvEEEEvNT_6ParamsE:
        .type           _ZN7cutlass13device_kernelINS_4gemm6kernel13GemmUniversalIN4cute5tupleIJiiiiEEENS1_10collective13CollectiveMmaINS1_37MainloopSm90TmaGmmaWarpSpecializedFP8ILi6ENS5_IJNS4_1CILi1EEESB_SB_EEENS1_35KernelTmaWarpSpecializedCooperativeEEENS5_IJNSA_ILi256EEESF_NSA_ILi64EEEEEENS_12float_e4m3_tENS5_IJlSB_lEEESI_SJ_NS4_8TiledMMAINS4_8MMA_AtomIJNS4_4SM904GMMA31MMA_64x256x32_F32E4M3E4M3_SS_TNILNSN_7ScaleInE1ELSP_1EEEEEENS4_6LayoutINS5_IJNSA_ILi2EEESB_SB_EEENS5_IJSB_NSA_ILi0EEESV_EEEEENS5_IJNS4_10UnderscoreESY_SY_EEEEENS4_13SM90_TMA_LOADENS4_14ComposedLayoutINS4_7SwizzleILi2ELi4ELi3EEENS4_18smem_ptr_flag_bitsILi8EEENSS_INS5_IJNSA_ILi8EEESG_EEENS5_IJSG_SB_EEEEEEEvNS4_8identityES11_S1B_vS1C_EENS_8epilogue10collective18CollectiveEpilogueINS1E_22Sm90TmaWarpSpecializedILi4ELi2ELi16ELb0ELb0EEEJSH_NS5_IJNSA_ILi128EEENSA_ILi32EEEEEESI_SJ_SI_SJ_NS1E_6fusion15FusionCallbacksIS1I_NS1M_17LinearCombinationISI_fSI_fLNS_15FloatRoundStyleE2EEESH_S1L_JEEES11_NS12_INS13_ILi1ELi4ELi3EEES16_NSS_INS5_IJS17_S1K_EEENS5_IJS1K_SB_EEEEEEENS4_39AutoVectorizingCopyWithAssumedAlignmentILi128EEENS4_14SM90_TMA_STOREES1W_S1Y_NS4_9Copy_AtomIJNS4_17SM90_U32x4_STSM_NENS_6half_tEEEEvEEEvvEEEEvNT_6ParamsE,@function
        .size           _ZN7cutlass13device_kernelINS_4gemm6kernel13GemmUniversalIN4cute5tupleIJiiiiEEENS1_10collective13CollectiveMmaINS1_37MainloopSm90TmaGmmaWarpSpecializedFP8ILi6ENS5_IJNS4_1CILi1EEESB_SB_EEENS1_35KernelTmaWarpSpecializedCooperativeEEENS5_IJNSA_ILi256EEESF_NSA_ILi64EEEEEENS_12float_e4m3_tENS5_IJlSB_lEEESI_SJ_NS4_8TiledMMAINS4_8MMA_AtomIJNS4_4SM904GMMA31MMA_64x256x32_F32E4M3E4M3_SS_TNILNSN_7ScaleInE1ELSP_1EEEEEENS4_6LayoutINS5_IJNSA_ILi2EEESB_SB_EEENS5_IJSB_NSA_ILi0EEESV_EEEEENS5_IJNS4_10UnderscoreESY_SY_EEEEENS4_13SM90_TMA_LOADENS4_14ComposedLayoutINS4_7SwizzleILi2ELi4ELi3EEENS4_18smem_ptr_flag_bitsILi8EEENSS_INS5_IJNSA_ILi8EEESG_EEENS5_IJSG_SB_EEEEEEEvNS4_8identityES11_S1B_vS1C_EENS_8epilogue10collective18CollectiveEpilogueINS1E_22Sm90TmaWarpSpecializedILi4ELi2ELi16ELb0ELb0EEEJSH_NS5_IJNSA_ILi128EEENSA_ILi32EEEEEESI_SJ_SI_SJ_NS1E_6fusion15FusionCallbacksIS1I_NS1M_17LinearCombinationISI_fSI_fLNS_15FloatRoundStyleE2EEESH_S1L_JEEES11_NS12_INS13_ILi1ELi4ELi3EEES16_NSS_INS5_IJS17_S1K_EEENS5_IJS1K_SB_EEEEEEENS4_39AutoVectorizingCopyWithAssumedAlignmentILi128EEENS4_14SM90_TMA_STOREES1W_S1Y_NS4_9Copy_AtomIJNS4_17SM90_U32x4_STSM_NENS_6half_tEEEEvEEEvvEEEEvNT_6ParamsE,(.L_x_420 - _ZN7cutlass13device_kernelINS_4gemm6kernel13GemmUniversalIN4cute5tupleIJiiiiEEENS1_10collective13CollectiveMmaINS1_37MainloopSm90TmaGmmaWarpSpecializedFP8ILi6ENS5_IJNS4_1CILi1EEESB_SB_EEENS1_35KernelTmaWarpSpecializedCooperativeEEENS5_IJNSA_ILi256EEESF_NSA_ILi64EEEEEENS_12float_e4m3_tENS5_IJlSB_lEEESI_SJ_NS4_8TiledMMAINS4_8MMA_AtomIJNS4_4SM904GMMA31MMA_64x256x32_F32E4M3E4M3_SS_TNILNSN_7ScaleInE1ELSP_1EEEEEENS4_6LayoutINS5_IJNSA_ILi2EEESB_SB_EEENS5_IJSB_NSA_ILi0EEESV_EEEEENS5_IJNS4_10UnderscoreESY_SY_EEEEENS4_13SM90_TMA_LOADENS4_14ComposedLayoutINS4_7SwizzleILi2ELi4ELi3EEENS4_18smem_ptr_flag_bitsILi8EEENSS_INS5_IJNSA_ILi8EEESG_EEENS5_IJSG_SB_EEEEEEEvNS4_8identityES11_S1B_vS1C_EENS_8epilogue10collective18CollectiveEpilogueINS1E_22Sm90TmaWarpSpecializedILi4ELi2ELi16ELb0ELb0EEEJSH_NS5_IJNSA_ILi128EEENSA_ILi32EEEEEESI_SJ_SI_SJ_NS1E_6fusion15FusionCallbacksIS1I_NS1M_17LinearCombinationISI_fSI_fLNS_15FloatRoundStyleE2EEESH_S1L_JEEES11_NS12_INS13_ILi1ELi4ELi3EEES16_NSS_INS5_IJS17_S1K_EEENS5_IJS1K_SB_EEEEEEENS4_39AutoVectorizingCopyWithAssumedAlignmentILi128EEENS4_14SM90_TMA_STOREES1W_S1Y_NS4_9Copy_AtomIJNS4_17SM90_U32x4_STSM_NENS_6half_tEEEEvEEEvvEEEEvNT_6ParamsE)
        .other          _ZN7cutlass13device_kernelINS_4gemm6kernel13GemmUniversalIN4cute5tupleIJiiiiEEENS1_10collective13CollectiveMmaINS1_37MainloopSm90TmaGmmaWarpSpecializedFP8ILi6ENS5_IJNS4_1CILi1EEESB_SB_EEENS1_35KernelTmaWarpSpecializedCooperativeEEENS5_IJNSA_ILi256EEESF_NSA_ILi64EEEEEENS_12float_e4m3_tENS5_IJlSB_lEEESI_SJ_NS4_8TiledMMAINS4_8MMA_AtomIJNS4_4SM904GMMA31MMA_64x256x32_F32E4M3E4M3_SS_TNILNSN_7ScaleInE1ELSP_1EEEEEENS4_6LayoutINS5_IJNSA_ILi2EEESB_SB_EEENS5_IJSB_NSA_ILi0EEESV_EEEEENS5_IJNS4_10UnderscoreESY_SY_EEEEENS4_13SM90_TMA_LOADENS4_14ComposedLayoutINS4_7SwizzleILi2ELi4ELi3EEENS4_18smem_ptr_flag_bitsILi8EEENSS_INS5_IJNSA_ILi8EEESG_EEENS5_IJSG_SB_EEEEEEEvNS4_8identityES11_S1B_vS1C_EENS_8epilogue10collective18CollectiveEpilogueINS1E_22Sm90TmaWarpSpecializedILi4ELi2ELi16ELb0ELb0EEEJSH_NS5_IJNSA_ILi128EEENSA_ILi32EEEEEESI_SJ_SI_SJ_NS1E_6fusion15FusionCallbacksIS1I_NS1M_17LinearCombinationISI_fSI_fLNS_15FloatRoundStyleE2EEESH_S1L_JEEES11_NS12_INS13_ILi1ELi4ELi3EEES16_NSS_INS5_IJS17_S1K_EEENS5_IJS1K_SB_EEEEEEENS4_39AutoVectorizingCopyWithAssumedAlignmentILi128EEENS4_14SM90_TMA_STOREES1W_S1Y_NS4_9Copy_AtomIJNS4_17SM90_U32x4_STSM_NENS_6half_tEEEEvEEEvvEEEEvNT_6ParamsE,@"STO_CUDA_ENTRY STV_DEFAULT"
_ZN7cutlass13device_kernelINS_4gemm6kernel13GemmUniversalIN4cute5tupleIJiiiiEEENS1_10collective13CollectiveMmaINS1_37MainloopSm90TmaGmmaWarpSpecializedFP8ILi6ENS5_IJNS4_1CILi1EEESB_SB_EEENS1_35KernelTmaWarpSpecializedCooperativeEEENS5_IJNSA_ILi256EEESF_NSA_ILi64EEEEEENS_12float_e4m3_tENS5_IJlSB_lEEESI_SJ_NS4_8TiledMMAINS4_8MMA_AtomIJNS4_4SM904GMMA31MMA_64x256x32_F32E4M3E4M3_SS_TNILNSN_7ScaleInE1ELSP_1EEEEEENS4_6LayoutINS5_IJNSA_ILi2EEESB_SB_EEENS5_IJSB_NSA_ILi0EEESV_EEEEENS5_IJNS4_10UnderscoreESY_SY_EEEEENS4_13SM90_TMA_LOADENS4_14ComposedLayoutINS4_7SwizzleILi2ELi4ELi3EEENS4_18smem_ptr_flag_bitsILi8EEENSS_INS5_IJNSA_ILi8EEESG_EEENS5_IJSG_SB_EEEEEEEvNS4_8identityES11_S1B_vS1C_EENS_8epilogue10collective18CollectiveEpilogueINS1E_22Sm90TmaWarpSpecializedILi4ELi2ELi16ELb0ELb0EEEJSH_NS5_IJNSA_ILi128EEENSA_ILi32EEEEEESI_SJ_SI_SJ_NS1E_6fusion15FusionCallbacksIS1I_NS1M_17LinearCombinationISI_fSI_fLNS_15FloatRoundStyleE2EEESH_S1L_JEEES11_NS12_INS13_ILi1ELi4ELi3EEES16_NSS_INS5_IJS17_S1K_EEENS5_IJS1K_SB_EEEEEEENS4_39AutoVectorizingCopyWithAssumedAlignmentILi128EEENS4_14SM90_TMA_STOREES1W_S1Y_NS4_9Copy_AtomIJNS4_17SM90_U32x4_STSM_NENS_6half_tEEEEvEEEvvEEEEvNT_6ParamsE:
[----:B------:R-:W1:Y:S02]  /*0000*/  LDC R1, c[0x0][0x28] ;  /* 0x00000a00ff017b82 */ /* 0x000e640000000800 */
[----:B-1----:R-:W-:Y:S01]  /*0010*/  IADD3 R1, R1, -0x8b8, RZ ;  /* 0xfffff74801017810 */ /* 0x002fe20007ffe0ff */
[----:B------:R-:W1:Y:S05]  /*0020*/  S2R R2, SR_TID.X ;  /* 0x0000000000027919 */ /* 0x000e6a0000002100 */
[----:B------:R-:W2:Y:S01]  /*0030*/  LDC.64 R4, c[0x0][0x588] ;  /* 0x00016200ff047b82 */ /* 0x000ea20000000a00 */
[----:B------:R-:W-:Y:S01]  /*0040*/  ELECT P0, URZ, PT ;  /* 0x00000000003f782f */ /* 0x000fe20003800000 */
[----:B------:R-:W-:Y:S01]  /*0050*/  BSSY B0, `(.L_x_0) ;  /* 0x000001a000007945 */ /* 0x000fe20003800000 */
[----:B-1----:R-:W-:-:S05]  /*0060*/  SHF.R.U32.HI R8, RZ, 0x5, R2 ;  /* 0x00000005ff087819 */ /* 0x002fca0000011602 */
[----:B------:R-:W1:Y:S02]  /*0070*/  SHFL.IDX PT, R0, R8, RZ, 0x1f ;  /* 0x00001fff08007589 */ /* 0x000e6400000e0000 */
[----:B-1----:R-:W-:Y:S02]  /*0080*/  R2UR UR47, R0 ;  /* 0x00000000002f72ca */ /* 0x002fe400000e0000 */
[----:B------:R-:W-:-:S06]  /*0090*/  SHF.R.U32.HI R0, RZ, 0x7, R2 ;  /* 0x00000007ff007819 */ /* 0x000fcc0000011602 */
[----:B------:R-:W1:Y:S05]  /*00a0*/  SHFL.IDX PT, R0, R0, RZ, 0x1f ;  /* 0x00001fff00007589 */ /* 0x000e6a00000e0000 */
[----:B------:R-:W-:Y:S02]  /*00b0*/  USHF.R.S32.HI UR4, URZ, 0x1f, UR47 ;  /* 0x0000001f3f047899 */ /* 0x000fe4000801142f */
[----:B------:R-:W-:Y:S02]  /*00c0*/  ISETP.NE.OR P0, PT, RZ, UR47, !P0 ;  /* 0x0000002fff007c0c */ /* 0x000fe4000c705670 */
[----:B------:R-:W-:-:S04]  /*00d0*/  ULEA.HI UR4, UR4, UR47, URZ, 0x2 ;  /* 0x0000002f04047291 */ /* 0x000fc8000f8f103f */
[----:B------:R-:W-:-:S04]  /*00e0*/  ULOP3.LUT UR4, UR4, 0xfffffffc, URZ, 0xc0, !UPT ;  /* 0xfffffffc04047892 */ /* 0x000fc8000f8ec03f */
[----:B------:R-:W-:-:S03]  /*00f0*/  UIADD3 UR47, UR47, -UR4, URZ ;  /* 0x800000042f2f7290 */ /* 0x000fc6000fffe03f */
[----:B--2---:R-:W-:Y:S09]  /*0100*/  @P0 BRA `(.L_x_1) ;  /* 0x0000000000380947 */ /* 0x004ff20003800000 */
[----:B------:R-:W-:Y:S02]  /*0110*/  ULDC.64 UR4, c[0x0][0x198] ;  /* 0x0000660000047ab9 */ /* 0x000fe40000000a00 */
[----:B------:R-:W-:Y:S02]  /*0120*/  UIADD3 UR6, UP0, UR4, 0xf0, URZ ;  /* 0x000000f004067890 */ /* 0x000fe4000ff1e03f */
[----:B------:R-:W-:Y:S02]  /*0130*/  UIADD3 UR8, UP1, UR4, 0x1f0, URZ ;  /* 0x000001f004087890 */ /* 0x000fe4000ff3e03f */
[----:B------:R-:W-:Y:S02]  /*0140*/  UIADD3 UR10, UP2, UR4, 0x3f0, URZ ;  /* 0x000003f0040a7890 */ /* 0x000fe4000ff5e03f */
[----:B------:R-:W-:Y:S02]  /*0150*/  UIADD3 UR4, UP3, UR4, 0x4f0, URZ ;  /* 0x000004f004047890 */ /* 0x000fe4000ff7e03f */
[----:B------:R-:W-:-:S02]  /*0160*/  UIADD3.X UR7, URZ, UR5, URZ, UP0, !UPT ;  /* 0x000000053f077290 */ /* 0x000fc400087fe43f */
[----:B------:R-:W-:Y:S02]  /*0170*/  UIADD3.X UR9, URZ, UR5, URZ, UP1, !UPT ;  /* 0x000000053f097290 */ /* 0x000fe40008ffe43f */
[----:B------:R-:W-:Y:S02]  /*0180*/  UIADD3.X UR11, URZ, UR5, URZ, UP2, !UPT ;  /* 0x000000053f0b7290 */ /* 0x000fe400097fe43f */
[----:B------:R-:W-:-:S03]  /*0190*/  UIADD3.X UR5, URZ, UR5, URZ, UP3, !UPT ;  /* 0x000000053f057290 */ /* 0x000fc60009ffe43f */
[----:B------:R2:W-:Y:S02]  /*01a0*/  UTMACCTL.PF [UR6] ;  /* 0x00000000060079b9 */ /* 0x0005e40008040000 */
[----:B------:R2:W-:Y:S02]  /*01b0*/  UTMACCTL.PF [UR8] ;  /* 0x00000000080079b9 */ /* 0x0005e40008040000 */
[----:B------:R2:W-:Y:S02]  /*01c0*/  UTMACCTL.PF [UR10] ;  /* 0x000000000a0079b9 */ /* 0x0005e40008040000 */
[----:B------:R2:W-:Y:S02]  /*01d0*/  UTMACCTL.PF [UR4] ;  /* 0x00000000040079b9 */ /* 0x0005e40008040000 */
[----:B--2---:R-:W-:Y:S01]  /*01e0*/  NOP ;  /* 0x0000000000007918 */ /* 0x004fe20000000000 */
.L_x_1:
[----:B------:R-:W-:Y:S05]  /*01f0*/  BSYNC B0 ;  /* 0x0000000000007941 */ /* 0x000fea0003800000 */
.L_x_0:
[----:B------:R-:W-:Y:S01]  /*0200*/  ULDC.64 UR6, c[0x0][0x590] ;  /* 0x0001640000067ab9 */ /* 0x000fe20000000a00 */
[----:B-1----:R-:W-:Y:S01]  /*0210*/  R2UR UR4, R0 ;  /* 0x00000000000472ca */ /* 0x002fe200000e0000 */
[----:B------:R-:W-:Y:S01]  /*0220*/  ULDC.64 UR56, c[0x0][0x208] ;  /* 0x0000820000387ab9 */ /* 0x000fe20000000a00 */
[----:B------:R-:W-:Y:S02]  /*0230*/  ISETP.NE.U32.AND P2, PT, RZ, UR6, PT ;  /* 0x00000006ff007c0c */ /* 0x000fe4000bf45070 */
[----:B------:R-:W-:Y:S02]  /*0240*/  PRMT R6, RZ, 0x7610, R6 ;  /* 0x00007610ff067816 */ /* 0x000fe40000000006 */
[----:B------:R-:W-:Y:S02]  /*0250*/  ISETP.NE.AND.EX P1, PT, RZ, UR7, PT, P2 ;  /* 0x00000007ff007c0c */ /* 0x000fe4000bf25320 */
[----:B------:R-:W-:Y:S02]  /*0260*/  MOV R2, R4 ;  /* 0x0000000400027202 */ /* 0x000fe40000000f00 */
[----:B------:R-:W-:-:S09]  /*0270*/  MOV R3, R5 ;  /* 0x0000000500037202 */ /* 0x000fd20000000f00 */
[----:B------:R-:W-:Y:S05]  /*0280*/  @P1 BRA `(.L_x_2) ;  /* 0x0000000000301947 */ /* 0x000fea0003800000 */
[----:B------:R-:W-:Y:S02]  /*0290*/  ULDC.64 UR8, c[0x0][0x588] ;  /* 0x0001620000087ab9 */ /* 0x000fe40000000a00 */
[----:B------:R-:W-:-:S04]  /*02a0*/  ISETP.NE.U32.AND P0, PT, RZ, UR8, PT ;  /* 0x00000008ff007c0c */ /* 0x000fc8000bf05070 */
[----:B------:R-:W-:-:S13]  /*02b0*/  ISETP.NE.AND.EX P0, PT, RZ, UR9, PT, P0 ;  /* 0x00000009ff007c0c */ /* 0x000fda000bf05300 */
[----:B------:R-:W-:Y:S05]  /*02c0*/  @!P0 BRA `(.L_x_3) ;  /* 0x0000000000108947 */ /* 0x000fea0003800000 */
[----:B------:R-:W2:Y:S01]  /*02d0*/  LDG.E R0, desc[UR56][R2.64] ;  /* 0x0000003802007981 */ /* 0x000ea2000c1e1900 */
[----:B------:R-:W-:Y:S02]  /*02e0*/  MOV R6, 0x1 ;  /* 0x0000000100067802 */ /* 0x000fe40000000f00 */
[----:B--2---:R-:W-:Y:S01]  /*02f0*/  FSETP.NEU.AND P3, PT, R0, RZ, PT ;  /* 0x000000ff0000720b */ /* 0x004fe20003f6d000 */
[----:B------:R-:W-:-:S12]  /*0300*/  BRA `(.L_x_2) ;  /* 0x0000000000107947 */ /* 0x000fd80003800000 */
.L_x_3:
[----:B------:R-:W-:Y:S01]  /*0310*/  ULDC UR5, c[0x0][0x580] ;  /* 0x0001600000057ab9 */ /* 0x000fe20000000800 */
[----:B------:R-:W-:Y:S02]  /*0320*/  MOV R6, 0x1 ;  /* 0x0000000100067802 */ /* 0x000fe40000000f00 */
[----:B------:R-:W-:Y:S02]  /*0330*/  CS2R R2, SRZ ;  /* 0x0000000000027805 */ /* 0x000fe4000001ff00 */
[----:B------:R-:W-:-:S13]  /*0340*/  FSETP.NEU.AND P3, PT, RZ, UR5, PT ;  /* 0x00000005ff007c0b */ /* 0x000fda000bf6d000 */
.L_x_2:
[----:B------:R-:W-:Y:S02]  /*0350*/  ISETP.NE.U32.AND P0, PT, R2, RZ, PT ;  /* 0x000000ff0200720c */ /* 0x000fe40003f05070 */
[----:B------:R-:W-:Y:S02]  /*0360*/  ISETP.NE.AND.EX P2, PT, RZ, UR7, PT, P2 ;  /* 0x00000007ff007c0c */ /* 0x000fe4000bf45320 */
[----:B------:R-:W-:Y:S02]  /*0370*/  ISETP.NE.AND.EX P0, PT, R3, RZ, PT, P0 ;  /* 0x000000ff0300720c */ /* 0x000fe40003f05300 */
[----:B------:R-:W-:-:S11]  /*0380*/  MOV R0, 0x1 ;  /* 0x0000000100007802 */ /* 0x000fd60000000f00 */
[----:B------:R-:W-:Y:S05]  /*0390*/  @P0 BRA P2, `(.L_x_4) ;  /* 0x0000000000300947 */ /* 0x000fea0001000000 */
[----:B------:R-:W-:Y:S02]  /*03a0*/  ISETP.NE.U32.AND P2, PT, RZ, UR6, PT ;  /* 0x00000006ff007c0c */ /* 0x000fe4000bf45070 */
[----:B------:R-:W-:Y:S02]  /*03b0*/  ISETP.NE.U32.AND P0, PT, R2, RZ, PT ;  /* 0x000000ff0200720c */ /* 0x000fe40003f05070 */
[----:B------:R-:W-:Y:S02]  /*03c0*/  ISETP.NE.AND.EX P2, PT, RZ, UR7, PT, P2 ;  /* 0x00000007ff007c0c */ /* 0x000fe4000bf45320 */
[----:B------:R-:W-:Y:S02]  /*03d0*/  PRMT R0, R6, 0x9910, RZ ;  /* 0x0000991006007816 */ /* 0x000fe400000000ff */
[----:B------:R-:W-:Y:S02]  /*03e0*/  ISETP.NE.AND.EX P0, PT, R3, RZ, PT, P0 ;  /* 0x000000ff0300720c */ /* 0x000fe40003f05300 */
[----:B------:R-:W-:-:S02]  /*03f0*/  ISETP.NE.AND P4, PT, R0, RZ, PT ;  /* 0x000000ff0000720c */ /* 0x000fc40003f85270 */
[----:B------:R-:W-:Y:S02]  /*0400*/  SEL R3, RZ, 0xffffffff, P3 ;  /* 0xffffffffff037807 */ /* 0x000fe40001800000 */
[----:B------:R-:W-:-:S04]  /*0410*/  SEL R0, RZ, 0xffffffff, P0 ;  /* 0xffffffffff007807 */ /* 0x000fc80000000000 */
[----:B------:R-:W-:-:S04]  /*0420*/  @P2 SEL R3, R0, R3, !P4 ;  /* 0x0000000300032207 */ /* 0x000fc80006000000 */
[----:B------:R-:W-:-:S04]  /*0430*/  LOP3.LUT R3, R3, 0x1, RZ, 0xc0, !PT ;  /* 0x0000000103037812 */ /* 0x000fc800078ec0ff */
[----:B------:R-:W-:-:S04]  /*0440*/  ISETP.NE.U32.AND P0, PT, R3, 0x1, PT ;  /* 0x000000010300780c */ /* 0x000fc80003f05070 */
[----:B------:R-:W-:-:S09]  /*0450*/  SEL R0, RZ, 0x1, !P0 ;  /* 0x00000001ff007807 */ /* 0x000fd20004000000 */
.L_x_4:
[----:B------:R-:W1:Y:S01]  /*0460*/  SHFL.IDX PT, R2, R8, RZ, 0x1f ;  /* 0x00001fff08027589 */ /* 0x000e6200000e0000 */
[----:B------:R-:W-:Y:S02]  /*0470*/  UISETP.NE.AND UP0, UPT, UR47, URZ, UPT ;  /* 0x0000003f2f00728c */ /* 0x000fe4000bf05270 */
[----:B------:R-:W-:Y:S02]  /*0480*/  UISETP.NE.AND UP1, UPT, UR4, URZ, UPT ;  /* 0x0000003f0400728c */ /* 0x000fe4000bf25270 */
[----:B------:R-:W-:Y:S02]  /*0490*/  UP2UR UR53, UPR, URZ, 0x1 ;  /* 0x000000013f357883 */ /* 0x000fe40008000000 */
[----:B------:R-:W-:Y:S02]  /*04a0*/  UISETP.EQ.OR UP0, UPT, UR47, 0x3, !UP0 ;  /* 0x000000032f00788c */ /* 0x000fe4000c702670 */
[----:B------:R-:W-:Y:S02]  /*04b0*/  UIADD3 UR9, UR4, -0x1, URZ ;  /* 0xffffffff04097890 */ /* 0x000fe4000fffe03f */
[----:B------:R-:W-:Y:S01]  /*04c0*/  UISETP.EQ.AND UP0, UPT, UR4, URZ, UP0 ;  /* 0x0000003f0400728c */ /* 0x000fe20008702270 */
[----:B-1----:R-:W-:-:S13]  /*04d0*/  ISETP.NE.AND P0, PT, R2, RZ, PT ;  /* 0x000000ff0200720c */ /* 0x002fda0003f05270 */
[----:B------:R-:W-:Y:S05]  /*04e0*/  @P0 BRA `(.L_x_5) ;  /* 0x0000000000680947 */ /* 0x000fea0003800000 */
[----:B------:R-:W1:Y:S01]  /*04f0*/  S2UR UR8, SR_CgaCtaId ;  /* 0x00000000000879c3 */ /* 0x000e620000008800 */
[----:B------:R-:W-:Y:S01]  /*0500*/  UMOV UR4, 0x400 ;  /* 0x0000040000047882 */ /* 0x000fe20000000000 */
[----:B------:R-:W-:Y:S01]  /*0510*/  UMOV UR5, 0x1 ;  /* 0x0000000100057882 */ /* 0x000fe20000000000 */
[----:B------:R-:W-:Y:S01]  /*0520*/  UMOV UR6, 0x100 ;  /* 0x0000010000067882 */ /* 0x000fe20000000000 */
[----:B------:R-:W-:Y:S01]  /*0530*/  ELECT P0, URZ, PT ;  /* 0x00000000003f782f */ /* 0x000fe20003800000 */
[----:B------:R-:W-:-:S04]  /*0540*/  UIADD3 UR6, -UR6, 0x100000, URZ ;  /* 0x0010000006067890 */ /* 0x000fc8000fffe13f */
[----:B------:R-:W-:Y:S02]  /*0550*/  USHF.L.U32 UR7, UR6, 0xb, URZ ;  /* 0x0000000b06077899 */ /* 0x000fe4000800063f */
[----:B------:R-:W-:Y:S02]  /*0560*/  USHF.L.U32 UR6, UR6, 0x1, URZ ;  /* 0x0000000106067899 */ /* 0x000fe4000800063f */
[----:B-1----:R-:W-:Y:S02]  /*0570*/  ULEA UR8, UR8, UR4, 0x18 ;  /* 0x0000000408087291 */ /* 0x002fe4000f8ec03f */
[----:B------:R-:W-:-:S04]  /*0580*/  UIADD3 UR4, -UR5, 0x100000, URZ ;  /* 0x0010000005047890 */ /* 0x000fc8000fffe13f */
[----:B------:R-:W-:Y:S02]  /*0590*/  USHF.L.U32 UR5, UR4, 0xb, URZ ;  /* 0x0000000b04057899 */ /* 0x000fe4000800063f */
[----:B------:R-:W-:Y:S01]  /*05a0*/  USHF.L.U32 UR4, UR4, 0x1, URZ ;  /* 0x0000000104047899 */ /* 0x000fe2000800063f */
[----:B------:R-:W1:Y:S11]  /*05b0*/  FENCE.VIEW.ASYNC.S ;  /* 0x00000000000073c6 */ /* 0x000e760000000000 */
[----:B-1----:R1:W2:Y:S01]  /*05c0*/  SYNCS.EXCH.64 URZ, [UR8], UR4 ;  /* 0x00000004083f75b2 */ /* 0x0022a20008000100 */
[----:B------:R1:W3:Y:S01]  /*05d0*/  SYNCS.EXCH.64 URZ, [UR8+0x30], UR6 ;  /* 0x00003006083f75b2 */ /* 0x0002e20008000100 */
[----:B------:R1:W4:Y:S01]  /*05e0*/  SYNCS.EXCH.64 URZ, [UR8+0x8], UR4 ;  /* 0x00000804083f75b2 */ /* 0x0003220008000100 */
[----:B------:R1:W1:Y:S01]  /*05f0*/  SYNCS.EXCH.64 URZ, [UR8+0x38], UR6 ;  /* 0x00003806083f75b2 */ /* 0x0002620008000100 */
        /* <DEDUP_REMOVED lines=8> */
[----:B------:R-:W-:Y:S01]  /*0680*/  NOP ;  /* 0x0000000000007918 */ /* 0x000fe20000000000 */
.L_x_5:
[----:B------:R-:W5:Y:S01]  /*0690*/  SHFL.IDX PT, R2, R8, RZ, 0x1f ;  /* 0x00001fff08027589 */ /* 0x000f6200000e0000 */
[----:B------:R-:W1:Y:S01]  /*06a0*/  LDC R3, c[0x0][0x904] ;  /* 0x00024100ff037b82 */ /* 0x000e620000000800 */
[----:B------:R-:W-:Y:S01]  /*06b0*/  NOP ;  /* 0x0000000000007918 */ /* 0x000fe20000000000 */
[----:B-----5:R-:W-:-:S13]  /*06c0*/  ISETP.NE.AND P0, PT, R2, RZ, PT ;  /* 0x000000ff0200720c */ /* 0x020fda0003f05270 */
[----:B------:R-:W-:Y:S05]  /*06d0*/  @P0 BRA `(.L_x_6) ;  /* 0x0000000000580947 */ /* 0x000fea0003800000 */
[----:B-1----:R-:W1:Y:S01]  /*06e0*/  S2UR UR5, SR_CgaCtaId ;  /* 0x00000000000579c3 */ /* 0x002e620000008800 */
[----:B------:R-:W-:Y:S01]  /*06f0*/  UMOV UR4, 0x400 ;  /* 0x0000040000047882 */ /* 0x000fe20000000000 */
[----:B------:R-:W-:Y:S01]  /*0700*/  UMOV UR6, 0x20 ;  /* 0x0000002000067882 */ /* 0x000fe20000000000 */
[----:B------:R-:W-:Y:S01]  /*0710*/  UMOV UR7, 0x100 ;  /* 0x0000010000077882 */ /* 0x000fe20000000000 */
[----:B------:R-:W-:Y:S01]  /*0720*/  ELECT P0, URZ, PT ;  /* 0x00000000003f782f */ /* 0x000fe20003800000 */
[----:B-1----:R-:W-:Y:S02]  /*0730*/  ULEA UR8, UR5, UR4, 0x18 ;  /* 0x0000000405087291 */ /* 0x002fe4000f8ec03f */
[----:B------:R-:W-:-:S04]  /*0740*/  UIADD3 UR4, -UR6, 0x100000, URZ ;  /* 0x0010000006047890 */ /* 0x000fc8000fffe13f */
[----:B------:R-:W-:Y:S02]  /*0750*/  USHF.L.U32 UR5, UR4, 0xb, URZ ;  /* 0x0000000b04057899 */ /* 0x000fe4000800063f */
[----:B------:R-:W-:Y:S02]  /*0760*/  USHF.L.U32 UR4, UR4, 0x1, URZ ;  /* 0x0000000104047899 */ /* 0x000fe4000800063f */
[----:B------:R-:W-:-:S04]  /*0770*/  UIADD3 UR6, -UR7, 0x100000, URZ ;  /* 0x0010000007067890 */ /* 0x000fc8000fffe13f */
[----:B------:R-:W-:Y:S02]  /*0780*/  USHF.L.U32 UR7, UR6, 0xb, URZ ;  /* 0x0000000b06077899 */ /* 0x000fe4000800063f */
[----:B------:R-:W-:Y:S01]  /*0790*/  USHF.L.U32 UR6, UR6, 0x1, URZ ;  /* 0x0000000106067899 */ /* 0x000fe2000800063f */
[----:B------:R-:W1:Y:S03]  /*07a0*/  FENCE.VIEW.ASYNC.S ;  /* 0x00000000000073c6 */ /* 0x000e660000000000 */
[----:B-1----:R1:W1:Y:S08]  /*07b0*/  SYNCS.EXCH.64 URZ, [UR8+0x60], UR4 ;  /* 0x00006004083f75b2 */ /* 0x0022700008000100 */
        /* <DEDUP_REMOVED lines=8> */
.L_x_6:
[----:B------:R-:W5:Y:S01]  /*0840*/  S2R R7, SR_CTAID.Y ;  /* 0x0000000000077919 */ /* 0x000f620000002600 */
[----:B-1----:R-:W-:Y:S01]  /*0850*/  ISETP.NE.AND P2, PT, R3, 0x1, PT ;  /* 0x000000010300780c */ /* 0x002fe20003f45270 */
[----:B------:R-:W1:Y:S01]  /*0860*/  S2UR UR37, SR_CgaCtaId ;  /* 0x00000000002579c3 */ /* 0x000e620000008800 */
[----:B------:R-:W-:Y:S01]  /*0870*/  ELECT P0, URZ, PT ;  /* 0x00000000003f782f */ /* 0x000fe20003800000 */
[----:B------:R-:W2:Y:S01]  /*0880*/  SHFL.IDX PT, R8, R8, RZ, 0x1f ;  /* 0x00001fff08087589 */ /* 0x000ea200000e0000 */
[----:B------:R-:W-:Y:S01]  /*0890*/  UMOV UR4, 0x20 ;  /* 0x0000002000047882 */ /* 0x000fe20000000000 */
[----:B------:R-:W-:Y:S01]  /*08a0*/  UISETP.EQ.AND UP2, UPT, UR47, 0x2, !UP1 ;  /* 0x000000022f00788c */ /* 0x000fe2000cf42270 */
[----:B------:R-:W-:Y:S01]  /*08b0*/  NOP ;  /* 0x0000000000007918 */ /* 0x000fe20000000000 */
[----:B------:R-:W3:Y:S01]  /*08c0*/  S2R R6, SR_CTAID.X ;  /* 0x0000000000067919 */ /* 0x000ee20000002500 */
[----:B------:R-:W-:Y:S02]  /*08d0*/  USEL UR46, URZ, 0x1, !UP0 ;  /* 0x000000013f2e7887 */ /* 0x000fe4000c000000 */
[----:B------:R-:W-:Y:S01]  /*08e0*/  USEL UR45, URZ, 0x1, !UP2 ;  /* 0x000000013f2d7887 */ /* 0x000fe2000d000000 */
[----:B------:R-:W-:-:S02]  /*08f0*/  UMOV UR38, 0x1 ;  /* 0x0000000100267882 */ /* 0x000fc40000000000 */
[----:B------:R-:W3:Y:S01]  /*0900*/  @P2 LDC R11, c[0x0][0x10] ;  /* 0x00000400ff0b2b82 */ /* 0x000ee20000000800 */
[----:B------:R-:W-:-:S07]  /*0910*/  @P2 MOV R3, RZ ;  /* 0x000000ff00032202 */ /* 0x000fce0000000f00 */
[----:B------:R-:W4:Y:S01]  /*0920*/  @!P2 LDC R9, c[0x0][0xc] ;  /* 0x00000300ff09ab82 */ /* 0x000f220000000800 */
[----:B--2---:R-:W-:Y:S02]  /*0930*/  ISETP.NE.OR P0, PT, R8, RZ, !P0 ;  /* 0x000000ff0800720c */ /* 0x004fe40004705670 */
[----:B-----5:R-:W-:-:S04]  /*0940*/  @P2 MOV R8, R7 ;  /* 0x0000000700082202 */ /* 0x020fc80000000f00 */
[----:B------:R-:W-:Y:S02]  /*0950*/  @P2 MOV R2, R8 ;  /* 0x0000000800022202 */ /* 0x000fe40000000f00 */
[----:B------:R-:W-:Y:S02]  /*0960*/  @!P2 MOV R8, R7 ;  /* 0x000000070008a202 */ /* 0x000fe40000000f00 */
[----:B------:R-:W-:-:S03]  /*0970*/  MOV R7, RZ ;  /* 0x000000ff00077202 */ /* 0x000fc60000000f00 */
[----:B------:R-:W-:Y:S01]  /*0980*/  VOTEU.ALL UP3, P0 ;  /* 0x00000000003f7886 */ /* 0x000fe20000060000 */
[----:B---3--:R-:W-:Y:S01]  /*0990*/  @P2 IMAD.WIDE.U32 R10, R6, R11, R2 ;  /* 0x0000000b060a2225 */ /* 0x008fe200078e0002 */
[----:B------:R-:W-:Y:S01]  /*09a0*/  VOTEU.ALL UP0, P0 ;  /* 0x00000000003f7886 */ /* 0x000fe20000000000 */
[----:B------:R-:W-:Y:S01]  /*09b0*/  VOTEU.ALL UP2, P0 ;  /* 0x00000000003f7886 */ /* 0x000fe20000040000 */
[----:B------:R-:W-:Y:S01]  /*09c0*/  PLOP3.LUT P0, PT, PT, PT, UP1, 0x80, 0x0 ;  /* 0x000000000000781c */ /* 0x000fe20003f0f018 */
[----:B----4-:R-:W-:Y:S01]  /*09d0*/  @!P2 IMAD.WIDE.U32 R2, R9, R8, R6 ;  /* 0x000000080902a225 */ /* 0x010fe200078e0006 */
[----:B------:R-:W-:Y:S01]  /*09e0*/  @P2 MOV R9, RZ ;  /* 0x000000ff00092202 */ /* 0x000fe20000000f00 */
[----:B------:R-:W-:Y:S01]  /*09f0*/  @!UP3 UMOV UR6, 0x400 ;  /* 0x000004000006b882 */ /* 0x000fe20000000000 */
[----:B------:R-:W-:Y:S01]  /*0a00*/  @P2 MOV R12, R10 ;  /* 0x0000000a000c2202 */ /* 0x000fe20000000f00 */
[----:B------:R-:W-:-:S04]  /*0a10*/  @!UP3 UIADD3 UR4, -UR4, 0x100000, URZ ;  /* 0x001000000404b890 */ /* 0x000fc8000fffe13f */
[----:B------:R-:W-:Y:S02]  /*0a20*/  @!UP3 USHF.L.U32 UR5, UR4, 0xb, URZ ;  /* 0x0000000b0405b899 */ /* 0x000fe4000800063f */
[----:B------:R-:W-:Y:S01]  /*0a30*/  @!UP3 USHF.L.U32 UR4, UR4, 0x1, URZ ;  /* 0x000000010404b899 */ /* 0x000fe2000800063f */
[----:B------:R-:W-:Y:S01]  /*0a40*/  @P2 IADD3 R18, R11, R9, RZ ;  /* 0x000000090b122210 */ /* 0x000fe20007ffe0ff */
[----:B-1----:R-:W-:Y:S01]  /*0a50*/  @!UP3 ULEA UR8, UR37, UR6, 0x18 ;  /* 0x000000062508b291 */ /* 0x002fe2000f8ec03f */
[----:B------:R-:W-:Y:S01]  /*0a60*/  @!P2 MOV R12, R2 ;  /* 0x00000002000ca202 */ /* 0x000fe20000000f00 */
[----:B------:R-:W-:Y:S01]  /*0a70*/  UISETP.GE.U32.AND UP3, UPT, UR9, 0x2, UPT ;  /* 0x000000020900788c */ /* 0x000fe2000bf66070 */
[----:B------:R-:W-:Y:S01]  /*0a80*/  @!P2 MOV R18, R3 ;  /* 0x000000030012a202 */ /* 0x000fe20000000f00 */
[----:B------:R-:W-:Y:S01]  /*0a90*/  ULDC UR6, c[0x0][0xc] ;  /* 0x0000030000067ab9 */ /* 0x000fe20000000800 */
[----:B------:R-:W-:Y:S01]  /*0aa0*/  ULDC UR7, c[0x0][0x10] ;  /* 0x0000040000077ab9 */ /* 0x000fe20000000800 */
[----:B------:R1:W-:Y:S01]  /*0ab0*/  STL [R1+0x4a4], R12 ;  /* 0x0004a40c01007387 */ /* 0x0003e20000100800 */
[----:B------:R-:W-:-:S02]  /*0ac0*/  USEL UR45, UR45, 0x2, UP3 ;  /* 0x000000022d2d7887 */ /* 0x000fc40009800000 */
[----:B------:R-:W-:Y:S01]  /*0ad0*/  USEL UR46, UR46, 0x2, UP3 ;  /* 0x000000022e2e7887 */ /* 0x000fe20009800000 */
[----:B------:R1:W-:Y:S04]  /*0ae0*/  STL [R1+0x4a8], R18 ;  /* 0x0004a81201007387 */ /* 0x0003e80000100800 */
[----:B------:R-:W2:Y:S02]  /*0af0*/  FENCE.VIEW.ASYNC.S ;  /* 0x00000000000073c6 */ /* 0x000ea40000000000 */
[----:B--2---:R-:W2:Y:S01]  /*0b00*/  @!UP0 SYNCS.EXCH.64 URZ, [UR8+0xa0], UR4 ;  /* 0x0000a004083f85b2 */ /* 0x004ea20008000100 */
[----:B------:R3:W2:Y:S01]  /*0b10*/  @!UP2 SYNCS.EXCH.64 URZ, [UR8+0xa8], UR4 ;  /* 0x0000a804083fa5b2 */ /* 0x0006a20008000100 */
[----:B------:R-:W-:Y:S01]  /*0b20*/  NOP ;  /* 0x0000000000007918 */ /* 0x000fe20000000000 */
[----:B---3--:R-:W-:-:S03]  /*0b30*/  UIMAD.WIDE.U32 UR4, UR6, UR7, URZ ;  /* 0x00000007060472a5 */ /* 0x008fc6000f8e003f */
[----:B------:R-:W-:Y:S02]  /*0b40*/  ULDC UR6, c[0x0][0x14] ;  /* 0x0000050000067ab9 */ /* 0x000fe40000000800 */
[----:B------:R-:W-:Y:S02]  /*0b50*/  UIMAD.WIDE.U32 UR54, UR4, UR6, URZ ;  /* 0x00000006043672a5 */ /* 0x000fe4000f8e003f */
[----:B------:R-:W-:-:S04]  /*0b60*/  UIMAD UR39, UR5, UR6, URZ ;  /* 0x00000006052772a4 */ /* 0x000fc8000f8e023f */
[----:B------:R-:W-:Y:S01]  /*0b70*/  UIADD3 UR39, UR55, UR39, URZ ;  /* 0x0000002737277290 */ /* 0x000fe2000fffe03f */
[----:B--2---:R-:W-:Y:S06]  /*0b80*/  BAR.SYNC.DEFER_BLOCKING 0x0 ;  /* 0x0000000000007b1d */ /* 0x004fec0000010000 */
[----:B-1----:R-:W-:Y:S05]  /*0b90*/  @!P0 BRA `(.L_x_7) ;  /* 0x000001b400e88947 */ /* 0x002fea0003800000 */
[----:B------:R-:W-:-:S06]  /*0ba0*/  UISETP.GT.U32.AND UP0, UPT, UR9, 0x1, UPT ;  /* 0x000000010900788c */ /* 0x000fcc000bf04070 */
[----:B------:R-:W-:-:S13]  /*0bb0*/  PLOP3.LUT P0, PT, PT, PT, UP0, 0x80, 0x0 ;  /* 0x000000000000781c */ /* 0x000fda0003f0f008 */
[----:B------:R-:W-:Y:S05]  /*0bc0*/  @P0 EXIT ;  /* 0x000000000000094d */ /* 0x000fea0003800000 */
[----:B------:R-:W-:Y:S01]  /*0bd0*/  PRMT R2, RZ, 0x7610, R2 ;  /* 0x00007610ff027816 */ /* 0x000fe20000000002 */
[----:B------:R-:W-:Y:S01]  /*0be0*/  ULDC.64 UR4, c[0x0][0x8f8] ;  /* 0x00023e0000047ab9 */ /* 0x000fe20000000a00 */
[----:B------:R-:W-:Y:S01]  /*0bf0*/  UMOV UR41, 0xffffffff ;  /* 0xffffffff00297882 */ /* 0x000fe20000000000 */
[----:B------:R-:W-:Y:S01]  /*0c00*/  ISETP.GE.U32.AND P0, PT, R12, UR4, PT ;  /* 0x000000040c007c0c */ /* 0x000fe2000bf06070 */
[----:B------:R-:W-:Y:S01]  /*0c10*/  UMOV UR43, 0xffffffff ;  /* 0xffffffff002b7882 */ /* 0x000fe20000000000 */
[----:B------:R1:W-:Y:S01]  /*0c20*/  STL.S16 [R1+0x4b0], R2 ;  /* 0x0004b00201007387 */ /* 0x0003e20000100600 */
[----:B------:R-:W-:Y:S02]  /*0c30*/  MOV R3, 0xffffffff ;  /* 0xffffffff00037802 */ /* 0x000fe40000000f00 */
[----:B------:R-:W-:Y:S02]  /*0c40*/  ISETP.GE.U32.AND.EX P0, PT, R18, UR5, PT, P0 ;  /* 0x0000000512007c0c */ /* 0x000fe4000bf06100 */
[----:B------:R-:W-:-:S11]  /*0c50*/  PRMT R0, RZ, 0x7610, R0 ;  /* 0x00007610ff007816 */ /* 0x000fd60000000000 */
[----:B-1----:R-:W-:Y:S05]  /*0c60*/  @P0 BRA `(.L_x_8) ;  /* 0x0000000400680947 */ /* 0x002fea0003800000 */
[----:B------:R-:W1:Y:S01]  /*0c70*/  LDC.64 R14, c[0x0][0x8d0] ;  /* 0x00023400ff0e7b82 */ /* 0x000e620000000a00 */
[----:B------:R-:W-:Y:S02]  /*0c80*/  MOV R2, R12 ;  /* 0x0000000c00027202 */ /* 0x000fe40000000f00 */
[----:B------:R-:W-:-:S05]  /*0c90*/  MOV R3, R18 ;  /* 0x0000001200037202 */ /* 0x000fca0000000f00 */
[----:B------:R-:W2:Y:S08]  /*0ca0*/  LDC R0, c[0x0][0x8d8] ;  /* 0x00023600ff007b82 */ /* 0x000eb00000000800 */
[----:B------:R-:W3:Y:S01]  /*0cb0*/  LDC.64 R16, c[0x0][0x8c8] ;  /* 0x00023200ff107b82 */ /* 0x000ee20000000a00 */
[----:B-1----:R-:W-:-:S04]  /*0cc0*/  ISETP.NE.U32.AND P0, PT, R14, RZ, PT ;  /* 0x000000ff0e00720c */ /* 0x002fc80003f05070 */
[----:B------:R-:W-:-:S13]  /*0cd0*/  ISETP.NE.AND.EX P0, PT, R15, RZ, PT, P0 ;  /* 0x000000ff0f00720c */ /* 0x000fda0003f05300 */
[----:B--23--:R-:W-:Y:S05]  /*0ce0*/  @!P0 BRA `(.L_x_9) ;  /* 0x0000000000288947 */ /* 0x00cfea0003800000 */
[----:B------:R-:W1:Y:S02]  /*0cf0*/  LDC R9, c[0x0][0x8dc] ;  /* 0x00023700ff097b82 */ /* 0x000e640000000800 */
[----:B-1----:R-:W-:-:S04]  /*0d00*/  IADD3 R9, P0, R12, R9, RZ ;  /* 0x000000090c097210 */ /* 0x002fc80007f1e0ff */
[----:B------:R-:W-:-:S05]  /*0d10*/  IADD3.X R13, RZ, R18, RZ, P0, !PT ;  /* 0x00000012ff0d7210 */ /* 0x000fca00007fe4ff */
[----:B------:R-:W-:-:S04]  /*0d20*/  IMAD.WIDE.U32 R2, R13, R14, RZ ;  /* 0x0000000e0d027225 */ /* 0x000fc800078e00ff */
[----:B------:R-:W-:-:S04]  /*0d30*/  IMAD.WIDE.U32 R4, P0, R9, R15, R2 ;  /* 0x0000000f09047225 */ /* 0x000fc80007800002 */
[----:B------:R-:W-:Y:S01]  /*0d40*/  IMAD.WIDE.U32 R2, R9, R14, RZ ;  /* 0x0000000e09027225 */ /* 0x000fe200078e00ff */
[----:B------:R-:W-:Y:S02]  /*0d50*/  IADD3.X R11, RZ, RZ, RZ, P0, !PT ;  /* 0x000000ffff0b7210 */ /* 0x000fe400007fe4ff */
[----:B------:R-:W-:Y:S02]  /*0d60*/  MOV R10, R5 ;  /* 0x00000005000a7202 */ /* 0x000fe40000000f00 */
[----:B------:R-:W-:-:S05]  /*0d70*/  IADD3 RZ, P0, R3, R4, RZ ;  /* 0x0000000403ff7210 */ /* 0x000fca0007f1e0ff */
[----:B------:R-:W-:-:S08]  /*0d80*/  IMAD.WIDE.U32.X R2, R13, R15, R10, P0 ;  /* 0x0000000f0d027225 */ /* 0x000fd000000e040a */
.L_x_9:
[-CC-:B------:R-:W-:Y:S01]  /*0d90*/  SHF.R.U64 R20, R2, R0.reuse, R3.reuse ;  /* 0x0000000002147219 */ /* 0x180fe20000001203 */
[----:B------:R-:W1:Y:S01]  /*0da0*/  LDC R10, c[0x0][0x8c0] ;  /* 0x00023000ff0a7b82 */ /* 0x000e620000000800 */
[----:B------:R-:W-:Y:S01]  /*0db0*/  SHF.R.U32.HI R0, RZ, R0, R3 ;  /* 0x00000000ff007219 */ /* 0x000fe20000011603 */
[----:B------:R-:W-:Y:S01]  /*0dc0*/  ULDC UR4, c[0x0][0x150] ;  /* 0x0000540000047ab9 */ /* 0x000fe20000000800 */
[----:B------:R-:W-:Y:S01]  /*0dd0*/  IADD3 R5, P0, RZ, -R20, RZ ;  /* 0x80000014ff057210 */ /* 0x000fe20007f1e0ff */
[----:B------:R-:W-:Y:S01]  /*0de0*/  ULDC UR5, c[0x0][0x154] ;  /* 0x0000550000057ab9 */ /* 0x000fe20000000800 */
[----:B------:R-:W-:Y:S02]  /*0df0*/  MOV R2, R12 ;  /* 0x0000000c00027202 */ /* 0x000fe40000000f00 */
[----:B------:R-:W-:Y:S01]  /*0e00*/  IADD3.X R3, RZ, ~R0, RZ, P0, !PT ;  /* 0x80000000ff037210 */ /* 0x000fe200007fe4ff */
[----:B------:R-:W2:Y:S01]  /*0e10*/  LDC R7, c[0x0][0x8b0] ;  /* 0x00022c00ff077b82 */ /* 0x000ea20000000800 */
[----:B------:R-:W-:-:S02]  /*0e20*/  I2FP.F32.U32 R4, R8 ;  /* 0x0000000800047245 */ /* 0x000fc40000201000 */
[----:B------:R-:W-:Y:S01]  /*0e30*/  MOV R9, 0xffffffff ;  /* 0xffffffff00097802 */ /* 0x000fe20000000f00 */
[----:B------:R-:W-:Y:S01]  /*0e40*/  IMAD R0, R3, R16, RZ ;  /* 0x0000001003007224 */ /* 0x000fe200078e02ff */
[----:B------:R-:W-:Y:S01]  /*0e50*/  MOV R3, R18 ;  /* 0x0000001200037202 */ /* 0x000fe20000000f00 */
[----:B------:R-:W-:Y:S02]  /*0e60*/  FMUL R4, R4, UR5 ;  /* 0x0000000504047c20 */ /* 0x000fe40008400000 */
[----:B------:R-:W3:Y:S01]  /*0e70*/  LDC.64 R18, c[0x0][0x8e8] ;  /* 0x00023a00ff127b82 */ /* 0x000ee20000000a00 */
[----:B------:R-:W-:-:S04]  /*0e80*/  IMAD.WIDE.U32 R2, R5, R16, R2 ;  /* 0x0000001005027225 */ /* 0x000fc800078e0002 */
[----:B------:R-:W-:Y:S01]  /*0e90*/  IMAD R5, R5, R17, R0 ;  /* 0x0000001105057224 */ /* 0x000fe200078e0200 */
[----:B------:R-:W-:Y:S02]  /*0ea0*/  I2FP.F32.U32 R0, R6 ;  /* 0x0000000600007245 */ /* 0x000fe40000201000 */
[----:B------:R-:W4:Y:S02]  /*0eb0*/  LDC R11, c[0x0][0x148] ;  /* 0x00005200ff0b7b82 */ /* 0x000f240000000800 */
[----:B------:R-:W-:Y:S01]  /*0ec0*/  IADD3 R5, R3, R5, RZ ;  /* 0x0000000503057210 */ /* 0x000fe20007ffe0ff */
[----:B------:R-:W-:Y:S01]  /*0ed0*/  FMUL R0, R0, UR4 ;  /* 0x0000000400007c20 */ /* 0x000fe20008400000 */
[----:B------:R-:W-:Y:S02]  /*0ee0*/  ULDC UR4, c[0x0][0x900] ;  /* 0x0002400000047ab9 */ /* 0x000fe40000000800 */
[-CC-:B-1----:R-:W-:Y:S02]  /*0ef0*/  SHF.R.U64 R15, R2, R10.reuse, R5.reuse ;  /* 0x0000000a020f7219 */ /* 0x182fe40000001205 */
[----:B------:R-:W1:Y:S01]  /*0f00*/  LDC R3, c[0x0][0x144] ;  /* 0x00005100ff037b82 */ /* 0x000e620000000800 */
[----:B------:R5:W4:Y:S01]  /*0f10*/  F2I.U32.TRUNC.NTZ R2, R0 ;  /* 0x0000000000027305 */ /* 0x000b22000020f000 */
[----:B------:R-:W-:-:S04]  /*0f20*/  SHF.R.U32.HI R10, RZ, R10, R5 ;  /* 0x0000000aff0a7219 */ /* 0x000fc80000011605 */
[-CC-:B--2---:R-:W-:Y:S02]  /*0f30*/  SHF.R.U64 R13, R15, R7.reuse, R10.reuse ;  /* 0x000000070f0d7219 */ /* 0x184fe4000000120a */
[----:B------:R-:W2:Y:S01]  /*0f40*/  LDC R17, c[0x0][0x8a8] ;  /* 0x00022a00ff117b82 */ /* 0x000ea20000000800 */
[----:B---3--:R-:W-:Y:S02]  /*0f50*/  ISETP.NE.U32.AND P0, PT, R18, RZ, PT ;  /* 0x000000ff1200720c */ /* 0x008fe40003f05070 */
[----:B-----5:R-:W-:Y:S02]  /*0f60*/  SHF.L.U32 R0, R9, UR4, RZ ;  /* 0x0000000409007c19 */ /* 0x020fe400080006ff */
[----:B------:R-:W-:Y:S01]  /*0f70*/  ISETP.NE.AND.EX P0, PT, R19, RZ, PT, P0 ;  /* 0x000000ff1300720c */ /* 0x000fe20003f05300 */
[----:B------:R3:W1:Y:S01]  /*0f80*/  F2I.U32.TRUNC.NTZ R9, R4 ;  /* 0x0000000400097305 */ /* 0x000662000020f000 */
[----:B------:R-:W-:Y:S01]  /*0f90*/  SHF.R.U32.HI R5, RZ, R7, R10 ;  /* 0x00000007ff057219 */ /* 0x000fe2000001160a */
[----:B------:R-:W2:Y:S01]  /*0fa0*/  LDC R12, c[0x0][0x8f0] ;  /* 0x00023c00ff0c7b82 */ /* 0x000ea20000000800 */
[----:B----4-:R-:W-:-:S02]  /*0fb0*/  IADD3 R7, -R2, RZ, RZ ;  /* 0x000000ff02077210 */ /* 0x010fc40007ffe1ff */
[----:B------:R-:W-:Y:S02]  /*0fc0*/  LOP3.LUT R2, RZ, R0, RZ, 0x33, !PT ;  /* 0x00000000ff027212 */ /* 0x000fe400078e33ff */
[--C-:B------:R-:W-:Y:S02]  /*0fd0*/  SHF.R.U64 R16, R13, UR4, R5.reuse ;  /* 0x000000040d107c19 */ /* 0x100fe40008001205 */
[----:B------:R-:W-:Y:S01]  /*0fe0*/  SHF.R.U32.HI R5, RZ, UR4, R5 ;  /* 0x00000004ff057c19 */ /* 0x000fe20008011605 */
[----:B------:R-:W4:Y:S01]  /*0ff0*/  LDC R21, c[0x0][0x8e0] ;  /* 0x00023800ff157b82 */ /* 0x000f220000000800 */
[----:B-1----:R-:W-:Y:S01]  /*1000*/  IMAD R0, R3, R7, R6 ;  /* 0x0000000703007224 */ /* 0x002fe200078e0206 */
[----:B------:R-:W-:Y:S02]  /*1010*/  LOP3.LUT R10, R13, R2, RZ, 0xc0, !PT ;  /* 0x000000020d0a7212 */ /* 0x000fe400078ec0ff */
[----:B------:R-:W-:Y:S02]  /*1020*/  MOV R2, R16 ;  /* 0x0000001000027202 */ /* 0x000fe40000000f00 */
[----:B------:R-:W-:-:S02]  /*1030*/  MOV R3, R5 ;  /* 0x0000000500037202 */ /* 0x000fc40000000f00 */
[----:B------:R-:W1:Y:S01]  /*1040*/  LDC R14, c[0x0][0x8b8] ;  /* 0x00022e00ff0e7b82 */ /* 0x000e620000000800 */
[----:B---3--:R-:W-:Y:S05]  /*1050*/  @!P0 BRA `(.L_x_10) ;  /* 0x0000000000288947 */ /* 0x008fea0003800000 */
[----:B------:R-:W3:Y:S02]  /*1060*/  LDC R7, c[0x0][0x8f4] ;  /* 0x00023d00ff077b82 */ /* 0x000ee40000000800 */
[----:B---3--:R-:W-:-:S04]  /*1070*/  IADD3 R7, P0, R16, R7, RZ ;  /* 0x0000000710077210 */ /* 0x008fc80007f1e0ff */
        /* <DEDUP_REMOVED lines=8> */
.L_x_10:
[----:B--2---:R-:W-:Y:S01]  /*1100*/  SHF.R.U64 R3, R2, R12, R3 ;  /* 0x0000000c02037219 */ /* 0x004fe20000001203 */
[----:B------:R-:W-:Y:S01]  /*1110*/  USHF.L.U32 UR4, UR38, UR4, URZ ;  /* 0x0000000426047299 */ /* 0x000fe2000800063f */
[----:B------:R-:W-:Y:S02]  /*1120*/  IADD3 R9, -R9, RZ, RZ ;  /* 0x000000ff09097210 */ /* 0x000fe40007ffe1ff */
[----:B------:R-:W-:Y:S02]  /*1130*/  IADD3 R2, R17, -0x1, RZ ;  /* 0xffffffff11027810 */ /* 0x000fe40007ffe0ff */
[----:B------:R-:W-:Y:S01]  /*1140*/  IADD3 R4, -R3, RZ, RZ ;  /* 0x000000ff03047210 */ /* 0x000fe20007ffe1ff */
[----:B------:R-:W-:Y:S01]  /*1150*/  @P2 IMAD R0, R11, R9, R8 ;  /* 0x000000090b002224 */ /* 0x000fe200078e0208 */
[----:B------:R-:W-:Y:S01]  /*1160*/  LOP3.LUT R15, R15, R2, RZ, 0xc0, !PT ;  /* 0x000000020f0f7212 */ /* 0x000fe200078ec0ff */
[----:B------:R-:W-:Y:S01]  /*1170*/  IMAD R3, R3, UR4, R10 ;  /* 0x0000000403037c24 */ /* 0x000fe2000f8e020a */
[----:B------:R-:W-:Y:S01]  /*1180*/  R2UR UR43, R20 ;  /* 0x00000000142b72ca */ /* 0x000fe200000e0000 */
[----:B----4-:R-:W-:-:S02]  /*1190*/  IMAD R2, R4, R21, R16 ;  /* 0x0000001504027224 */ /* 0x010fc400078e0210 */
[----:B-1----:R-:W-:Y:S02]  /*11a0*/  IMAD R0, R3, R14, R0 ;  /* 0x0000000e03007224 */ /* 0x002fe400078e0200 */
[----:B------:R-:W-:-:S05]  /*11b0*/  IMAD R3, R2, R17, R15 ;  /* 0x0000001102037224 */ /* 0x000fca00078e020f */
[----:B------:R-:W-:Y:S02]  /*11c0*/  SEL R2, R3, R0, !P2 ;  /* 0x0000000003027207 */ /* 0x000fe40005000000 */
[----:B------:R-:W-:Y:S02]  /*11d0*/  SEL R3, R0, R3, !P2 ;  /* 0x0000000300037207 */ /* 0x000fe40005000000 */
[----:B------:R-:W-:Y:S02]  /*11e0*/  R2UR UR41, R2 ;  /* 0x00000000022972ca */ /* 0x000fe400000e0000 */
[----:B------:R-:W-:-:S04]  /*11f0*/  MOV R2, 0x1 ;  /* 0x0000000100027802 */ /* 0x000fc80000000f00 */
[----:B------:R-:W-:-:S09]  /*1200*/  PRMT R0, R2, 0x7610, R0 ;  /* 0x0000761002007816 */ /* 0x000fd20000000000 */
.L_x_8:
[----:B------:R-:W-:-:S08]  /*1210*/  NOP ;  /* 0x0000000000007918 */ /* 0x000fd00000000000 */
[----:B------:R-:W1:Y:S02]  /*1220*/  USETMAXREG.TRY_ALLOC.CTAPOOL UP0, 0xf0 ;  /* 0x000000f0000079c8 */ /* 0x000e640008000600 */
[----:B-1----:R-:W-:-:S13]  /*1230*/  PLOP3.LUT P0, PT, PT, PT, UP0, 0x80, 0x0 ;  /* 0x000000000000781c */ /* 0x002fda0003f0f008 */
[----:B------:R-:W-:Y:S05]  /*1240*/  @!P0 BRA `(.L_x_8) ;  /* 0xfffffffc00f08947 */ /* 0x000fea000383ffff */
[----:B------:R-:W-:Y:S02]  /*1250*/  ULDC.64 UR4, c[0x0][0x590] ;  /* 0x0001640000047ab9 */ /* 0x000fe40000000a00 */
[----:B------:R-:W-:-:S04]  /*1260*/  ISETP.NE.U32.AND P0, PT, RZ, UR4, PT ;  /* 0x00000004ff007c0c */ /* 0x000fc8000bf05070 */
[----:B------:R-:W-:-:S13]  /*1270*/  ISETP.NE.AND.EX P0, PT, RZ, UR5, PT, P0 ;  /* 0x00000005ff007c0c */ /* 0x000fda000bf05300 */
[----:B------:R-:W-:Y:S05]  /*1280*/  @P0 BRA `(.L_x_11) ;  /* 0x00000000003c0947 */ /* 0x000fea0003800000 */
[----:B------:R-:W-:Y:S02]  /*1290*/  ULDC.64 UR4, c[0x0][0x588] ;  /* 0x0001620000047ab9 */ /* 0x000fe40000000a00 */
[----:B------:R-:W-:-:S04]  /*12a0*/  ISETP.NE.U32.AND P0, PT, RZ, UR4, PT ;  /* 0x00000004ff007c0c */ /* 0x000fc8000bf05070 */
[----:B------:R-:W-:-:S13]  /*12b0*/  ISETP.NE.AND.EX P0, PT, RZ, UR5, PT, P0 ;  /* 0x00000005ff007c0c */ /* 0x000fda000bf05300 */
[----:B------:R-:W-:Y:S05]  /*12c0*/  @!P0 BRA `(.L_x_12) ;  /* 0x0000000000188947 */ /* 0x000fea0003800000 */
[----:B------:R-:W1:Y:S01]  /*12d0*/  LDC.64 R4, c[0x0][0x588] ;  /* 0x00016200ff047b82 */ /* 0x000e620000000a00 */
[----:B------:R-:W-:Y:S01]  /*12e0*/  MOV R6, 0x1 ;  /* 0x0000000100067802 */ /* 0x000fe20000000f00 */
[----:B-1----:R1:W5:Y:S03]  /*12f0*/  LDG.E R2, desc[UR56][R4.64] ;  /* 0x0000003804027981 */ /* 0x002366000c1e1900 */
[----:B-1----:R-:W-:-:S05]  /*1300*/  PRMT R4, R6, 0x7610, R4 ;  /* 0x0000761006047816 */ /* 0x002fca0000000004 */
[----:B------:R1:W-:Y:S01]  /*1310*/  STL.S16 [R1+0x4b0], R4 ;  /* 0x0004b00401007387 */ /* 0x0003e20000100600 */
[----:B------:R-:W-:Y:S05]  /*1320*/  BRA `(.L_x_11) ;  /* 0x0000000000147947 */ /* 0x000fea0003800000 */
.L_x_12:
[----:B------:R-:W-:Y:S01]  /*1330*/  MOV R2, 0x1 ;  /* 0x0000000100027802 */ /* 0x000fe20000000f00 */
[----:B------:R-:W-:-:S03]  /*1340*/  ULDC UR4, c[0x0][0x580] ;  /* 0x0001600000047ab9 */ /* 0x000fc60000000800 */
[----:B------:R-:W-:Y:S02]  /*1350*/  PRMT R4, R2, 0x7610, R4 ;  /* 0x0000761002047816 */ /* 0x000fe40000000004 */
[----:B------:R-:W-:-:S03]  /*1360*/  MOV R2, UR4 ;  /* 0x0000000400027c02 */ /* 0x000fc60008000f00 */
[----:B------:R2:W-:Y:S04]  /*1370*/  STL.S16 [R1+0x4b0], R4 ;  /* 0x0004b00401007387 */ /* 0x0005e80000100600 */
.L_x_11:
        /* <DEDUP_REMOVED lines=8> */
[----:B------:R-:W3:Y:S02]  /*1400*/  LDC.64 R16, c[0x0][0x5a8] ;  /* 0x00016a00ff107b82 */ /* 0x000ee40000000a00 */
[----:B---3--:R3:W5:Y:S01]  /*1410*/  LDG.E R16, desc[UR56][R16.64] ;  /* 0x0000003810107981 */ /* 0x008762000c1e1900 */
[----:B------:R-:W-:Y:S05]  /*1420*/  BRA `(.L_x_13) ;  /* 0x0000000000087947 */ /* 0x000fea0003800000 */
.L_x_14:
[----:B------:R-:W-:Y:S02]  /*1430*/  ULDC UR4, c[0x0][0x5a0] ;  /* 0x0001680000047ab9 */ /* 0x000fe40000000800 */
[----:B------:R-:W-:-:S07]  /*1440*/  MOV R16, UR4 ;  /* 0x0000000400107c02 */ /* 0x000fce0008000f00 */
.L_x_13:
[----:B------:R-:W-:-:S13]  /*1450*/  LOP3.LUT P0, RZ, R0, 0xff, RZ, 0xc0, !PT ;  /* 0x000000ff00ff7812 */ /* 0x000fda000780c0ff */
[----:B------:R-:W-:Y:S05]  /*1460*/  @!P0 EXIT ;  /* 0x000000000000894d */ /* 0x000fea0003800000 */
[----:B------:R-:W4:Y:S01]  /*1470*/  S2R R6, SR_TID.X ;  /* 0x0000000000067919 */ /* 0x000f220000002100 */
[----:B------:R-:W-:Y:S01]  /*1480*/  ULDC UR4, c[0x0][0x28c] ;  /* 0x0000a30000047ab9 */ /* 0x000fe20000000800 */
[----:B------:R-:W-:Y:S01]  /*1490*/  CS2R R18, SRZ ;  /* 0x0000000000127805 */ /* 0x000fe2000001ff00 */
[----:B------:R-:W-:Y:S02]  /*14a0*/  UIADD3 UR4, UR4, 0x3f, URZ ;  /* 0x0000003f04047890 */ /* 0x000fe4000fffe03f */
[----:B------:R-:W-:Y:S02]  /*14b0*/  ULOP3.LUT UR49, UR46, 0x1, URZ, 0xfc, !UPT ;  /* 0x000000012e317892 */ /* 0x000fe4000f8efc3f */
[----:B------:R-:W-:Y:S02]  /*14c0*/  USHF.R.S32.HI UR5, URZ, 0x1f, UR4 ;  /* 0x0000001f3f057899 */ /* 0x000fe40008011404 */
[----:B------:R-:W-:Y:S02]  /*14d0*/  ULOP3.LUT UR44, UR45, 0x1, URZ, 0xfc, !UPT ;  /* 0x000000012d2c7892 */ /* 0x000fe4000f8efc3f */
[----:B------:R-:W-:Y:S01]  /*14e0*/  ULEA.HI UR5, UR5, UR4, URZ, 0x6 ;  /* 0x0000000405057291 */ /* 0x000fe2000f8f303f */
[----:B------:R-:W-:Y:S01]  /*14f0*/  ULDC.64 UR58, c[0x0][0x198] ;  /* 0x00006600003a7ab9 */ /* 0x000fe20000000a00 */
[----:B------:R-:W-:-:S02]  /*1500*/  UMOV UR36, URZ ;  /* 0x0000003f00247c82 */ /* 0x000fc40008000000 */
[----:B------:R-:W-:Y:S01]  /*1510*/  USHF.R.S32.HI UR50, URZ, 0x6, UR5 ;  /* 0x000000063f327899 */ /* 0x000fe20008011405 */
[----:B------:R-:W-:Y:S01]  /*1520*/  UMOV UR51, URZ ;  /* 0x0000003f00337c82 */ /* 0x000fe20008000000 */
[C---:B----4-:R-:W-:Y:S02]  /*1530*/  SHF.L.U32 R0, R6.reuse, 0x4, RZ ;  /* 0x0000000406007819 */ /* 0x050fe400000006ff */
[----:B-12---:R-:W-:Y:S02]  /*1540*/  SHF.L.U32 R4, R6, 0x1, RZ ;  /* 0x0000000106047819 */ /* 0x006fe400000006ff */
[----:B------:R-:W-:Y:S02]  /*1550*/  LOP3.LUT R5, R0, 0xe00, RZ, 0xc0, !PT ;  /* 0x00000e0000057812 */ /* 0x000fe400078ec0ff */
[----:B------:R-:W-:Y:S02]  /*1560*/  SHF.L.U32 R0, R6, 0x3, RZ ;  /* 0x0000000306007819 */ /* 0x000fe400000006ff */
[----:B------:R-:W-:-:S02]  /*1570*/  LOP3.LUT R5, R5, 0x6, R4, 0xf8, !PT ;  /* 0x0000000605057812 */ /* 0x000fc400078ef804 */
[----:B------:R-:W-:Y:S02]  /*1580*/  LOP3.LUT R4, R0, 0x80, RZ, 0xc0, !PT ;  /* 0x0000008000047812 */ /* 0x000fe400078ec0ff */
[----:B------:R-:W-:Y:S02]  /*1590*/  LOP3.LUT R5, R5, 0x60, R0, 0xf8, !PT ;  /* 0x0000006005057812 */ /* 0x000fe400078ef800 */
[--C-:B------:R-:W-:Y:S02]  /*15a0*/  LOP3.LUT R4, R4, 0x10, R6.reuse, 0xf8, !PT ;  /* 0x0000001004047812 */ /* 0x100fe400078ef806 */
[----:B------:R-:W-:Y:S02]  /*15b0*/  SHF.R.U32.HI R0, RZ, 0x4, R6 ;  /* 0x00000004ff007819 */ /* 0x000fe40000011606 */
[----:B---3--:R-:W-:Y:S02]  /*15c0*/  LOP3.LUT R17, R5, R4, RZ, 0xfc, !PT ;  /* 0x0000000405117212 */ /* 0x008fe400078efcff */
[----:B------:R-:W-:-:S02]  /*15d0*/  LOP3.LUT P0, RZ, R0, 0x1, RZ, 0xc0, !PT ;  /* 0x0000000100ff7812 */ /* 0x000fc4000780c0ff */
[----:B------:R-:W-:-:S04]  /*15e0*/  MOV R4, 0x8 ;  /* 0x0000000800047802 */ /* 0x000fc80000000f00 */
[----:B------:R-:W-:-:S07]  /*15f0*/  SEL R0, R4, 0xfffffff8, !P0 ;  /* 0xfffffff804007807 */ /* 0x000fce0004000000 */
.L_x_225:
[----:B------:R-:W-:Y:S01]  /*1600*/  STL [R1+0x49c], RZ ;  /* 0x00049cff01007387 */ /* 0x000fe20000100800 */
[----:B------:R-:W1:Y:S01]  /*1610*/  S2UR UR9, SR_CgaCtaId ;  /* 0x00000000000979c3 */ /* 0x000e620000008800 */
[----:B------:R-:W-:Y:S01]  /*1620*/  UMOV UR48, 0x400 ;  /* 0x0000040000307882 */ /* 0x000fe20000000000 */
[----:B------:R-:W-:Y:S01]  /*1630*/  UMOV UR4, URZ ;  /* 0x0000003f00047c82 */ /* 0x000fe20008000000 */
[----:B------:R-:W-:Y:S01]  /*1640*/  STL [R1+0x498], RZ ;  /* 0x000498ff01007387 */ /* 0x000fe20000100800 */
[----:B------:R-:W-:Y:S01]  /*1650*/  UMOV UR8, URZ ;  /* 0x0000003f00087c82 */ /* 0x000fe20008000000 */
[----:B------:R-:W-:Y:S01]  /*1660*/  UMOV UR5, URZ ;  /* 0x0000003f00057c82 */ /* 0x000fe20008000000 */
[----:B------:R-:W-:Y:S01]  /*1670*/  UMOV UR10, UR51 ;  /* 0x00000033000a7c82 */ /* 0x000fe20008000000 */
[----:B------:R-:W-:Y:S01]  /*1680*/  STL [R1+0x494], RZ ;  /* 0x000494ff01007387 */ /* 0x000fe20000100800 */
[----:B------:R-:W2:Y:S01]  /*1690*/  LDC R4, c[0x0][0x28c] ;  /* 0x0000a300ff047b82 */ /* 0x000ea20000000800 */
[----:B------:R-:W-:Y:S01]  /*16a0*/  UMOV UR11, UR36 ;  /* 0x00000024000b7c82 */ /* 0x000fe20008000000 */
[----:B------:R-:W-:Y:S01]  /*16b0*/  CS2R R236, SRZ ;  /* 0x0000000000ec7805 */ /* 0x000fe2000001ff00 */
[----:B------:R-:W-:Y:S01]  /*16c0*/  STL [R1+0x490], RZ ;  /* 0x000490ff01007387 */ /* 0x000fe20000100800 */
[----:B------:R-:W-:-:S02]  /*16d0*/  CS2R R234, SRZ ;  /* 0x0000000000ea7805 */ /* 0x000fc4000001ff00 */
[----:B------:R-:W-:Y:S02]  /*16e0*/  CS2R R232, SRZ ;  /* 0x0000000000e87805 */ /* 0x000fe4000001ff00 */
[----:B------:R-:W-:Y:S01]  /*16f0*/  CS2R R230, SRZ ;  /* 0x0000000000e67805 */ /* 0x000fe2000001ff00 */
[----:B------:R-:W-:Y:S01]  /*1700*/  STL [R1+0x48c], RZ ;  /* 0x00048cff01007387 */ /* 0x000fe20000100800 */
[----:B------:R-:W-:Y:S02]  /*1710*/  CS2R R228, SRZ ;  /* 0x0000000000e47805 */ /* 0x000fe4000001ff00 */
[----:B------:R-:W-:Y:S02]  /*1720*/  CS2R R226, SRZ ;  /* 0x0000000000e27805 */ /* 0x000fe4000001ff00 */
[----:B------:R-:W-:Y:S01]  /*1730*/  CS2R R224, SRZ ;  /* 0x0000000000e07805 */ /* 0x000fe2000001ff00 */
[----:B------:R-:W-:Y:S01]  /*1740*/  STL [R1+0x488], RZ ;  /* 0x000488ff01007387 */ /* 0x000fe20000100800 */
[----:B------:R-:W-:-:S02]  /*1750*/  CS2R R222, SRZ ;  /* 0x0000000000de7805 */ /* 0x000fc4000001ff00 */
[----:B------:R-:W-:Y:S02]  /*1760*/  CS2R R220, SRZ ;  /* 0x0000000000dc7805 */ /* 0x000fe4000001ff00 */
[----:B------:R-:W-:Y:S01]  /*1770*/  CS2R R218, SRZ ;  /* 0x0000000000da7805 */ /* 0x000fe2000001ff00 */
[----:B------:R-:W-:Y:S01]  /*1780*/  STL [R1+0x484], RZ ;  /* 0x000484ff01007387 */ /* 0x000fe20000100800 */
[----:B-1----:R-:W-:Y:S01]  /*1790*/  ULEA UR48, UR9, UR48, 0x18 ;  /* 0x0000003009307291 */ /* 0x002fe2000f8ec03f */
[----:B------:R-:W-:Y:S02]  /*17a0*/  CS2R R216, SRZ ;  /* 0x0000000000d87805 */ /* 0x000fe4000001ff00 */
[----:B------:R-:W-:Y:S01]  /*17b0*/  CS2R R214, SRZ ;  /* 0x0000000000d67805 */ /* 0x000fe2000001ff00 */
[----:B------:R-:W-:Y:S01]  /*17c0*/  STL [R1+0x480], RZ ;  /* 0x000480ff01007387 */ /* 0x000fe20000100800 */
[----:B------:R-:W-:Y:S02]  /*17d0*/  CS2R R212, SRZ ;  /* 0x0000000000d47805 */ /* 0x000fe4000001ff00 */
[----:B------:R-:W-:-:S02]  /*17e0*/  CS2R R210, SRZ ;  /* 0x0000000000d27805 */ /* 0x000fc4000001ff00 */
[----:B------:R-:W-:Y:S01]  /*17f0*/  CS2R R208, SRZ ;  /* 0x0000000000d07805 */ /* 0x000fe2000001ff00 */
[----:B------:R-:W-:Y:S01]  /*1800*/  STL [R1+0x47c], RZ ;  /* 0x00047cff01007387 */ /* 0x000fe20000100800 */
[----:B--2---:R-:W-:Y:S02]  /*1810*/  ISETP.GE.AND P0, PT, R4, 0x1, PT ;  /* 0x000000010400780c */ /* 0x004fe40003f06270 */
[----:B------:R-:W-:Y:S02]  /*1820*/  CS2R R206, SRZ ;  /* 0x0000000000ce7805 */ /* 0x000fe4000001ff00 */
[----:B------:R-:W-:Y:S01]  /*1830*/  CS2R R204, SRZ ;  /* 0x0000000000cc7805 */ /* 0x000fe2000001ff00 */
[----:B------:R-:W-:Y:S01]  /*1840*/  STL [R1+0x478], RZ ;  /* 0x000478ff01007387 */ /* 0x000fe20000100800 */
[----:B------:R-:W-:Y:S02]  /*1850*/  CS2R R202, SRZ ;  /* 0x0000000000ca7805 */ /* 0x000fe4000001ff00 */
[----:B------:R-:W-:-:S02]  /*1860*/  CS2R R200, SRZ ;  /* 0x0000000000c87805 */ /* 0x000fc4000001ff00 */
[----:B------:R-:W-:Y:S01]  /*1870*/  CS2R R198, SRZ ;  /* 0x0000000000c67805 */ /* 0x000fe2000001ff00 */
[----:B------:R-:W-:Y:S01]  /*1880*/  STL [R1+0x474], RZ ;  /* 0x000474ff01007387 */ /* 0x000fe20000100800 */
[----:B------:R-:W-:Y:S02]  /*1890*/  CS2R R196, SRZ ;  /* 0x0000000000c47805 */ /* 0x000fe4000001ff00 */
        /* <DEDUP_REMOVED lines=115> */
[----:B------:R-:W-:-:S03]  /*1fd0*/  CS2R R150, SRZ ;  /* 0x0000000000967805 */ /* 0x000fc6000001ff00 */
[----:B------:R-:W-:Y:S04]  /*1fe0*/  STL [R1+0x3fc], RZ ;  /* 0x0003fcff01007387 */ /* 0x000fe80000100800 */
        /* <DEDUP_REMOVED lines=127> */
[----:B------:R-:W-:Y:S04]  /*27e0*/  STL [R1], RZ ;  /* 0x000000ff01007387 */ /* 0x000fe80000100800 */
        /* <DEDUP_REMOVED lines=39> */
[----:B------:R-:W-:Y:S01]  /*2a60*/  STL [R1+0xa0], RZ ;  /* 0x0000a0ff01007387 */ /* 0x000fe20000100800 */
[----:B------:R-:W1:Y:S03]  /*2a70*/  S2R R0, SR_TID.X ;  /* 0x0000000000007919 */ /* 0x000e660000002100 */
        /* <DEDUP_REMOVED lines=8> */
[----:B-1----:R-:W-:-:S03]  /*2b00*/  LOP3.LUT R0, R0, 0x80, RZ, 0xc0, !PT ;  /* 0x0000008000007812 */ /* 0x002fc600078ec0ff */
[----:B------:R-:W-:Y:S01]  /*2b10*/  STL [R1+0xc4], RZ ;  /* 0x0000c4ff01007387 */ /* 0x000fe20000100800 */
[----:B------:R-:W-:-:S03]  /*2b20*/  SHF.R.U32.HI R0, RZ, 0x7, R0 ;  /* 0x00000007ff007819 */ /* 0x000fc60000011600 */
        /* <DEDUP_REMOVED lines=33> */
[----:B------:R-:W1:Y:S04]  /*2d40*/  SHFL.IDX PT, R0, R0, RZ, 0x1f ;  /* 0x00001fff00007589 */ /* 0x000e6800000e0000 */
[----:B------:R2:W-:Y:S04]  /*2d50*/  STL [R1+0x14c], RZ ;  /* 0x00014cff01007387 */ /* 0x0005e80000100800 */
[----:B------:R2:W-:Y:S04]  /*2d60*/  STL [R1+0x150], RZ ;  /* 0x000150ff01007387 */ /* 0x0005e80000100800 */
[----:B------:R2:W-:Y:S04]  /*2d70*/  STL [R1+0x154], RZ ;  /* 0x000154ff01007387 */ /* 0x0005e80000100800 */
[----:B------:R2:W-:Y:S04]  /*2d80*/  STL [R1+0x158], RZ ;  /* 0x000158ff01007387 */ /* 0x0005e80000100800 */
[----:B------:R2:W-:Y:S04]  /*2d90*/  STL [R1+0x15c], RZ ;  /* 0x00015cff01007387 */ /* 0x0005e80000100800 */
[----:B------:R2:W-:Y:S01]  /*2da0*/  STL [R1+0x160], RZ ;  /* 0x000160ff01007387 */ /* 0x0005e20000100800 */
[----:B-1----:R-:W-:-:S03]  /*2db0*/  R2UR UR6, R0 ;  /* 0x00000000000672ca */ /* 0x002fc600000e0000 */
[----:B------:R2:W-:Y:S04]  /*2dc0*/  STL [R1+0x164], RZ ;  /* 0x000164ff01007387 */ /* 0x0005e80000100800 */
[----:B------:R2:W-:Y:S04]  /*2dd0*/  STL [R1+0x168], RZ ;  /* 0x000168ff01007387 */ /* 0x0005e80000100800 */
[----:B------:R2:W-:Y:S02]  /*2de0*/  STL [R1+0x16c], RZ ;  /* 0x00016cff01007387 */ /* 0x0005e40000100800 */
[----:B------:R-:W-:-:S02]  /*2df0*/  ULEA.HI UR7, UR6, UR6, URZ, 0x1 ;  /* 0x0000000606077291 */ /* 0x000fc4000f8f083f */
[----:B------:R2:W-:Y:S02]  /*2e00*/  STL [R1+0x170], RZ ;  /* 0x000170ff01007387 */ /* 0x0005e40000100800 */
[----:B------:R-:W-:Y:S02]  /*2e10*/  ULOP3.LUT UR7, UR7, 0xffffe, URZ, 0xc0, !UPT ;  /* 0x000ffffe07077892 */ /* 0x000fe4000f8ec03f */
[----:B------:R2:W-:Y:S02]  /*2e20*/  STL [R1+0x174], RZ ;  /* 0x000174ff01007387 */ /* 0x0005e40000100800 */
[----:B------:R-:W-:Y:S02]  /*2e30*/  UIADD3 UR7, UR6, -UR7, URZ ;  /* 0x8000000706077290 */ /* 0x000fe4000fffe03f */
[----:B------:R2:W-:Y:S02]  /*2e40*/  STL [R1+0x178], RZ ;  /* 0x000178ff01007387 */ /* 0x0005e40000100800 */
[----:B------:R-:W-:-:S02]  /*2e50*/  ULEA UR7, UR7, UR48, 0xc ;  /* 0x0000003007077291 */ /* 0x000fc4000f8e603f */
[----:B------:R2:W-:Y:S02]  /*2e60*/  STL [R1+0x17c], RZ ;  /* 0x00017cff01007387 */ /* 0x0005e40000100800 */
[----:B------:R-:W-:Y:S02]  /*2e70*/  UIADD3 UR7, UR7, 0x6200, URZ ;  /* 0x0000620007077890 */ /* 0x000fe4000fffe03f */
[----:B------:R2:W-:Y:S02]  /*2e80*/  STL [R1+0x180], RZ ;  /* 0x000180ff01007387 */ /* 0x0005e40000100800 */
[----:B------:R-:W-:Y:S02]  /*2e90*/  USHF.R.U32.HI UR7, URZ, 0x4, UR7 ;  /* 0x000000043f077899 */ /* 0x000fe40008011607 */
[----:B------:R2:W-:Y:S02]  /*2ea0*/  STL [R1+0x184], RZ ;  /* 0x000184ff01007387 */ /* 0x0005e40000100800 */
[----:B------:R-:W-:-:S02]  /*2eb0*/  ULOP3.LUT UR9, UR7, 0x3fff, URZ, 0xc0, !UPT ;  /* 0x00003fff07097892 */ /* 0x000fc4000f8ec03f */
[----:B------:R2:W-:Y:S04]  /*2ec0*/  STL [R1+0x188], RZ ;  /* 0x000188ff01007387 */ /* 0x0005e80000100800 */
        /* <DEDUP_REMOVED lines=28> */
[----:B------:R2:W-:Y:S01]  /*3090*/  STL [R1+0x1fc], RZ ;  /* 0x0001fcff01007387 */ /* 0x0005e20000100800 */
[----:B------:R-:W-:Y:S05]  /*30a0*/  @!P0 BRA `(.L_x_15) ;  /* 0x00000044005c8947 */ /* 0x000fea0003800000 */
[----:B------:R-:W-:-:S06]  /*30b0*/  UISETP.NE.AND UP0, UPT, UR49, 0x3, UPT ;  /* 0x000000033100788c */ /* 0x000fcc000bf05270 */
[----:B------:R-:W-:-:S13]  /*30c0*/  PLOP3.LUT P1, PT, PT, PT, UP0, 0x80, 0x0 ;  /* 0x000000000000781c */ /* 0x000fda0003f2f008 */
[----:B------:R-:W-:Y:S05]  /*30d0*/  @!P1 BRA `(.L_x_16) ;  /* 0x0000000000049947 */ /* 0x000fea0003800000 */
[----:B------:R-:W-:Y:S01]  /*30e0*/  BPT.TRAP 0x1 ;  /* 0x000000040000795c */ /* 0x000fe20000300000 */
.L_x_16:
[----:B------:R-:W-:Y:S01]  /*30f0*/  ULEA UR4, UR51, UR48, 0x3 ;  /* 0x0000003033047291 */ /* 0x000fe2000f8e183f */
[----:B------:R-:W-:-:S04]  /*3100*/  MOV R0, UR36 ;  /* 0x0000002400007c02 */ /* 0x000fc80008000f00 */
[----:B------:R-:W-:-:S04]  /*3110*/  SHF.L.U32 R0, R0, 0x1f, RZ ;  /* 0x0000001f00007819 */ /* 0x000fc800000006ff */
[----:B------:R1:W3:Y:S01]  /*3120*/  SYNCS.PHASECHK.TRANS64.TRYWAIT P0, [UR4], R0 ;  /* 0x00000000ff0075a7 */ /* 0x0002e20008000144 */
[----:B------:R-:W-:Y:S05]  /*3130*/  @!P1 BRA `(.L_x_17) ;  /* 0x0000000000049947 */ /* 0x000fea0003800000 */
[----:B------:R-:W-:Y:S01]  /*3140*/  BPT.TRAP 0x1 ;  /* 0x000000040000795c */ /* 0x000fe20000300000 */
.L_x_17:
[----:B---3--:R-:W-:Y:S05]  /*3150*/  @P0 BRA `(.L_x_18) ;  /* 0x0000000000080947 */ /* 0x008fea0003800000 */
[----:B------:R-:W3:Y:S02]  /*3160*/  SYNCS.PHASECHK.TRANS64.TRYWAIT P0, [UR4], R0 ;  /* 0x00000000ff0075a7 */ /* 0x000ee40008000144 */
[----:B---3--:R-:W-:Y:S05]  /*3170*/  @!P0 BRA `(.L_x_19) ;  /* 0x000001cc009c8947 */ /* 0x008fea0003800000 */
.L_x_18:
[----:B------:R-:W-:Y:S01]  /*3180*/  UIADD3 UR4, UR48, 0x1e200, URZ ;  /* 0x0001e20030047890 */ /* 0x000fe2000fffe03f */
[----:B------:R-:W-:Y:S01]  /*3190*/  WARPGROUP.ARRIVE ;  /* 0x00000000000079c5 */ /* 0x000fe20000000000 */
[----:B------:R-:W-:Y:S02]  /*31a0*/  ULOP3.LUT UR10, UR9, 0x10000, URZ, 0xfc, !UPT ;  /* 0x00010000090a7892 */ /* 0x000fe4000f8efc3f */
[----:B------:R-:W-:Y:S02]  /*31b0*/  USHF.R.U32.HI UR4, URZ, 0x4, UR4 ;  /* 0x000000043f047899 */ /* 0x000fe40008011604 */
[----:B------:R-:W-:Y:S02]  /*31c0*/  ULEA UR10, UR51, UR10, 0xa ;  /* 0x0000000a330a7291 */ /* 0x000fe4000f8e503f */
[----:B------:R-:W-:Y:S01]  /*31d0*/  ULOP3.LUT UR4, UR4, 0x3fff, URZ, 0xc0, !UPT ;  /* 0x00003fff04047892 */ /* 0x000fe2000f8ec03f */
[----:B------:R-:W-:Y:S01]  /*31e0*/  UMOV UR5, 0x80000020 ;  /* 0x8000002000057882 */ /* 0x000fe20000000000 */
[----:B------:R-:W-:-:S02]  /*31f0*/  UMOV UR7, 0x80000020 ;  /* 0x8000002000077882 */ /* 0x000fc40000000000 */
[----:B------:R-:W-:Y:S01]  /*3200*/  ULOP3.LUT UR4, UR4, 0x10000, URZ, 0xfc, !UPT ;  /* 0x0001000004047892 */ /* 0x000fe2000f8efc3f */
[----:B------:R-:W-:-:S03]  /*3210*/  UMOV UR8, 0x2 ;  /* 0x0000000200087882 */ /* 0x000fc60000000000 */
[----:B------:R-:W-:-:S03]  /*3220*/  ULEA UR11, UR51, UR4, 0xa ;  /* 0x00000004330b7291 */ /* 0x000fc6000f8e503f */
[----:B------:R-:W-:-:S04]  /*3230*/  UMOV UR4, UR10 ;  /* 0x0000000a00047c82 */ /* 0x000fc80008000000 */
[----:B------:R-:W-:Y:S02]  /*3240*/  UMOV UR6, UR11 ;  /* 0x0000000b00067c82 */ /* 0x000fe40008000000 */
[----:B------:R-:W-:Y:S01]  /*3250*/  QGMMA.64x256x32.F32.E4M3.E4M3 R24, gdesc[UR4], RZ, !UPT, gsb0 ;  /* 0x03e00000041879f3 */ /* 0x000fe2000c0008ff */
[----:B------:R-:W-:Y:S01]  /*3260*/  UIADD3 UR4, UR10, 0x200, URZ ;  /* 0x000002000a047890 */ /* 0x000fe2000fffe03f */
[----:B------:R-:W-:Y:S01]  /*3270*/  UMOV UR5, 0x80000020 ;  /* 0x8000002000057882 */ /* 0x000fe20000000000 */
[----:B------:R-:W-:Y:S02]  /*3280*/  WARPGROUP.DEPBAR.LE gsb0, 0x0 ;  /* 0x00008000000079c5 */ /* 0x000fe40000010000 */
[----:B------:R-:W-:Y:S04]  /*3290*/  STL.64 [R1], R24 ;  /* 0x0000001801007387 */ /* 0x000fe80000100a00 */
[----:B------:R-:W-:Y:S04]  /*32a0*/  STL.64 [R1+0x8], R26 ;  /* 0x0000081a01007387 */ /* 0x000fe80000100a00 */
        /* <DEDUP_REMOVED lines=61> */
[----:B------:R4:W-:Y:S02]  /*3680*/  STL.64 [R1+0x1f8], R150 ;  /* 0x0001f89601007387 */ /* 0x0009e40000100a00 */
[----:B----4-:R-:W-:-:S06]  /*3690*/  WARPGROUP.ARRIVE ;  /* 0x00000000000079c5 */ /* 0x010fcc0000000000 */
[----:B------:R-:W-:Y:S03]  /*36a0*/  QGMMA.64x256x32.F32.E4M3.E4M3 R24, gdesc[UR4], RZ, !UPT, gsb0 ;  /* 0x03e00000041879f3 */ /* 0x000fe6000c0008ff */
[----:B------:R-:W-:Y:S02]  /*36b0*/  WARPGROUP.DEPBAR.LE gsb0, 0x0 ;  /* 0x00008000000079c5 */ /* 0x000fe40000010000 */
        /* <DEDUP_REMOVED lines=21> */
[----:B------:R4:W-:Y:S04]  /*3810*/  STL.64 [R1+0x4b8], R108 ;  /* 0x0004b86c01007387 */ /* 0x0009e80000100a00 */
        /* <DEDUP_REMOVED lines=69> */
[----:B----4-:R-:W4:Y:S04]  /*3c70*/  LDL.LU.64 R108, [R1] ;  /* 0x00000000016c7983 */ /* 0x010f280000300a00 */
[----:B------:R-:W4:Y:S04]  /*3c80*/  LDL.LU.64 R110, [R1+0x8] ;  /* 0x00000800016e7983 */ /* 0x000f280000300a00 */
        /* <DEDUP_REMOVED lines=61> */
[----:B------:R-:W4:Y:S01]  /*4060*/  LDL.LU.64 R234, [R1+0x1f8] ;  /* 0x0001f80001ea7983 */ /* 0x000f220000300a00 */
[----:B------:R-:W-:-:S02]  /*4070*/  UIADD3 UR4, UR10, 0x2, URZ ;  /* 0x000000020a047890 */ /* 0x000fc4000fffe03f */
[----:B------:R-:W-:Y:S01]  /*4080*/  UIADD3 UR6, UR11, 0x2, URZ ;  /* 0x000000020b067890 */ /* 0x000fe2000fffe03f */
[----:B------:R-:W-:Y:S01]  /*4090*/  STL [R1+0x388], RZ ;  /* 0x000388ff01007387 */ /* 0x000fe20000100800 */
[----:B------:R-:W-:Y:S01]  /*40a0*/  UMOV UR5, 0x80000020 ;  /* 0x8000002000057882 */ /* 0x000fe20000000000 */
[----:B------:R-:W-:Y:S02]  /*40b0*/  UMOV UR7, 0x80000020 ;  /* 0x8000002000077882 */ /* 0x000fe40000000000 */
        /* <DEDUP_REMOVED lines=25> */
[----:B----4-:R-:W-:-:S06]  /*4250*/  WARPGROUP.ARRIVE ;  /* 0x00000000000079c5 */ /* 0x010fcc0000000000 */
[----:B------:R-:W-:Y:S03]  /*4260*/  QGMMA.64x256x32.F32.E4M3.E4M3 R108, gdesc[UR4], R108, gsb0 ;  /* 0x03e00000046c79f3 */ /* 0x000fe6000800086c */
[----:B------:R-:W-:Y:S02]  /*4270*/  WARPGROUP.DEPBAR.LE gsb0, 0x0 ;  /* 0x00008000000079c5 */ /* 0x000fe40000010000 */
[----:B------:R-:W-:Y:S01]  /*4280*/  STL.64 [R1], R108 ;  /* 0x0000006c01007387 */ /* 0x000fe20000100a00 */
[----:B------:R-:W-:Y:S01]  /*4290*/  UIADD3 UR4, UR10, 0x202, URZ ;  /* 0x000002020a047890 */ /* 0x000fe2000fffe03f */
[----:B------:R-:W-:Y:S02]  /*42a0*/  MOV R21, R221 ;  /* 0x000000dd00157202 */ /* 0x000fe40000000f00 */
[----:B------:R-:W-:Y:S01]  /*42b0*/  STL.64 [R1+0x8], R110 ;  /* 0x0000086e01007387 */ /* 0x000fe20000100a00 */
[----:B------:R-:W-:Y:S01]  /*42c0*/  UMOV UR5, 0x80000020 ;  /* 0x8000002000057882 */ /* 0x000fe20000000000 */
[----:B------:R-:W-:-:S02]  /*42d0*/  MOV R20, R222 ;  /* 0x000000de00147202 */ /* 0x000fc40000000f00 */
[----:B------:R-:W-:Y:S01]  /*42e0*/  STL.64 [R1+0x10], R112 ;  /* 0x0000107001007387 */ /* 0x000fe20000100a00 */
[----:B------:R-:W-:Y:S02]  /*42f0*/  MOV R15, R223 ;  /* 0x000000df000f7202 */ /* 0x000fe40000000f00 */
[----:B------:R-:W-:Y:S02]  /*4300*/  CS2R R236, SRZ ;  /* 0x0000000000ec7805 */ /* 0x000fe4000001ff00 */
[----:B------:R-:W-:Y:S01]  /*4310*/  MOV R14, R224 ;  /* 0x000000e0000e7202 */ /* 0x000fe20000000f00 */
[----:B------:R-:W-:Y:S01]  /*4320*/  STL.64 [R1+0x18], R114 ;  /* 0x0000187201007387 */ /* 0x000fe20000100a00 */
[----:B------:R-:W-:Y:S02]  /*4330*/  MOV R13, R225 ;  /* 0x000000e1000d7202 */ /* 0x000fe40000000f00 */
[----:B------:R-:W-:Y:S02]  /*4340*/  CS2R R22, SRZ ;  /* 0x0000000000167805 */ /* 0x000fe4000001ff00 */
[----:B------:R-:W-:Y:S01]  /*4350*/  MOV R12, R226 ;  /* 0x000000e2000c7202 */ /* 0x000fe20000000f00 */
[----:B------:R-:W-:Y:S01]  /*4360*/  STL.64 [R1+0x20], R116 ;  /* 0x0000207401007387 */ /* 0x000fe20000100a00 */
[----:B------:R-:W-:-:S02]  /*4370*/  MOV R11, R227 ;  /* 0x000000e3000b7202 */ /* 0x000fc40000000f00 */
[----:B------:R-:W-:Y:S01]  /*4380*/  MOV R10, R228 ;  /* 0x000000e4000a7202 */ /* 0x000fe20000000f00 */
[----:B------:R-:W-:Y:S01]  /*4390*/  STL.64 [R1+0x28], R118 ;  /* 0x0000287601007387 */ /* 0x000fe20000100a00 */
[----:B------:R-:W-:Y:S02]  /*43a0*/  MOV R9, R229 ;  /* 0x000000e500097202 */ /* 0x000fe40000000f00 */
[----:B------:R-:W-:Y:S01]  /*43b0*/  MOV R8, R230 ;  /* 0x000000e600087202 */ /* 0x000fe20000000f00 */
[----:B------:R-:W-:Y:S01]  /*43c0*/  STL.64 [R1+0x30], R120 ;  /* 0x0000307801007387 */ /* 0x000fe20000100a00 */
[----:B------:R-:W-:Y:S02]  /*43d0*/  MOV R7, R231 ;  /* 0x000000e700077202 */ /* 0x000fe40000000f00 */
[----:B------:R-:W-:Y:S01]  /*43e0*/  MOV R6, R232 ;  /* 0x000000e800067202 */ /* 0x000fe20000000f00 */
[----:B------:R-:W-:Y:S01]  /*43f0*/  STL.64 [R1+0x38], R122 ;  /* 0x0000387a01007387 */ /* 0x000fe20000100a00 */
[----:B---3--:R-:W-:-:S02]  /*4400*/  MOV R5, R233 ;  /* 0x000000e900057202 */ /* 0x008fc40000000f00 */
[----:B------:R-:W-:Y:S01]  /*4410*/  MOV R4, R234 ;  /* 0x000000ea00047202 */ /* 0x000fe20000000f00 */
[----:B------:R-:W-:Y:S01]  /*4420*/  STL.64 [R1+0x40], R124 ;  /* 0x0000407c01007387 */ /* 0x000fe20000100a00 */
[----:B-1----:R-:W-:-:S03]  /*4430*/  MOV R0, R235 ;  /* 0x000000eb00007202 */ /* 0x002fc60000000f00 */
        /* <DEDUP_REMOVED lines=55> */
[----:B-1----:R-:W4:Y:S04]  /*47b0*/  LDL.LU.64 R150, [R1+0x560] ;  /* 0x0005600001967983 */ /* 0x002f280000300a00 */
        /* <DEDUP_REMOVED lines=21> */
[----:B---3--:R-:W-:-:S02]  /*4910*/  CS2R R234, SRZ ;  /* 0x0000000000ea7805 */ /* 0x008fc4000001ff00 */
[----:B------:R-:W-:Y:S02]  /*4920*/  CS2R R232, SRZ ;  /* 0x0000000000e87805 */ /* 0x000fe4000001ff00 */
[----:B------:R-:W-:Y:S01]  /*4930*/  CS2R R230, SRZ ;  /* 0x0000000000e67805 */ /* 0x000fe2000001ff00 */
[----:B------:R1:W-:Y:S01]  /*4940*/  STL [R1+0x320], RZ ;  /* 0x000320ff01007387 */ /* 0x0003e20000100800 */
[----:B------:R-:W-:Y:S02]  /*4950*/  CS2R R228, SRZ ;  /* 0x0000000000e47805 */ /* 0x000fe4000001ff00 */
[----:B------:R-:W-:Y:S02]  /*4960*/  CS2R R226, SRZ ;  /* 0x0000000000e27805 */ /* 0x000fe4000001ff00 */
[----:B------:R-:W-:Y:S01]  /*4970*/  CS2R R224, SRZ ;  /* 0x0000000000e07805 */ /* 0x000fe2000001ff00 */
[----:B------:R1:W-:Y:S01]  /*4980*/  STL [R1+0x31c], RZ ;  /* 0x00031cff01007387 */ /* 0x0003e20000100800 */
[----:B------:R-:W-:-:S02]  /*4990*/  CS2R R222, SRZ ;  /* 0x0000000000de7805 */ /* 0x000fc4000001ff00 */
        /* <DEDUP_REMOVED lines=106> */
[----:B----4-:R-:W-:-:S06]  /*5040*/  WARPGROUP.ARRIVE ;  /* 0x00000000000079c5 */ /* 0x010fcc0000000000 */
[----:B------:R-:W-:Y:S01]  /*5050*/  QGMMA.64x256x32.F32.E4M3.E4M3 R24, gdesc[UR4], R24, gsb0 ;  /* 0x03e00000041879f3 */ /* 0x000fe20008000818 */
[----:B------:R-:W-:Y:S02]  /*5060*/  ULDC UR4, c[0x0][0x50c] ;  /* 0x0001430000047ab9 */ /* 0x000fe40000000800 */
[----:B------:R-:W-:-:S04]  /*5070*/  UISETP.NE.AND UP0, UPT, UR4, 0x2, UPT ;  /* 0x000000020400788c */ /* 0x000fc8000bf05270 */
[----:B------:R-:W-:-:S06]  /*5080*/  USEL UR4, URZ, 0x1, UP0 ;  /* 0x000000013f047887 */ /* 0x000fcc0008000000 */
[----:B------:R-:W-:Y:S01]  /*5090*/  ISETP.NE.AND P0, PT, RZ, UR4, PT ;  /* 0x00000004ff007c0c */ /* 0x000fe2000bf05270 */
[----:B------:R-:W-:-:S12]  /*50a0*/  WARPGROUP.DEPBAR.LE gsb0, 0x0 ;  /* 0x00008000000079c5 */ /* 0x000fd80000010000 */
[----:B-1----:R-:W-:Y:S05]  /*50b0*/  @!P0 BRA `(.L_x_20) ;  /* 0x0000002400408947 */ /* 0x002fea0003800000 */
[----:B------:R-:W3:Y:S04]  /*50c0*/  LDL R22, [R1] ;  /* 0x0000000001167983 */ /* 0x000ee80000100800 */
[----:B------:R-:W4:Y:S04]  /*50d0*/  LDL R23, [R1+0x4] ;  /* 0x0000040001177983 */ /* 0x000f280000100800 */
[----:B------:R-:W2:Y:S04]  /*50e0*/  LDL R152, [R1+0x8] ;  /* 0x0000080001987983 */ /* 0x000ea80000100800 */
        /* <DEDUP_REMOVED lines=83> */
[----:B------:R1:W-:Y:S04]  /*5620*/  STL [R1+0x51c], R131 ;  /* 0x00051c8301007387 */ /* 0x0003e80000100800 */
[----:B-1----:R-:W3:Y:S04]  /*5630*/  LDL R131, [R1+0x158] ;  /* 0x0001580001837983 */ /* 0x002ee80000100800 */
[----:B------:R1:W-:Y:S04]  /*5640*/  STL [R1+0x518], R132 ;  /* 0x0005188401007387 */ /* 0x0003e80000100800 */
[----:B-1----:R-:W4:Y:S04]  /*5650*/  LDL R132, [R1+0x15c] ;  /* 0x00015c0001847983 */ /* 0x002f280000100800 */
[----:B------:R1:W-:Y:S04]  /*5660*/  STL [R1+0x514], R133 ;  /* 0x0005148501007387 */ /* 0x0003e80000100800 */
[----:B-1----:R-:W2:Y:S04]  /*5670*/  LDL R133, [R1+0x160] ;  /* 0x0001600001857983 */ /* 0x002ea80000100800 */
[----:B------:R1:W-:Y:S04]  /*5680*/  STL [R1+0x510], R134 ;  /* 0x0005108601007387 */ /* 0x0003e80000100800 */
[----:B-1----:R-:W4:Y:S04]  /*5690*/  LDL R134, [R1+0x164] ;  /* 0x0001640001867983 */ /* 0x002f280000100800 */
        /* <DEDUP_REMOVED lines=40> */
[----:B-----5:R1:W-:Y:S04]  /*5920*/  STL [R1+0x4bc], R16 ;  /* 0x0004bc1001007387 */ /* 0x0203e80000100800 */
[----:B-1----:R-:W4:Y:S04]  /*5930*/  LDL R16, [R1+0x1b8] ;  /* 0x0001b80001107983 */ /* 0x002f280000100800 */
[----:B------:R1:W-:Y:S04]  /*5940*/  STL [R1+0x4b8], R3 ;  /* 0x0004b80301007387 */ /* 0x0003e80000100800 */
[----:B-1----:R-:W4:Y:S04]  /*5950*/  LDL R3, [R1+0x1bc] ;  /* 0x0001bc0001037983 */ /* 0x002f280000100800 */
[----:B------:R1:W-:Y:S04]  /*5960*/  STL [R1+0x4b4], R2 ;  /* 0x0004b40201007387 */ /* 0x0003e80000100800 */
[----:B-1----:R-:W4:Y:S01]  /*5970*/  LDL R2, [R1+0x1c0] ;  /* 0x0001c00001027983 */ /* 0x002f220000100800 */
[----:B--2---:R-:W-:-:S01]  /*5980*/  FADD R133, RZ, R133 ;  /* 0x00000085ff857221 */ /* 0x004fc20000000000 */
[----:B---3--:R-:W-:Y:S01]  /*5990*/  FADD R236, RZ, R131 ;  /* 0x00000083ffec7221 */ /* 0x008fe20000000000 */
[----:B----4-:R-:W-:-:S01]  /*59a0*/  FADD R134, RZ, R134 ;  /* 0x00000086ff867221 */ /* 0x010fc20000000000 */
[----:B------:R-:W2:Y:S01]  /*59b0*/  LDL.LU R131, [R1+0x51c] ;  /* 0x00051c0001837983 */ /* 0x000ea20000300800 */
[----:B------:R-:W-:-:S01]  /*59c0*/  FADD R237, RZ, R132 ;  /* 0x00000084ffed7221 */ /* 0x000fc20000000000 */
[----:B------:R-:W-:Y:S01]  /*59d0*/  FADD R135, RZ, R135 ;  /* 0x00000087ff877221 */ /* 0x000fe20000000000 */
[----:B------:R-:W-:-:S01]  /*59e0*/  FADD R21, RZ, R21 ;  /* 0x00000015ff157221 */ /* 0x000fc20000000000 */
[----:B------:R-:W3:Y:S01]  /*59f0*/  LDL.LU R132, [R1+0x518] ;  /* 0x0005180001847983 */ /* 0x000ee20000300800 */
[----:B------:R-:W-:-:S01]  /*5a00*/  FADD R136, RZ, R136 ;  /* 0x00000088ff887221 */ /* 0x000fc20000000000 */
[----:B------:R-:W-:Y:S01]  /*5a10*/  FADD R20, RZ, R20 ;  /* 0x00000014ff147221 */ /* 0x000fe20000000000 */
[----:B------:R-:W-:-:S01]  /*5a20*/  FADD R22, RZ, R22 ;  /* 0x00000016ff167221 */ /* 0x000fc20000000000 */
[----:B------:R1:W-:Y:S01]  /*5a30*/  STL [R1+0x200], R133 ;  /* 0x0002008501007387 */ /* 0x0003e20000100800 */
[----:B------:R-:W-:-:S01]  /*5a40*/  FADD R23, RZ, R23 ;  /* 0x00000017ff177221 */ /* 0x000fc20000000000 */
[----:B------:R-:W-:Y:S01]  /*5a50*/  FADD R152, RZ, R152 ;  /* 0x00000098ff987221 */ /* 0x000fe20000000000 */
[----:B------:R-:W-:-:S01]  /*5a60*/  FADD R153, RZ, R153 ;  /* 0x00000099ff997221 */ /* 0x000fc20000000000 */
[----:B------:R-:W-:Y:S01]  /*5a70*/  FADD R154, RZ, R154 ;  /* 0x0000009aff9a7221 */ /* 0x000fe20000000000 */
[----:B------:R-:W-:-:S01]  /*5a80*/  FADD R155, RZ, R155 ;  /* 0x0000009bff9b7221 */ /* 0x000fc20000000000 */
[----:B------:R-:W-:Y:S01]  /*5a90*/  FADD R156, RZ, R156 ;  /* 0x0000009cff9c7221 */ /* 0x000fe20000000000 */
[----:B------:R-:W-:-:S01]  /*5aa0*/  FADD R157, RZ, R157 ;  /* 0x0000009dff9d7221 */ /* 0x000fc20000000000 */
[----:B------:R-:W-:Y:S01]  /*5ab0*/  FADD R137, RZ, R137 ;  /* 0x00000089ff897221 */ /* 0x000fe20000000000 */
[----:B------:R-:W-:-:S01]  /*5ac0*/  FADD R158, RZ, R158 ;  /* 0x0000009eff9e7221 */ /* 0x000fc20000000000 */
[----:B-1----:R-:W4:Y:S01]  /*5ad0*/  LDL.LU R133, [R1+0x514] ;  /* 0x0005140001857983 */ /* 0x002f220000300800 */
        /* <DEDUP_REMOVED lines=97> */
[----:B-1----:R-:W4:Y:S04]  /*60f0*/  LDL.LU R140, [R1+0x4f8] ;  /* 0x0004f800018c7983 */ /* 0x002f280000300800 */
[----:B------:R1:W-:Y:S01]  /*6100*/  STL [R1+0x220], R141 ;  /* 0x0002208d01007387 */ /* 0x0003e20000100800 */
[----:B------:R-:W-:-:S03]  /*6110*/  FADD R145, RZ, R145 ;  /* 0x00000091ff917221 */ /* 0x000fc60000000000 */
        /* <DEDUP_REMOVED lines=19> */
[----:B------:R1:W-:Y:S04]  /*6250*/  STL [R1+0x23c], R148 ;  /* 0x00023c9401007387 */ /* 0x0003e80000100800 */
[----:B-1----:R-:W4:Y:S04]  /*6260*/  LDL.LU R148, [R1+0x4d8] ;  /* 0x0004d80001947983 */ /* 0x002f280000300800 */
[----:B------:R1:W-:Y:S04]  /*6270*/  STL [R1+0x240], R149 ;  /* 0x0002409501007387 */ /* 0x0003e80000100800 */
[----:B-1----:R-:W4:Y:S04]  /*6280*/  LDL.LU R149, [R1+0x4d4] ;  /* 0x0004d40001957983 */ /* 0x002f280000300800 */
[----:B------:R1:W-:Y:S04]  /*6290*/  STL [R1+0x244], R150 ;  /* 0x0002449601007387 */ /* 0x0003e80000100800 */
[----:B-1----:R-:W4:Y:S04]  /*62a0*/  LDL.LU R150, [R1+0x4d0] ;  /* 0x0004d00001967983 */ /* 0x002f280000300800 */
[----:B------:R1:W-:Y:S04]  /*62b0*/  STL [R1+0x248], R151 ;  /* 0x0002489701007387 */ /* 0x0003e80000100800 */
[----:B-1----:R-:W4:Y:S01]  /*62c0*/  LDL.LU R151, [R1+0x4cc] ;  /* 0x0004cc0001977983 */ /* 0x002f220000300800 */
[----:B------:R-:W-:-:S01]  /*62d0*/  FADD R19, RZ, R19 ;  /* 0x00000013ff137221 */ /* 0x000fc20000000000 */
[----:B------:R-:W-:Y:S01]  /*62e0*/  FADD R18, RZ, R18 ;  /* 0x00000012ff127221 */ /* 0x000fe20000000000 */
[----:B------:R-:W-:-:S01]  /*62f0*/  FADD R17, RZ, R17 ;  /* 0x00000011ff117221 */ /* 0x000fc20000000000 */
[----:B------:R-:W-:-:S02]  /*6300*/  FADD R16, RZ, R16 ;  /* 0x00000010ff107221 */ /* 0x000fc40000000000 */
[----:B------:R1:W-:Y:S01]  /*6310*/  STL [R1+0x24c], R19 ;  /* 0x00024c1301007387 */ /* 0x0003e20000100800 */
[----:B------:R-:W-:-:S03]  /*6320*/  FADD R3, RZ, R3 ;  /* 0x00000003ff037221 */ /* 0x000fc60000000000 */
[----:B-1----:R1:W5:Y:S04]  /*6330*/  LDL.LU R19, [R1+0x4c8] ;  /* 0x0004c80001137983 */ /* 0x0023680000300800 */
[----:B------:R1:W-:Y:S01]  /*6340*/  STL [R1+0x250], R18 ;  /* 0x0002501201007387 */ /* 0x0003e20000100800 */
[----:B------:R-:W-:-:S03]  /*6350*/  FADD R2, RZ, R2 ;  /* 0x00000002ff027221 */ /* 0x000fc60000000000 */
[----:B-1----:R1:W5:Y:S04]  /*6360*/  LDL.LU R18, [R1+0x4c4] ;  /* 0x0004c40001127983 */ /* 0x0023680000300800 */
[----:B------:R2:W-:Y:S04]  /*6370*/  STL [R1+0x254], R17 ;  /* 0x0002541101007387 */ /* 0x0005e80000100800 */
[----:B--2---:R1:W5:Y:S04]  /*6380*/  LDL.LU R17, [R1+0x4c0] ;  /* 0x0004c00001117983 */ /* 0x0043680000300800 */
[----:B------:R2:W-:Y:S04]  /*6390*/  STL [R1+0x258], R16 ;  /* 0x0002581001007387 */ /* 0x0005e80000100800 */
[----:B--2---:R1:W5:Y:S04]  /*63a0*/  LDL.LU R16, [R1+0x4bc] ;  /* 0x0004bc0001107983 */ /* 0x0043680000300800 */
[----:B------:R2:W-:Y:S04]  /*63b0*/  STL [R1+0x25c], R3 ;  /* 0x00025c0301007387 */ /* 0x0005e80000100800 */
[----:B--2---:R1:W5:Y:S04]  /*63c0*/  LDL.LU R3, [R1+0x4b8] ;  /* 0x0004b80001037983 */ /* 0x0043680000300800 */
[----:B------:R2:W-:Y:S04]  /*63d0*/  STL [R1+0x260], R2 ;  /* 0x0002600201007387 */ /* 0x0005e80000100800 */
[----:B--2---:R1:W5:Y:S04]  /*63e0*/  LDL.LU R2, [R1+0x4b4] ;  /* 0x0004b40001027983 */ /* 0x0043680000300800 */
[----:B------:R2:W-:Y:S04]  /*63f0*/  STL [R1+0x264], R21 ;  /* 0x0002641501007387 */ /* 0x0005e80000100800 */
[----:B------:R3:W-:Y:S01]  /*6400*/  STL [R1+0x268], R20 ;  /* 0x0002681401007387 */ /* 0x0007e20000100800 */
[----:B--2---:R-:W-:-:S01]  /*6410*/  FADD R21, RZ, R15 ;  /* 0x0000000fff157221 */ /* 0x004fc20000000000 */
[----:B------:R-:W-:Y:S01]  /*6420*/  FADD R15, RZ, R13 ;  /* 0x0000000dff0f7221 */ /* 0x000fe20000000000 */
[----:B---3--:R-:W-:-:S01]  /*6430*/  FADD R20, RZ, R14 ;  /* 0x0000000eff147221 */ /* 0x008fc20000000000 */
[----:B------:R-:W-:Y:S01]  /*6440*/  FADD R14, RZ, R12 ;  /* 0x0000000cff0e7221 */ /* 0x000fe20000000000 */
[----:B------:R-:W-:-:S01]  /*6450*/  FADD R13, RZ, R11 ;  /* 0x0000000bff0d7221 */ /* 0x000fc20000000000 */
[----:B------:R-:W-:Y:S01]  /*6460*/  STL [R1+0x26c], R21 ;  /* 0x00026c1501007387 */ /* 0x000fe20000100800 */
[----:B------:R-:W-:-:S01]  /*6470*/  FADD R12, RZ, R10 ;  /* 0x0000000aff0c7221 */ /* 0x000fc20000000000 */
[----:B------:R-:W-:Y:S01]  /*6480*/  FADD R11, RZ, R9 ;  /* 0x00000009ff0b7221 */ /* 0x000fe20000000000 */
[----:B------:R-:W-:-:S01]  /*6490*/  FADD R10, RZ, R8 ;  /* 0x00000008ff0a7221 */ /* 0x000fc20000000000 */
[----:B------:R-:W-:Y:S01]  /*64a0*/  STL [R1+0x270], R20 ;  /* 0x0002701401007387 */ /* 0x000fe20000100800 */
[----:B------:R-:W-:-:S01]  /*64b0*/  FADD R9, RZ, R7 ;  /* 0x00000007ff097221 */ /* 0x000fc20000000000 */
[----:B------:R-:W-:-:S02]  /*64c0*/  FADD R8, RZ, R6 ;  /* 0x00000006ff087221 */ /* 0x000fc40000000000 */
[----:B------:R-:W-:Y:S01]  /*64d0*/  STL [R1+0x274], R15 ;  /* 0x0002740f01007387 */ /* 0x000fe20000100800 */
[----:B------:R-:W-:-:S03]  /*64e0*/  FADD R7, RZ, R5 ;  /* 0x00000005ff077221 */ /* 0x000fc60000000000 */
        /* <DEDUP_REMOVED lines=8> */
[----:B------:R-:W-:Y:S04]  /*6570*/  STL [R1+0x288], R10 ;  /* 0x0002880a01007387 */ /* 0x000fe80000100800 */
[----:B------:R-:W-:Y:S04]  /*6580*/  STL [R1+0x28c], R9 ;  /* 0x00028c0901007387 */ /* 0x000fe80000100800 */
[----:B------:R-:W-:Y:S04]  /*6590*/  STL [R1+0x290], R8 ;  /* 0x0002900801007387 */ /* 0x000fe80000100800 */
[----:B------:R-:W-:Y:S04]  /*65a0*/  STL [R1+0x294], R7 ;  /* 0x0002940701007387 */ /* 0x000fe80000100800 */
[----:B------:R-:W-:Y:S04]  /*65b0*/  STL [R1+0x298], R6 ;  /* 0x0002980601007387 */ /* 0x000fe80000100800 */
[----:B------:R2:W-:Y:S04]  /*65c0*/  STL [R1+0x29c], R5 ;  /* 0x00029c0501007387 */ /* 0x0005e80000100800 */
[----:B------:R3:W-:Y:S04]  /*65d0*/  STL [R1+0x2a0], R4 ;  /* 0x0002a00401007387 */ /* 0x0007e80000100800 */
[----:B------:R1:W-:Y:S01]  /*65e0*/  STL [R1+0x2a4], R0 ;  /* 0x0002a40001007387 */ /* 0x0003e20000100800 */
[----:B--2---:R-:W-:-:S01]  /*65f0*/  FADD R5, RZ, R26 ;  /* 0x0000001aff057221 */ /* 0x004fc20000000000 */
[----:B---3--:R-:W-:-:S04]  /*6600*/  FADD R4, RZ, R27 ;  /* 0x0000001bff047221 */ /* 0x008fc80000000000 */
[----:B------:R2:W-:Y:S01]  /*6610*/  STL [R1+0x2a8], R5 ;  /* 0x0002a80501007387 */ /* 0x0005e20000100800 */
[----:B-1----:R-:W-:-:S03]  /*6620*/  FADD R0, RZ, R28 ;  /* 0x0000001cff007221 */ /* 0x002fc60000000000 */
[----:B------:R1:W-:Y:S04]  /*6630*/  STL [R1+0x2ac], R4 ;  /* 0x0002ac0401007387 */ /* 0x0003e80000100800 */
[----:B------:R3:W-:Y:S01]  /*6640*/  STL [R1+0x2b0], R0 ;  /* 0x0002b00001007387 */ /* 0x0007e20000100800 */
[----:B--2---:R-:W-:-:S01]  /*6650*/  FADD R5, RZ, R29 ;  /* 0x0000001dff057221 */ /* 0x004fc20000000000 */
[----:B-1----:R-:W-:-:S04]  /*6660*/  FADD R4, RZ, R30 ;  /* 0x0000001eff047221 */ /* 0x002fc80000000000 */
[----:B------:R1:W-:Y:S01]  /*6670*/  STL [R1+0x2b4], R5 ;  /* 0x0002b40501007387 */ /* 0x0003e20000100800 */
[----:B---3--:R-:W-:-:S03]  /*6680*/  FADD R0, RZ, R31 ;  /* 0x0000001fff007221 */ /* 0x008fc60000000000 */
[----:B------:R2:W-:Y:S04]  /*6690*/  STL [R1+0x2b8], R4 ;  /* 0x0002b80401007387 */ /* 0x0005e80000100800 */
[----:B------:R3:W-:Y:S01]  /*66a0*/  STL [R1+0x2bc], R0 ;  /* 0x0002bc0001007387 */ /* 0x0007e20000100800 */
[----:B-1----:R-:W-:-:S01]  /*66b0*/  FADD R5, RZ, R32 ;  /* 0x00000020ff057221 */ /* 0x002fc20000000000 */
[----:B--2---:R-:W-:-:S04]  /*66c0*/  FADD R4, RZ, R33 ;  /* 0x00000021ff047221 */ /* 0x004fc80000000000 */
        /* <DEDUP_REMOVED lines=199> */
[----:B----4-:R-:W-:-:S03]  /*7340*/  FADD R0, RZ, R133 ;  /* 0x00000085ff007221 */ /* 0x010fc60000000000 */
        /* <DEDUP_REMOVED lines=38> */
[----:B------:R-:W-:-:S05]  /*75b0*/  UMOV UR8, URZ ;  /* 0x0000003f00087c82 */ /* 0x000fca0008000000 */
.L_x_20:
[----:B------:R-:W-:Y:S01]  /*75c0*/  UIADD3 UR10, UR51, 0x1, URZ ;  /* 0x00000001330a7890 */ /* 0x000fe2000fffe03f */
[----:B------:R-:W-:-:S03]  /*75d0*/  UMOV UR5, 0x1 ;  /* 0x0000000100057882 */ /* 0x000fc60000000000 */
[----:B------:R-:W-:-:S04]  /*75e0*/  UISETP.NE.AND UP0, UPT, UR10, 0x6, UPT ;  /* 0x000000060a00788c */ /* 0x000fc8000bf05270 */
[----:B------:R-:W-:Y:S02]  /*75f0*/  USEL UR11, URZ, 0x1, UP0 ;  /* 0x000000013f0b7887 */ /* 0x000fe40008000000 */
[----:B------:R-:W-:Y:S02]  /*7600*/  USEL UR10, UR10, URZ, UP0 ;  /* 0x0000003f0a0a7287 */ /* 0x000fe40008000000 */
[----:B------:R-:W-:-:S12]  /*7610*/  ULOP3.LUT UR11, UR36, UR11, URZ, 0x3c, !UPT ;  /* 0x0000000b240b7292 */ /* 0x000fd8000f8e3c3f */
.L_x_15:
[----:B------:R-:W-:-:S04]  /*7620*/  UISETP.LT.AND UP0, UPT, UR50, 0x1, UPT ;  /* 0x000000013200788c */ /* 0x000fc8000bf01270 */
[----:B------:R-:W-:-:S04]  /*7630*/  USEL UR6, UR50, 0x1, UP0 ;  /* 0x0000000132067887 */ /* 0x000fc80008000000 */
[----:B------:R-:W-:-:S04]  /*7640*/  UIADD3 UR12, UR50, -UR6, URZ ;  /* 0x80000006320c7290 */ /* 0x000fc8000fffe03f */
[----:B------:R-:W-:-:S06]  /*7650*/  UISETP.GE.AND UP0, UPT, UR12, 0x1, UPT ;  /* 0x000000010c00788c */ /* 0x000fcc000bf06270 */
[----:B------:R-:W-:-:S13]  /*7660*/  PLOP3.LUT P0, PT, PT, PT, UP0, 0x80, 0x0 ;  /* 0x000000000000781c */ /* 0x000fda0003f0f008 */
[----:B------:R-:W-:Y:S05]  /*7670*/  @!P0 BRA `(.L_x_21) ;  /* 0x0000005c00d88947 */ /* 0x000fea0003800000 */
[----:B------:R-:W-:Y:S01]  /*7680*/  UMOV UR13, UR51 ;  /* 0x00000033000d7c82 */ /* 0x000fe20008000000 */
[----:B------:R-:W-:-:S05]  /*7690*/  ULDC UR16, c[0x0][0x50c] ;  /* 0x0001430000107ab9 */ /* 0x000fca0000000800 */
.L_x_29:
[----:B------:R-:W-:-:S06]  /*76a0*/  UISETP.NE.AND UP0, UPT, UR49, 0x3, UPT ;  /* 0x000000033100788c */ /* 0x000fcc000bf05270 */
[----:B------:R-:W-:-:S13]  /*76b0*/  PLOP3.LUT P1, PT, PT, PT, UP0, 0x80, 0x0 ;  /* 0x000000000000781c */ /* 0x000fda0003f2f008 */
[----:B-1---5:R-:W-:Y:S05]  /*76c0*/  @!P1 BRA `(.L_x_22) ;  /* 0x0000000000049947 */ /* 0x022fea0003800000 */
[----:B------:R-:W-:Y:S01]  /*76d0*/  BPT.TRAP 0x1 ;  /* 0x000000040000795c */ /* 0x000fe20000300000 */
.L_x_22:
[----:B------:R-:W-:Y:S01]  /*76e0*/  ULEA UR6, UR10, UR48, 0x3 ;  /* 0x000000300a067291 */ /* 0x000fe2000f8e183f */
[----:B-1----:R-:W-:-:S04]  /*76f0*/  MOV R0, UR11 ;  /* 0x0000000b00007c02 */ /* 0x002fc80008000f00 */
[----:B------:R-:W-:-:S04]  /*7700*/  SHF.L.U32 R0, R0, 0x1f, RZ ;  /* 0x0000001f00007819 */ /* 0x000fc800000006ff */
[----:B------:R1:W3:Y:S01]  /*7710*/  SYNCS.PHASECHK.TRANS64.TRYWAIT P0, [UR6], R0 ;  /* 0x00000000ff0075a7 */ /* 0x0002e20008000146 */
[----:B------:R-:W-:Y:S05]  /*7720*/  @!P1 BRA `(.L_x_23) ;  /* 0x0000000000049947 */ /* 0x000fea0003800000 */
[----:B------:R-:W-:Y:S01]  /*7730*/  BPT.TRAP 0x1 ;  /* 0x000000040000795c */ /* 0x000fe20000300000 */
.L_x_23:
[----:B---3--:R-:W-:Y:S05]  /*7740*/  @P0 BRA `(.L_x_24) ;  /* 0x0000000000080947 */ /* 0x008fea0003800000 */
[----:B------:R-:W3:Y:S02]  /*7750*/  SYNCS.PHASECHK.TRANS64.TRYWAIT P0, [UR6], R0 ;  /* 0x00000000ff0075a7 */ /* 0x000ee40008000146 */
[----:B---3--:R-:W-:Y:S05]  /*7760*/  @!P0 BRA `(.L_x_25) ;  /* 0x0000018800388947 */ /* 0x008fea0003800000 */
.L_x_24:
        /* <DEDUP_REMOVED lines=129> */
[----:B------:R-:W-:Y:S02]  /*7f80*/  UISETP.NE.AND UP0, UPT, UR4, URZ, UPT ;  /* 0x0000003f0400728c */ /* 0x000fe4000bf05270 */
[----:B------:R-:W-:Y:S02]  /*7f90*/  USHF.R.U32.HI UR6, URZ, 0x4, UR6 ;  /* 0x000000043f067899 */ /* 0x000fe40008011606 */
[----:B------:R-:W-:Y:S02]  /*7fa0*/  USEL UR5, UR5, URZ, !UP0 ;  /* 0x0000003f05057287 */ /* 0x000fe4000c000000 */
[----:B------:R-:W-:Y:S02]  /*7fb0*/  ULOP3.LUT UR6, UR6, 0x3fff, URZ, 0xc0, !UPT ;  /* 0x00003fff06067892 */ /* 0x000fe4000f8ec03f */
[----:B------:R-:W-:Y:S02]  /*7fc0*/  ULOP3.LUT UR14, UR9, 0x10000, URZ, 0xfc, !UPT ;  /* 0x00010000090e7892 */ /* 0x000fe4000f8efc3f */
[----:B------:R-:W-:-:S02]  /*7fd0*/  ULOP3.LUT UR6, UR6, 0x10000, URZ, 0xfc, !UPT ;  /* 0x0001000006067892 */ /* 0x000fc4000f8efc3f */
[----:B------:R-:W-:Y:S02]  /*7fe0*/  UISETP.NE.U32.AND UP0, UPT, UR5, URZ, UPT ;  /* 0x0000003f0500728c */ /* 0x000fe4000bf05070 */
[----:B------:R-:W-:Y:S02]  /*7ff0*/  ULEA UR14, UR10, UR14, 0xa ;  /* 0x0000000e0a0e7291 */ /* 0x000fe4000f8e503f */
[----:B------:R-:W-:Y:S01]  /*8000*/  ULEA UR15, UR10, UR6, 0xa ;  /* 0x000000060a0f7291 */ /* 0x000fe2000f8e503f */
[----:B------:R-:W-:Y:S01]  /*8010*/  UMOV UR5, 0x80000020 ;  /* 0x8000002000057882 */ /* 0x000fe20000000000 */
[----:B------:R-:W-:-:S03]  /*8020*/  UMOV UR7, 0x80000020 ;  /* 0x8000002000077882 */ /* 0x000fc60000000000 */
[----:B------:R-:W-:Y:S02]  /*8030*/  UMOV UR4, UR14 ;  /* 0x0000000e00047c82 */ /* 0x000fe40008000000 */
[----:B------:R-:W-:Y:S01]  /*8040*/  UMOV UR6, UR15 ;  /* 0x0000000f00067c82 */ /* 0x000fe20008000000 */
[----:B----4-:R-:W-:-:S06]  /*8050*/  WARPGROUP.ARRIVE ;  /* 0x00000000000079c5 */ /* 0x010fcc0000000000 */
[----:B------:R-:W-:Y:S03]  /*8060*/  QGMMA.64x256x32.F32.E4M3.E4M3 R108, gdesc[UR4], R108, UP0, gsb0 ;  /* 0x03e00000046c79f3 */ /* 0x000fe6000b80086c */
        /* <DEDUP_REMOVED lines=65> */
[----:B----4-:R-:W4:Y:S04]  /*8480*/  LDL.LU.64 R234, [R1+0x8b0] ;  /* 0x0008b00001ea7983 */ /* 0x010f280000300a00 */
[----:B------:R-:W2:Y:S04]  /*8490*/  LDL.LU.64 R232, [R1+0x8a8] ;  /* 0x0008a80001e87983 */ /* 0x000ea80000300a00 */
[----:B------:R-:W3:Y:S04]  /*84a0*/  LDL.LU.64 R230, [R1+0x8a0] ;  /* 0x0008a00001e67983 */ /* 0x000ee80000300a00 */
        /* <DEDUP_REMOVED lines=60> */
[----:B------:R-:W3:Y:S01]  /*8870*/  LDL.LU.64 R108, [R1+0x6b8] ;  /* 0x0006b800016c7983 */ /* 0x000ee20000300a00 */
[----:B------:R-:W-:Y:S01]  /*8880*/  UIADD3 UR4, UR14, 0x200, URZ ;  /* 0x000002000e047890 */ /* 0x000fe2000fffe03f */
[----:B------:R-:W-:-:S02]  /*8890*/  UMOV UR5, 0x80000020 ;  /* 0x8000002000057882 */ /* 0x000fc40000000000 */
[----:B----4-:R-:W-:Y:S04]  /*88a0*/  STL.64 [R1+0x6b0], R234 ;  /* 0x0006b0ea01007387 */ /* 0x010fe80000100a00 */
[----:B--2---:R-:W-:Y:S04]  /*88b0*/  STL.64 [R1+0x6a8], R232 ;  /* 0x0006a8e801007387 */ /* 0x004fe80000100a00 */
[----:B---3--:R-:W-:Y:S04]  /*88c0*/  STL.64 [R1+0x6a0], R230 ;  /* 0x0006a0e601007387 */ /* 0x008fe80000100a00 */
        /* <DEDUP_REMOVED lines=38> */
[----:B------:R-:W-:Y:S01]  /*8b30*/  STL.64 [R1+0x568], R152 ;  /* 0x0005689801007387 */ /* 0x000fe20000100a00 */
[----:B------:R-:W-:-:S06]  /*8b40*/  WARPGROUP.ARRIVE ;  /* 0x00000000000079c5 */ /* 0x000fcc0000000000 */
[----:B------:R-:W-:Y:S03]  /*8b50*/  QGMMA.64x256x32.F32.E4M3.E4M3 R24, gdesc[UR4], R24, UP0, gsb0 ;  /* 0x03e00000041879f3 */ /* 0x000fe6000b800818 */
        /* <DEDUP_REMOVED lines=23> */
[----:B--2---:R-:W2:Y:S04]  /*8cd0*/  LDL.LU.64 R108, [R1] ;  /* 0x00000000016c7983 */ /* 0x004ea80000300a00 */
[----:B------:R-:W2:Y:S04]  /*8ce0*/  LDL.LU.64 R110, [R1+0x8] ;  /* 0x00000800016e7983 */ /* 0x000ea80000300a00 */
        /* <DEDUP_REMOVED lines=61> */
[----:B------:R-:W2:Y:S01]  /*90c0*/  LDL.LU.64 R234, [R1+0x1f8] ;  /* 0x0001f80001ea7983 */ /* 0x000ea20000300a00 */
[----:B------:R-:W-:-:S02]  /*90d0*/  UIADD3 UR4, UR14, 0x2, URZ ;  /* 0x000000020e047890 */ /* 0x000fc4000fffe03f */
[----:B------:R-:W-:Y:S01]  /*90e0*/  UIADD3 UR6, UR15, 0x2, URZ ;  /* 0x000000020f067890 */ /* 0x000fe2000fffe03f */
[----:B------:R-:W-:Y:S01]  /*90f0*/  UMOV UR5, 0x80000020 ;  /* 0x8000002000057882 */ /* 0x000fe20000000000 */
[----:B------:R-:W-:Y:S01]  /*9100*/  UMOV UR7, 0x80000020 ;  /* 0x8000002000077882 */ /* 0x000fe20000000000 */
[----:B--2---:R-:W-:-:S06]  /*9110*/  WARPGROUP.ARRIVE ;  /* 0x00000000000079c5 */ /* 0x004fcc0000000000 */
[----:B------:R-:W-:Y:S03]  /*9120*/  QGMMA.64x256x32.F32.E4M3.E4M3 R108, gdesc[UR4], R108, gsb0 ;  /* 0x03e00000046c79f3 */ /* 0x000fe6000800086c */
[----:B------:R-:W-:Y:S02]  /*9130*/  WARPGROUP.DEPBAR.LE gsb0, 0x0 ;  /* 0x00008000000079c5 */ /* 0x000fe40000010000 */
[----:B------:R-:W-:Y:S01]  /*9140*/  STL.64 [R1], R108 ;  /* 0x0000006c01007387 */ /* 0x000fe20000100a00 */
[----:B------:R-:W-:Y:S02]  /*9150*/  MOV R13, R234 ;  /* 0x000000ea000d7202 */ /* 0x000fe40000000f00 */
        /* <DEDUP_REMOVED lines=77> */
[----:B-1----:R1:W5:Y:S04]  /*9630*/  LDL.LU.64 R234, [R1+0x6b0] ;  /* 0x0006b00001ea7983 */ /* 0x0023680000300a00 */
[----:B------:R1:W5:Y:S04]  /*9640*/  LDL.LU.64 R232, [R1+0x6a8] ;  /* 0x0006a80001e87983 */ /* 0x0003680000300a00 */
        /* <DEDUP_REMOVED lines=62> */
[----:B------:R-:W-:Y:S01]  /*9a30*/  UIADD3 UR4, UR14, 0x202, URZ ;  /* 0x000002020e047890 */ /* 0x000fe2000fffe03f */
[----:B------:R-:W-:Y:S01]  /*9a40*/  UMOV UR5, 0x80000020 ;  /* 0x8000002000057882 */ /* 0x000fe20000000000 */
[----:B------:R-:W-:-:S04]  /*9a50*/  UIADD3 UR8, UR8, 0x2, URZ ;  /* 0x0000000208087890 */ /* 0x000fc8000fffe03f */
[----:B------:R-:W-:Y:S01]  /*9a60*/  UISETP.NE.AND UP0, UPT, UR8, UR16, UPT ;  /* 0x000000100800728c */ /* 0x000fe2000bf05270 */
[----:B--2---:R-:W-:-:S06]  /*9a70*/  WARPGROUP.ARRIVE ;  /* 0x00000000000079c5 */ /* 0x004fcc0000000000 */
[----:B------:R-:W-:Y:S01]  /*9a80*/  QGMMA.64x256x32.F32.E4M3.E4M3 R24, gdesc[UR4], R24, gsb0 ;  /* 0x03e00000041879f3 */ /* 0x000fe20008000818 */
[----:B------:R-:W-:-:S06]  /*9a90*/  USEL UR4, URZ, 0x1, UP0 ;  /* 0x000000013f047887 */ /* 0x000fcc0008000000 */
[----:B------:R-:W-:Y:S01]  /*9aa0*/  ISETP.NE.AND P0, PT, RZ, UR4, PT ;  /* 0x00000004ff007c0c */ /* 0x000fe2000bf05270 */
[----:B------:R-:W-:-:S12]  /*9ab0*/  WARPGROUP.DEPBAR.LE gsb0, 0x0 ;  /* 0x00008000000079c5 */ /* 0x000fd80000010000 */
[----:B-1----:R-:W-:Y:S05]  /*9ac0*/  @!P0 BRA `(.L_x_26) ;  /* 0x0000003800648947 */ /* 0x002fea0003800000 */
[----:B------:R1:W-:Y:S04]  /*9ad0*/  STL [R1+0x65c], R51 ;  /* 0x00065c3301007387 */ /* 0x0003e80000100800 */
[----:B------:R2:W-:Y:S01]  /*9ae0*/  STL [R1+0x658], R52 ;  /* 0x0006583401007387 */ /* 0x0005e20000100800 */
[----:B-1----:R-:W-:-:S03]  /*9af0*/  MOV R51, R0 ;  /* 0x0000000000337202 */ /* 0x002fc60000000f00 */
[----:B--2---:R-:W2:Y:S04]  /*9b00*/  LDL R52, [R1+0x4] ;  /* 0x0000040001347983 */ /* 0x004ea80000100800 */
[----:B------:R1:W-:Y:S04]  /*9b10*/  STL [R1+0x654], R53 ;  /* 0x0006543501007387 */ /* 0x0003e80000100800 */
[----:B-1----:R-:W3:Y:S04]  /*9b20*/  LDL R53, [R1+0x8] ;  /* 0x0000080001357983 */ /* 0x002ee80000100800 */
        /* <DEDUP_REMOVED lines=156> */
[----:B------:R-:W4:Y:S04]  /*a4f0*/  LDL.LU R0, [R1+0x214] ;  /* 0x0002140001007983 */ /* 0x000f280000300800 */
[----:B------:R1:W-:Y:S04]  /*a500*/  STL [R1+0x518], R132 ;  /* 0x0005188401007387 */ /* 0x0003e80000100800 */
[----:B-1----:R-:W4:Y:S04]  /*a510*/  LDL R132, [R1+0x178] ;  /* 0x0001780001847983 */ /* 0x002f280000100800 */
[----:B------:R1:W-:Y:S04]  /*a520*/  STL [R1+0x514], R133 ;  /* 0x0005148501007387 */ /* 0x0003e80000100800 */
[----:B-1----:R-:W4:Y:S04]  /*a530*/  LDL R133, [R1+0x174] ;  /* 0x0001740001857983 */ /* 0x002f280000100800 */
[----:B------:R1:W-:Y:S04]  /*a540*/  STL [R1+0x510], R134 ;  /* 0x0005108601007387 */ /* 0x0003e80000100800 */
[----:B-1----:R-:W4:Y:S04]  /*a550*/  LDL R134, [R1+0x17c] ;  /* 0x00017c0001867983 */ /* 0x002f280000100800 */
[----:B------:R1:W-:Y:S04]  /*a560*/  STL [R1+0x50c], R135 ;  /* 0x00050c8701007387 */ /* 0x0003e80000100800 */
[----:B-1----:R-:W4:Y:S04]  /*a570*/  LDL.LU R135, [R1+0x210] ;  /* 0x0002100001877983 */ /* 0x002f280000300800 */
        /* <DEDUP_REMOVED lines=43> */
[----:B-1----:R-:W4:Y:S01]  /*a830*/  LDL R2, [R1+0x144] ;  /* 0x0001440001027983 */ /* 0x002f220000100800 */
[----:B------:R-:W-:-:S01]  /*a840*/  FADD R22, R51, R22 ;  /* 0x0000001633167221 */ /* 0x000fc20000000000 */
[----:B--2---:R-:W-:Y:S01]  /*a850*/  FADD R23, R52, R23 ;  /* 0x0000001734177221 */ /* 0x004fe20000000000 */
[----:B---3--:R-:W-:-:S01]  /*a860*/  FADD R152, R53, R152 ;  /* 0x0000009835987221 */ /* 0x008fc20000000000 */
[----:B------:R-:W2:Y:S01]  /*a870*/  LDL.LU R51, [R1+0x65c] ;  /* 0x00065c0001337983 */ /* 0x000ea20000300800 */
[----:B----4-:R-:W-:-:S01]  /*a880*/  FADD R153, R54, R153 ;  /* 0x0000009936997221 */ /* 0x010fc20000000000 */
[----:B------:R-:W-:-:S02]  /*a890*/  FADD R154, R55, R154 ;  /* 0x0000009a379a7221 */ /* 0x000fc40000000000 */
[----:B------:R-:W3:Y:S01]  /*a8a0*/  LDL.LU R52, [R1+0x658] ;  /* 0x0006580001347983 */ /* 0x000ee20000300800 */
[----:B------:R-:W-:-:S03]  /*a8b0*/  FADD R155, R56, R155 ;  /* 0x0000009b389b7221 */ /* 0x000fc60000000000 */
[----:B------:R-:W4:Y:S01]  /*a8c0*/  LDL.LU R53, [R1+0x654] ;  /* 0x0006540001357983 */ /* 0x000f220000300800 */
        /* <DEDUP_REMOVED lines=142> */
[----:B------:R-:W-:-:S01]  /*b1b0*/  FADD R227, R128, R227 ;  /* 0x000000e380e37221 */ /* 0x000fc20000000000 */
[----:B------:R-:W-:Y:S02]  /*b1c0*/  FADD R149, R150, R149 ;  /* 0x0000009596957221 */ /* 0x000fe40000000000 */
[----:B------:R-:W4:Y:S01]  /*b1d0*/  LDL.LU R125, [R1+0x534] ;  /* 0x00053400017d7983 */ /* 0x000f220000300800 */
[----:B------:R-:W-:-:S01]  /*b1e0*/  FADD R228, R129, R228 ;  /* 0x000000e481e47221 */ /* 0x000fc20000000000 */
[----:B------:R-:W-:Y:S02]  /*b1f0*/  FADD R147, R148, R147 ;  /* 0x0000009394937221 */ /* 0x000fe40000000000 */
[----:B------:R-:W4:Y:S01]  /*b200*/  LDL.LU R126, [R1+0x530] ;  /* 0x00053000017e7983 */ /* 0x000f220000300800 */
[----:B------:R-:W-:-:S03]  /*b210*/  FADD R229, R130, R229 ;  /* 0x000000e582e57221 */ /* 0x000fc60000000000 */
[----:B------:R-:W4:Y:S01]  /*b220*/  LDL.LU R127, [R1+0x52c] ;  /* 0x00052c00017f7983 */ /* 0x000f220000300800 */
[----:B------:R-:W-:-:S01]  /*b230*/  FADD R230, R131, R230 ;  /* 0x000000e683e67221 */ /* 0x000fc20000000000 */
[----:B------:R-:W-:Y:S02]  /*b240*/  FADD R143, R145, R143 ;  /* 0x0000008f918f7221 */ /* 0x000fe40000000000 */
        /* <DEDUP_REMOVED lines=8> */
[----:B------:R-:W-:Y:S01]  /*b2d0*/  FADD R237, R151, R237 ;  /* 0x000000ed97ed7221 */ /* 0x000fe20000000000 */
[----:B------:R-:W-:-:S01]  /*b2e0*/  FADD R236, R19, R236 ;  /* 0x000000ec13ec7221 */ /* 0x000fc20000000000 */
[----:B------:R-:W-:Y:S01]  /*b2f0*/  STL [R1+0x200], R149 ;  /* 0x0002009501007387 */ /* 0x000fe20000100800 */
[----:B------:R-:W-:-:S01]  /*b300*/  FADD R235, R18, R235 ;  /* 0x000000eb12eb7221 */ /* 0x000fc20000000000 */
[----:B------:R-:W-:Y:S01]  /*b310*/  FADD R234, R17, R234 ;  /* 0x000000ea11ea7221 */ /* 0x000fe20000000000 */
[----:B------:R-:W-:-:S01]  /*b320*/  FADD R233, R16, R233 ;  /* 0x000000e910e97221 */ /* 0x000fc20000000000 */
[----:B------:R-:W-:Y:S01]  /*b330*/  STL [R1+0x204], R147 ;  /* 0x0002049301007387 */ /* 0x000fe20000100800 */
[----:B------:R-:W-:-:S03]  /*b340*/  FADD R231, R2, R231 ;  /* 0x000000e702e77221 */ /* 0x000fc60000000000 */
[----:B------:R-:W2:Y:S04]  /*b350*/  LDL.LU R3, [R1+0x238] ;  /* 0x0002380001037983 */ /* 0x000ea80000300800 */
[----:B------:R-:W-:Y:S04]  /*b360*/  STL [R1+0x208], R143 ;  /* 0x0002088f01007387 */ /* 0x000fe80000100800 */
[----:B------:R-:W-:Y:S04]  /*b370*/  STL [R1+0x20c], R139 ;  /* 0x00020c8b01007387 */ /* 0x000fe80000100800 */
[----:B------:R-:W3:Y:S04]  /*b380*/  LDL.LU R133, [R1+0x218] ;  /* 0x0002180001857983 */ /* 0x000ee80000300800 */
[----:B------:R1:W-:Y:S04]  /*b390*/  STL [R1+0x210], R135 ;  /* 0x0002108701007387 */ /* 0x0003e80000100800 */
[----:B-1----:R-:W4:Y:S04]  /*b3a0*/  LDL.LU R135, [R1+0x21c] ;  /* 0x00021c0001877983 */ /* 0x002f280000300800 */
[----:B------:R-:W2:Y:S04]  /*b3b0*/  LDL.LU R137, [R1+0x220] ;  /* 0x0002200001897983 */ /* 0x000ea80000300800 */
[----:B------:R1:W-:Y:S04]  /*b3c0*/  STL [R1+0x214], R0 ;  /* 0x0002140001007387 */ /* 0x0003e80000100800 */
[----:B------:R-:W2:Y:S04]  /*b3d0*/  LDL.LU R151, [R1+0x224] ;  /* 0x0002240001977983 */ /* 0x000ea80000300800 */
[----:B------:R-:W2:Y:S04]  /*b3e0*/  LDL.LU R19, [R1+0x228] ;  /* 0x0002280001137983 */ /* 0x000ea80000300800 */
[----:B------:R-:W2:Y:S04]  /*b3f0*/  LDL.LU R18, [R1+0x22c] ;  /* 0x00022c0001127983 */ /* 0x000ea80000300800 */
[----:B------:R-:W2:Y:S04]  /*b400*/  LDL.LU R17, [R1+0x230] ;  /* 0x0002300001117983 */ /* 0x000ea80000300800 */
[----:B------:R-:W2:Y:S04]  /*b410*/  LDL.LU R16, [R1+0x234] ;  /* 0x0002340001107983 */ /* 0x000ea80000300800 */
[----:B-1----:R-:W2:Y:S04]  /*b420*/  LDL.LU R0, [R1+0x23c] ;  /* 0x00023c0001007983 */ /* 0x002ea80000300800 */
[----:B------:R-:W2:Y:S04]  /*b430*/  LDL.LU R2, [R1+0x240] ;  /* 0x0002400001027983 */ /* 0x000ea80000300800 */
[----:B------:R-:W2:Y:S04]  /*b440*/  LDL R150, [R1+0x1a4] ;  /* 0x0001a40001967983 */ /* 0x000ea80000100800 */
[----:B------:R-:W2:Y:S04]  /*b450*/  LDL R148, [R1+0x1a8] ;  /* 0x0001a80001947983 */ /* 0x000ea80000100800 */
[----:B------:R-:W2:Y:S04]  /*b460*/  LDL R139, [R1+0x1ac] ;  /* 0x0001ac00018b7983 */ /* 0x000ea80000100800 */
[----:B------:R-:W2:Y:S04]  /*b470*/  LDL R141, [R1+0x1b0] ;  /* 0x0001b000018d7983 */ /* 0x000ea80000100800 */
[----:B------:R-:W2:Y:S04]  /*b480*/  LDL R143, [R1+0x1b4] ;  /* 0x0001b400018f7983 */ /* 0x000ea80000100800 */
[----:B------:R-:W2:Y:S04]  /*b490*/  LDL R145, [R1+0x1b8] ;  /* 0x0001b80001917983 */ /* 0x000ea80000100800 */
[----:B------:R-:W2:Y:S04]  /*b4a0*/  LDL R147, [R1+0x1bc] ;  /* 0x0001bc0001937983 */ /* 0x000ea80000100800 */
[----:B------:R-:W2:Y:S01]  /*b4b0*/  LDL R149, [R1+0x1c0] ;  /* 0x0001c00001957983 */ /* 0x000ea20000100800 */
[----:B---3--:R-:W-:-:S03]  /*b4c0*/  FADD R133, R132, R133 ;  /* 0x0000008584857221 */ /* 0x008fc60000000000 */
[----:B------:R-:W3:Y:S04]  /*b4d0*/  LDL.LU R132, [R1+0x518] ;  /* 0x0005180001847983 */ /* 0x000ee80000300800 */
[----:B------:R1:W-:Y:S01]  /*b4e0*/  STL [R1+0x218], R133 ;  /* 0x0002188501007387 */ /* 0x0003e20000100800 */
[----:B----4-:R-:W-:-:S03]  /*b4f0*/  FADD R135, R134, R135 ;  /* 0x0000008786877221 */ /* 0x010fc60000000000 */
[----:B-1----:R-:W4:Y:S01]  /*b500*/  LDL.LU R133, [R1+0x514] ;  /* 0x0005140001857983 */ /* 0x002f220000300800 */
[----:B--2---:R-:W-:-:S03]  /*b510*/  FADD R137, R136, R137 ;  /* 0x0000008988897221 */ /* 0x004fc60000000000 */
[----:B------:R-:W2:Y:S04]  /*b520*/  LDL.LU R134, [R1+0x510] ;  /* 0x0005100001867983 */ /* 0x000ea80000300800 */
[----:B------:R1:W-:Y:S01]  /*b530*/  STL [R1+0x21c], R135 ;  /* 0x00021c8701007387 */ /* 0x0003e20000100800 */
[----:B------:R-:W-:-:S01]  /*b540*/  FADD R151, R138, R151 ;  /* 0x000000978a977221 */ /* 0x000fc20000000000 */
[----:B------:R-:W-:Y:S02]  /*b550*/  FADD R19, R146, R19 ;  /* 0x0000001392137221 */ /* 0x000fe40000000000 */
[----:B-1----:R-:W2:Y:S01]  /*b560*/  LDL.LU R135, [R1+0x50c] ;  /* 0x00050c0001877983 */ /* 0x002ea20000300800 */
[----:B------:R-:W-:-:S03]  /*b570*/  FADD R18, R144, R18 ;  /* 0x0000001290127221 */ /* 0x000fc60000000000 */
[----:B------:R-:W2:Y:S01]  /*b580*/  LDL.LU R136, [R1+0x508] ;  /* 0x0005080001887983 */ /* 0x000ea20000300800 */
[----:B------:R-:W-:-:S03]  /*b590*/  FADD R17, R142, R17 ;  /* 0x000000118e117221 */ /* 0x000fc60000000000 */
[----:B------:R1:W-:Y:S01]  /*b5a0*/  STL [R1+0x220], R137 ;  /* 0x0002208901007387 */ /* 0x0003e20000100800 */
[----:B------:R-:W-:-:S01]  /*b5b0*/  FADD R16, R140, R16 ;  /* 0x000000108c107221 */ /* 0x000fc20000000000 */
[----:B------:R-:W-:Y:S01]  /*b5c0*/  FADD R3, R12, R3 ;  /* 0x000000030c037221 */ /* 0x000fe20000000000 */
[----:B------:R-:W-:-:S01]  /*b5d0*/  FADD R0, R9, R0 ;  /* 0x0000000009007221 */ /* 0x000fc20000000000 */
[----:B-1----:R-:W2:Y:S04]  /*b5e0*/  LDL.LU R137, [R1+0x504] ;  /* 0x0005040001897983 */ /* 0x002ea80000300800 */
[----:B------:R-:W2:Y:S04]  /*b5f0*/  LDL.LU R138, [R1+0x500] ;  /* 0x00050000018a7983 */ /* 0x000ea80000300800 */
[----:B------:R-:W-:Y:S04]  /*b600*/  STL [R1+0x224], R151 ;  /* 0x0002249701007387 */ /* 0x000fe80000100800 */
[----:B------:R1:W-:Y:S04]  /*b610*/  STL [R1+0x228], R19 ;  /* 0x0002281301007387 */ /* 0x0003e80000100800 */
[----:B------:R-:W-:Y:S04]  /*b620*/  STL [R1+0x22c], R18 ;  /* 0x00022c1201007387 */ /* 0x000fe80000100800 */
[----:B-1----:R-:W3:Y:S04]  /*b630*/  LDL.LU R19, [R1+0x244] ;  /* 0x0002440001137983 */ /* 0x002ee80000300800 */
[----:B------:R1:W-:Y:S01]  /*b640*/  STL [R1+0x230], R17 ;  /* 0x0002301101007387 */ /* 0x0003e20000100800 */
[----:B------:R-:W-:-:S03]  /*b650*/  FADD R2, R7, R2 ;  /* 0x0000000207027221 */ /* 0x000fc60000000000 */
[----:B-1----:R-:W4:Y:S04]  /*b660*/  LDL.LU R17, [R1+0x248] ;  /* 0x0002480001117983 */ /* 0x002f280000300800 */
[----:B------:R-:W-:Y:S04]  /*b670*/  STL [R1+0x234], R16 ;  /* 0x0002341001007387 */ /* 0x000fe80000100800 */
[----:B------:R-:W-:Y:S04]  /*b680*/  STL [R1+0x238], R3 ;  /* 0x0002380301007387 */ /* 0x000fe80000100800 */
[----:B------:R1:W-:Y:S04]  /*b690*/  STL [R1+0x23c], R0 ;  /* 0x00023c0001007387 */ /* 0x0003e80000100800 */
[----:B-1----:R-:W2:Y:S04]  /*b6a0*/  LDL.LU R0, [R1+0x27c] ;  /* 0x00027c0001007983 */ /* 0x002ea80000300800 */
[----:B------:R-:W2:Y:S04]  /*b6b0*/  LDL.LU R140, [R1+0x24c] ;  /* 0x00024c00018c7983 */ /* 0x000ea80000300800 */
[----:B------:R-:W2:Y:S04]  /*b6c0*/  LDL.LU R142, [R1+0x250] ;  /* 0x00025000018e7983 */ /* 0x000ea80000300800 */
[----:B------:R-:W2:Y:S04]  /*b6d0*/  LDL.LU R144, [R1+0x254] ;  /* 0x0002540001907983 */ /* 0x000ea80000300800 */
[----:B------:R1:W-:Y:S04]  /*b6e0*/  STL [R1+0x240], R2 ;  /* 0x0002400201007387 */ /* 0x0003e80000100800 */
[----:B------:R-:W2:Y:S04]  /*b6f0*/  LDL.LU R146, [R1+0x258] ;  /* 0x0002580001927983 */ /* 0x000ea80000300800 */
[----:B------:R-:W2:Y:S04]  /*b700*/  LDL.LU R151, [R1+0x25c] ;  /* 0x00025c0001977983 */ /* 0x000ea80000300800 */
[----:B------:R-:W2:Y:S04]  /*b710*/  LDL.LU R18, [R1+0x260] ;  /* 0x0002600001127983 */ /* 0x000ea80000300800 */
[----:B------:R-:W2:Y:S04]  /*b720*/  LDL.LU R16, [R1+0x264] ;  /* 0x0002640001107983 */ /* 0x000ea80000300800 */
[----:B------:R-:W2:Y:S04]  /*b730*/  LDL.LU R12, [R1+0x268] ;  /* 0x00026800010c7983 */ /* 0x000ea80000300800 */
[----:B------:R-:W2:Y:S04]  /*b740*/  LDL.LU R9, [R1+0x26c] ;  /* 0x00026c0001097983 */ /* 0x000ea80000300800 */
[----:B------:R-:W2:Y:S04]  /*b750*/  LDL.LU R7, [R1+0x270] ;  /* 0x0002700001077983 */ /* 0x000ea80000300800 */
[----:B------:R-:W2:Y:S04]  /*b760*/  LDL.LU R3, [R1+0x274] ;  /* 0x0002740001037983 */ /* 0x000ea80000300800 */
[----:B-1----:R-:W2:Y:S01]  /*b770*/  LDL.LU R2, [R1+0x278] ;  /* 0x0002780001027983 */ /* 0x002ea20000300800 */
[----:B---3--:R-:W-:-:S03]  /*b780*/  FADD R19, R150, R19 ;  /* 0x0000001396137221 */ /* 0x008fc60000000000 */
[----:B------:R-:W3:Y:S01]  /*b790*/  LDL R150, [R1+0x1e4] ;  /* 0x0001e40001967983 */ /* 0x000ee20000100800 */
[----:B----4-:R-:W-:-:S03]  /*b7a0*/  FADD R17, R148, R17 ;  /* 0x0000001194117221 */ /* 0x010fc60000000000 */
[----:B------:R-:W4:Y:S04]  /*b7b0*/  LDL R148, [R1+0x1e0] ;  /* 0x0001e00001947983 */ /* 0x000f280000100800 */
[----:B------:R1:W-:Y:S04]  /*b7c0*/  STL [R1+0x244], R19 ;  /* 0x0002441301007387 */ /* 0x0003e80000100800 */
[----:B-1----:R-:W3:Y:S04]  /*b7d0*/  LDL R19, [R1+0x1e8] ;  /* 0x0001e80001137983 */ /* 0x002ee80000100800 */
[----:B------:R1:W-:Y:S01]  /*b7e0*/  STL [R1+0x248], R17 ;  /* 0x0002481101007387 */ /* 0x0003e20000100800 */
[----:B--2---:R-:W-:-:S03]  /*b7f0*/  FADD R140, R139, R140 ;  /* 0x0000008c8b8c7221 */ /* 0x004fc60000000000 */
[----:B-1----:R-:W2:Y:S01]  /*b800*/  LDL R17, [R1+0x1ec] ;  /* 0x0001ec0001117983 */ /* 0x002ea20000100800 */
[----:B------:R-:W-:-:S03]  /*b810*/  FADD R142, R141, R142 ;  /* 0x0000008e8d8e7221 */ /* 0x000fc60000000000 */
[----:B------:R-:W2:Y:S01]  /*b820*/  LDL.LU R139, [R1+0x4fc] ;  /* 0x0004fc00018b7983 */ /* 0x000ea20000300800 */
[----:B------:R-:W-:-:S03]  /*b830*/  FADD R144, R143, R144 ;  /* 0x000000908f907221 */ /* 0x000fc60000000000 */
[----:B------:R1:W-:Y:S01]  /*b840*/  STL [R1+0x24c], R140 ;  /* 0x00024c8c01007387 */ /* 0x0003e20000100800 */
[----:B------:R-:W-:-:S03]  /*b850*/  FADD R146, R145, R146 ;  /* 0x0000009291927221 */ /* 0x000fc60000000000 */
[----:B-1----:R-:W2:Y:S04]  /*b860*/  LDL.LU R140, [R1+0x4f8] ;  /* 0x0004f800018c7983 */ /* 0x002ea80000300800 */
[----:B------:R-:W2:Y:S04]  /*b870*/  LDL.LU R141, [R1+0x4f4] ;  /* 0x0004f400018d7983 */ /* 0x000ea80000300800 */
[----:B------:R1:W-:Y:S01]  /*b880*/  STL [R1+0x250], R142 ;  /* 0x0002508e01007387 */ /* 0x0003e20000100800 */
[----:B------:R-:W-:-:S01]  /*b890*/  FADD R151, R147, R151 ;  /* 0x0000009793977221 */ /* 0x000fc20000000000 */
[----:B------:R-:W-:Y:S01]  /*b8a0*/  FADD R18, R149, R18 ;  /* 0x0000001295127221 */ /* 0x000fe20000000000 */
[----:B------:R-:W-:-:S01]  /*b8b0*/  FADD R16, R20, R16 ;  /* 0x0000001014107221 */ /* 0x000fc20000000000 */
[----:B------:R-:W-:Y:S01]  /*b8c0*/  FADD R12, R14, R12 ;  /* 0x0000000c0e0c7221 */ /* 0x000fe20000000000 */
[----:B-1----:R-:W2:Y:S04]  /*b8d0*/  LDL.LU R142, [R1+0x4f0] ;  /* 0x0004f000018e7983 */ /* 0x002ea80000300800 */
[----:B------:R-:W2:Y:S04]  /*b8e0*/  LDL.LU R143, [R1+0x4ec] ;  /* 0x0004ec00018f7983 */ /* 0x000ea80000300800 */
[----:B------:R1:W-:Y:S01]  /*b8f0*/  STL [R1+0x254], R144 ;  /* 0x0002549001007387 */ /* 0x0003e20000100800 */
[----:B------:R-:W-:-:S01]  /*b900*/  FADD R9, R10, R9 ;  /* 0x000000090a097221 */ /* 0x000fc20000000000 */
[----:B------:R-:W-:-:S02]  /*b910*/  FADD R7, R8, R7 ;  /* 0x0000000708077221 */ /* 0x000fc40000000000 */
[----:B-1----:R-:W2:Y:S04]  /*b920*/  LDL.LU R144, [R1+0x4e8] ;  /* 0x0004e80001907983 */ /* 0x002ea80000300800 */
[----:B------:R-:W2:Y:S04]  /*b930*/  LDL.LU R145, [R1+0x4e4] ;  /* 0x0004e40001917983 */ /* 0x000ea80000300800 */
[----:B------:R1:W-:Y:S01]  /*b940*/  STL [R1+0x258], R146 ;  /* 0x0002589201007387 */ /* 0x0003e20000100800 */
[----:B------:R-:W-:-:S01]  /*b950*/  FADD R3, R6, R3 ;  /* 0x0000000306037221 */ /* 0x000fc20000000000 */
[----:B------:R-:W-:-:S02]  /*b960*/  FADD R2, R5, R2 ;  /* 0x0000000205027221 */ /* 0x000fc40000000000 */
[----:B-1----:R-:W2:Y:S04]  /*b970*/  LDL.LU R146, [R1+0x4e0] ;  /* 0x0004e00001927983 */ /* 0x002ea80000300800 */
[----:B------:R-:W2:Y:S04]  /*b980*/  LDL.LU R147, [R1+0x4dc] ;  /* 0x0004dc0001937983 */ /* 0x000ea80000300800 */
[----:B------:R1:W-:Y:S04]  /*b990*/  STL [R1+0x25c], R151 ;  /* 0x00025c9701007387 */ /* 0x0003e80000100800 */
[----:B------:R1:W-:Y:S04]  /*b9a0*/  STL [R1+0x260], R18 ;  /* 0x0002601201007387 */ /* 0x0003e80000100800 */
[----:B------:R1:W-:Y:S04]  /*b9b0*/  STL [R1+0x264], R16 ;  /* 0x0002641001007387 */ /* 0x0003e80000100800 */
[----:B------:R1:W-:Y:S04]  /*b9c0*/  STL [R1+0x268], R12 ;  /* 0x0002680c01007387 */ /* 0x0003e80000100800 */
[----:B------:R1:W-:Y:S04]  /*b9d0*/  STL [R1+0x26c], R9 ;  /* 0x00026c0901007387 */ /* 0x0003e80000100800 */
[----:B------:R1:W-:Y:S01]  /*b9e0*/  STL [R1+0x270], R7 ;  /* 0x0002700701007387 */ /* 0x0003e20000100800 */
[----:B------:R-:W-:-:S03]  /*b9f0*/  FADD R0, R4, R0 ;  /* 0x0000000004007221 */ /* 0x000fc60000000000 */
[----:B------:R-:W4:Y:S04]  /*ba00*/  LDL.LU R149, [R1+0x280] ;  /* 0x0002800001957983 */ /* 0x000f280000300800 */
[----:B------:R1:W-:Y:S04]  /*ba10*/  STL [R1+0x274], R3 ;  /* 0x0002740301007387 */ /* 0x0003e80000100800 */
[----:B-1----:R-:W3:Y:S04]  /*ba20*/  LDL.LU R151, [R1+0x284] ;  /* 0x0002840001977983 */ /* 0x002ee80000300800 */
[----:B------:R1:W-:Y:S04]  /*ba30*/  STL [R1+0x278], R2 ;  /* 0x0002780201007387 */ /* 0x0003e80000100800 */
        /* <DEDUP_REMOVED lines=14> */
[----:B-1----:R-:W2:Y:S04]  /*bb20*/  LDL.LU R2, [R1+0x2bc] ;  /* 0x0002bc0001027983 */ /* 0x002ea80000300800 */
[----:B------:R-:W2:Y:S01]  /*bb30*/  LDL.LU R0, [R1+0x2c0] ;  /* 0x0002c00001007983 */ /* 0x000ea20000300800 */
[----:B----4-:R-:W-:-:S03]  /*bb40*/  FADD R149, R148, R149 ;  /* 0x0000009594957221 */ /* 0x010fc60000000000 */
[----:B------:R-:W4:Y:S04]  /*bb50*/  LDL.LU R148, [R1+0x4d8] ;  /* 0x0004d80001947983 */ /* 0x000f280000300800 */
[----:B------:R1:W-:Y:S01]  /*bb60*/  STL [R1+0x280], R149 ;  /* 0x0002809501007387 */ /* 0x0003e20000100800 */
[----:B---3--:R-:W-:-:S03]  /*bb70*/  FADD R151, R150, R151 ;  /* 0x0000009796977221 */ /* 0x008fc60000000000 */
[----:B-1----:R-:W3:Y:S01]  /*bb80*/  LDL.LU R149, [R1+0x4d4] ;  /* 0x0004d40001957983 */ /* 0x002ee20000300800 */
[----:B--2---:R-:W-:-:S03]  /*bb90*/  FADD R18, R19, R18 ;  /* 0x0000001213127221 */ /* 0x004fc60000000000 */
[----:B------:R-:W2:Y:S04]  /*bba0*/  LDL.LU R150, [R1+0x4d0] ;  /* 0x0004d00001967983 */ /* 0x000ea80000300800 */
[----:B------:R1:W-:Y:S01]  /*bbb0*/  STL [R1+0x284], R151 ;  /* 0x0002849701007387 */ /* 0x0003e20000100800 */
[----:B------:R-:W-:-:S01]  /*bbc0*/  FADD R16, R17, R16 ;  /* 0x0000001011107221 */ /* 0x000fc20000000000 */
[----:B------:R-:W-:Y:S02]  /*bbd0*/  FADD R20, R21, R20 ;  /* 0x0000001415147221 */ /* 0x000fe40000000000 */
[----:B-1----:R-:W2:Y:S01]  /*bbe0*/  LDL.LU R151, [R1+0x4cc] ;  /* 0x0004cc0001977983 */ /* 0x002ea20000300800 */
[----:B------:R-:W-:-:S03]  /*bbf0*/  FADD R14, R15, R14 ;  /* 0x0000000e0f0e7221 */ /* 0x000fc60000000000 */
[----:B------:R1:W5:Y:S01]  /*bc00*/  LDL.LU R19, [R1+0x4c8] ;  /* 0x0004c80001137983 */ /* 0x0003620000300800 */
[----:B------:R-:W-:-:S03]  /*bc10*/  FADD R12, R13, R12 ;  /* 0x0000000c0d0c7221 */ /* 0x000fc60000000000 */
[----:B------:R1:W-:Y:S01]  /*bc20*/  STL [R1+0x288], R18 ;  /* 0x0002881201007387 */ /* 0x0003e20000100800 */
[----:B------:R-:W-:-:S01]  /*bc30*/  FADD R10, R11, R10 ;  /* 0x0000000a0b0a7221 */ /* 0x000fc20000000000 */
[----:B------:R-:W-:Y:S01]  /*bc40*/  FADD R9, R24, R9 ;  /* 0x0000000918097221 */ /* 0x000fe20000000000 */
[----:B------:R-:W-:-:S01]  /*bc50*/  FADD R8, R25, R8 ;  /* 0x0000000819087221 */ /* 0x000fc20000000000 */
[----:B-1----:R1:W5:Y:S04]  /*bc60*/  LDL.LU R18, [R1+0x4c4] ;  /* 0x0004c40001127983 */ /* 0x0023680000300800 */
[----:B------:R1:W5:Y:S01]  /*bc70*/  LDL.LU R17, [R1+0x4c0] ;  /* 0x0004c00001117983 */ /* 0x0003620000300800 */
[----:B------:R-:W-:-:S03]  /*bc80*/  FADD R7, R26, R7 ;  /* 0x000000071a077221 */ /* 0x000fc60000000000 */
[----:B------:R1:W-:Y:S01]  /*bc90*/  STL [R1+0x28c], R16 ;  /* 0x00028c1001007387 */ /* 0x0003e20000100800 */
[----:B------:R-:W-:-:S01]  /*bca0*/  FADD R6, R27, R6 ;  /* 0x000000061b067221 */ /* 0x000fc20000000000 */
[----:B------:R-:W-:Y:S01]  /*bcb0*/  FADD R5, R28, R5 ;  /* 0x000000051c057221 */ /* 0x000fe20000000000 */
[----:B------:R-:W-:-:S01]  /*bcc0*/  FADD R4, R29, R4 ;  /* 0x000000041d047221 */ /* 0x000fc20000000000 */
[----:B-1----:R1:W5:Y:S04]  /*bcd0*/  LDL.LU R16, [R1+0x4bc] ;  /* 0x0004bc0001107983 */ /* 0x0023680000300800 */
[----:B------:R1:W-:Y:S04]  /*bce0*/  STL [R1+0x290], R20 ;  /* 0x0002901401007387 */ /* 0x0003e80000100800 */
[----:B------:R1:W-:Y:S04]  /*bcf0*/  STL [R1+0x294], R14 ;  /* 0x0002940e01007387 */ /* 0x0003e80000100800 */
[----:B------:R1:W-:Y:S01]  /*bd00*/  STL [R1+0x298], R12 ;  /* 0x0002980c01007387 */ /* 0x0003e20000100800 */
[----:B------:R-:W-:-:S03]  /*bd10*/  FADD R3, R30, R3 ;  /* 0x000000031e037221 */ /* 0x000fc60000000000 */
[----:B------:R1:W-:Y:S04]  /*bd20*/  STL [R1+0x29c], R10 ;  /* 0x00029c0a01007387 */ /* 0x0003e80000100800 */
[----:B------:R1:W-:Y:S01]  /*bd30*/  STL [R1+0x2a0], R9 ;  /* 0x0002a00901007387 */ /* 0x0003e20000100800 */
[----:B------:R-:W-:-:S03]  /*bd40*/  FADD R2, R31, R2 ;  /* 0x000000021f027221 */ /* 0x000fc60000000000 */
[----:B------:R1:W-:Y:S04]  /*bd50*/  STL [R1+0x2a4], R8 ;  /* 0x0002a40801007387 */ /* 0x0003e80000100800 */
[----:B------:R1:W-:Y:S01]  /*bd60*/  STL [R1+0x2a8], R7 ;  /* 0x0002a80701007387 */ /* 0x0003e20000100800 */
[----:B------:R-:W-:-:S03]  /*bd70*/  FADD R0, R32, R0 ;  /* 0x0000000020007221 */ /* 0x000fc60000000000 */
[----:B------:R1:W-:Y:S04]  /*bd80*/  STL [R1+0x2ac], R6 ;  /* 0x0002ac0601007387 */ /* 0x0003e80000100800 */
[----:B------:R1:W-:Y:S04]  /*bd90*/  STL [R1+0x2b0], R5 ;  /* 0x0002b00501007387 */ /* 0x0003e80000100800 */
[----:B------:R1:W-:Y:S04]  /*bda0*/  STL [R1+0x2b4], R4 ;  /* 0x0002b40401007387 */ /* 0x0003e80000100800 */
        /* <DEDUP_REMOVED lines=20> */
[----:B----4-:R-:W-:-:S01]  /*bef0*/  FADD R21, R33, R21 ;  /* 0x0000001521157221 */ /* 0x010fc20000000000 */
[----:B---3--:R-:W-:-:S04]  /*bf00*/  FADD R20, R34, R20 ;  /* 0x0000001422147221 */ /* 0x008fc80000000000 */
[----:B------:R1:W-:Y:S01]  /*bf10*/  STL [R1+0x2c4], R21 ;  /* 0x0002c41501007387 */ /* 0x0003e20000100800 */
[----:B--2---:R-:W-:-:S03]  /*bf20*/  FADD R15, R35, R15 ;  /* 0x0000000f230f7221 */ /* 0x004fc60000000000 */
[----:B------:R2:W-:Y:S01]  /*bf30*/  STL [R1+0x2c8], R20 ;  /* 0x0002c81401007387 */ /* 0x0005e20000100800 */
[----:B------:R-:W-:-:S03]  /*bf40*/  FADD R14, R36, R14 ;  /* 0x0000000e240e7221 */ /* 0x000fc60000000000 */
        /* <DEDUP_REMOVED lines=24> */
[----:B-1----:R-:W4:Y:S01]  /*c0d0*/  LDL.LU R21, [R1+0x308] ;  /* 0x0003080001157983 */ /* 0x002f220000300800 */
[----:B------:R-:W-:-:S03]  /*c0e0*/  FADD R0, R49, R0 ;  /* 0x0000000031007221 */ /* 0x000fc60000000000 */
[----:B------:R1:W-:Y:S04]  /*c0f0*/  STL [R1+0x2fc], R3 ;  /* 0x0002fc0301007387 */ /* 0x0003e80000100800 */
[----:B--2---:R-:W2:Y:S04]  /*c100*/  LDL.LU R20, [R1+0x30c] ;  /* 0x00030c0001147983 */ /* 0x004ea80000300800 */
[----:B------:R1:W-:Y:S04]  /*c110*/  STL [R1+0x300], R2 ;  /* 0x0003000201007387 */ /* 0x0003e80000100800 */
[----:B---3--:R-:W3:Y:S04]  /*c120*/  LDL.LU R15, [R1+0x310] ;  /* 0x00031000010f7983 */ /* 0x008ee80000300800 */
[----:B------:R1:W-:Y:S04]  /*c130*/  STL [R1+0x304], R0 ;  /* 0x0003040001007387 */ /* 0x0003e80000100800 */
[----:B----4-:R-:W4:Y:S04]  /*c140*/  LDL.LU R14, [R1+0x314] ;  /* 0x00031400010e7983 */ /* 0x010f280000300800 */
[----:B------:R-:W4:Y:S04]  /*c150*/  LDL.LU R13, [R1+0x318] ;  /* 0x00031800010d7983 */ /* 0x000f280000300800 */
        /* <DEDUP_REMOVED lines=9> */
[----:B-1----:R-:W4:Y:S04]  /*c1f0*/  LDL.LU R3, [R1+0x340] ;  /* 0x0003400001037983 */ /* 0x002f280000300800 */
[----:B------:R-:W4:Y:S04]  /*c200*/  LDL.LU R2, [R1+0x344] ;  /* 0x0003440001027983 */ /* 0x000f280000300800 */
[----:B------:R-:W4:Y:S01]  /*c210*/  LDL.LU R0, [R1+0x348] ;  /* 0x0003480001007983 */ /* 0x000f220000300800 */
[----:B------:R-:W-:-:S01]  /*c220*/  FADD R21, R50, R21 ;  /* 0x0000001532157221 */ /* 0x000fc20000000000 */
[----:B--2---:R-:W-:-:S04]  /*c230*/  FADD R20, R51, R20 ;  /* 0x0000001433147221 */ /* 0x004fc80000000000 */
[----:B------:R1:W-:Y:S01]  /*c240*/  STL [R1+0x308], R21 ;  /* 0x0003081501007387 */ /* 0x0003e20000100800 */
[----:B---3--:R-:W-:-:S03]  /*c250*/  FADD R15, R52, R15 ;  /* 0x0000000f340f7221 */ /* 0x008fc60000000000 */
[----:B------:R2:W-:Y:S01]  /*c260*/  STL [R1+0x30c], R20 ;  /* 0x00030c1401007387 */ /* 0x0005e20000100800 */
[----:B----4-:R-:W-:-:S03]  /*c270*/  FADD R14, R53, R14 ;  /* 0x0000000e350e7221 */ /* 0x010fc60000000000 */
        /* <DEDUP_REMOVED lines=200> */
[----:B------:R-:W-:Y:S01]  /*cf00*/  STL [R1+0x418], R21 ;  /* 0x0004181501007387 */ /* 0x000fe20000100800 */
[----:B---3--:R-:W-:-:S03]  /*cf10*/  FADD R15, R120, R15 ;  /* 0x0000000f780f7221 */ /* 0x008fc60000000000 */
[----:B------:R-:W-:Y:S01]  /*cf20*/  STL [R1+0x41c], R20 ;  /* 0x00041c1401007387 */ /* 0x000fe20000100800 */
[----:B----4-:R-:W-:-:S03]  /*cf30*/  FADD R14, R121, R14 ;  /* 0x0000000e790e7221 */ /* 0x010fc60000000000 */
[----:B------:R-:W-:Y:S01]  /*cf40*/  STL [R1+0x420], R15 ;  /* 0x0004200f01007387 */ /* 0x000fe20000100800 */
[----:B------:R-:W-:-:S03]  /*cf50*/  FADD R13, R122, R13 ;  /* 0x0000000d7a0d7221 */ /* 0x000fc60000000000 */
        /* <DEDUP_REMOVED lines=22> */
[----:B------:R1:W-:Y:S01]  /*d0c0*/  STL [R1+0x450], R3 ;  /* 0x0004500301007387 */ /* 0x0003e20000100800 */
[----:B------:R-:W-:-:S03]  /*d0d0*/  FADD R0, R134, R0 ;  /* 0x0000000086007221 */ /* 0x000fc60000000000 */
[----:B-1----:R-:W2:Y:S04]  /*d0e0*/  LDL.LU R3, [R1+0x45c] ;  /* 0x00045c0001037983 */ /* 0x002ea80000300800 */
[----:B------:R1:W-:Y:S04]  /*d0f0*/  STL [R1+0x454], R2 ;  /* 0x0004540201007387 */ /* 0x0003e80000100800 */
[----:B-1----:R-:W3:Y:S04]  /*d100*/  LDL.LU R2, [R1+0x460] ;  /* 0x0004600001027983 */ /* 0x002ee80000300800 */
[----:B------:R-:W4:Y:S04]  /*d110*/  LDL.LU R21, [R1+0x464] ;  /* 0x0004640001157983 */ /* 0x000f280000300800 */
[----:B------:R1:W-:Y:S04]  /*d120*/  STL [R1+0x458], R0 ;  /* 0x0004580001007387 */ /* 0x0003e80000100800 */
        /* <DEDUP_REMOVED lines=13> */
[----:B-1----:R-:W4:Y:S01]  /*d200*/  LDL.LU R0, [R1+0x49c] ;  /* 0x00049c0001007983 */ /* 0x002f220000300800 */
[----:B------:R-:W-:Y:S01]  /*d210*/  UMOV UR8, URZ ;  /* 0x0000003f00087c82 */ /* 0x000fe20008000000 */
[----:B--2---:R-:W-:-:S05]  /*d220*/  FADD R3, R135, R3 ;  /* 0x0000000387037221 */ /* 0x004fca0000000000 */
[----:B------:R1:W-:Y:S01]  /*d230*/  STL [R1+0x45c], R3 ;  /* 0x00045c0301007387 */ /* 0x0003e20000100800 */
[----:B---3--:R-:W-:-:S03]  /*d240*/  FADD R2, R136, R2 ;  /* 0x0000000288027221 */ /* 0x008fc60000000000 */
[----:B-1----:R1:W5:Y:S01]  /*d250*/  LDL.LU R3, [R1+0x4b8] ;  /* 0x0004b80001037983 */ /* 0x0023620000300800 */
[----:B----4-:R-:W-:-:S03]  /*d260*/  FADD R21, R137, R21 ;  /* 0x0000001589157221 */ /* 0x010fc60000000000 */
[----:B------:R2:W-:Y:S01]  /*d270*/  STL [R1+0x460], R2 ;  /* 0x0004600201007387 */ /* 0x0005e20000100800 */
[----:B------:R-:W-:-:S03]  /*d280*/  FADD R20, R138, R20 ;  /* 0x000000148a147221 */ /* 0x000fc60000000000 */
[----:B--2---:R1:W5:Y:S01]  /*d290*/  LDL.LU R2, [R1+0x4b4] ;  /* 0x0004b40001027983 */ /* 0x0043620000300800 */
[----:B------:R-:W-:-:S01]  /*d2a0*/  FADD R15, R139, R15 ;  /* 0x0000000f8b0f7221 */ /* 0x000fc20000000000 */
[----:B------:R-:W-:Y:S02]  /*d2b0*/  FADD R14, R140, R14 ;  /* 0x0000000e8c0e7221 */ /* 0x000fe40000000000 */
        /* <DEDUP_REMOVED lines=22> */
[----:B------:R1:W-:Y:S04]  /*d420*/  STL [R1+0x490], R6 ;  /* 0x0004900601007387 */ /* 0x0003e80000100800 */
[----:B------:R1:W-:Y:S04]  /*d430*/  STL [R1+0x494], R5 ;  /* 0x0004940501007387 */ /* 0x0003e80000100800 */
[----:B------:R1:W-:Y:S04]  /*d440*/  STL [R1+0x49c], R0 ;  /* 0x00049c0001007387 */ /* 0x0003e80000100800 */
[----:B------:R1:W-:Y:S02]  /*d450*/  STL [R1+0x498], R4 ;  /* 0x0004980401007387 */ /* 0x0003e40000100800 */
.L_x_26:
[----:B------:R-:W-:Y:S05]  /*d460*/  @!P1 BRA `(.L_x_27) ;  /* 0x0000000000049947 */ /* 0x000fea0003800000 */
[----:B------:R-:W-:Y:S01]  /*d470*/  BPT.TRAP 0x1 ;  /* 0x000000040000795c */ /* 0x000fe20000300000 */
.L_x_27:
[----:B------:R-:W-:Y:S02]  /*d480*/  UISETP.GT.U32.AND UP0, UPT, UR46, 0x1, UPT ;  /* 0x000000012e00788c */ /* 0x000fe4000bf04070 */
[----:B------:R-:W-:-:S04]  /*d490*/  ULEA UR5, UR13, UR48, 0x3 ;  /* 0x000000300d057291 */ /* 0x000fc8000f8e183f */
[----:B------:R-:W-:Y:S01]  /*d4a0*/  UIADD3 UR5, UR5, 0x30, URZ ;  /* 0x0000003005057890 */ /* 0x000fe2000fffe03f */
[----:B------:R-:W-:-:S03]  /*d4b0*/  PLOP3.LUT P0, PT, PT, PT, UP0, 0x80, 0x0 ;  /* 0x000000000000781c */ /* 0x000fc60003f0f008 */
[----:B------:R-:W-:-:S09]  /*d4c0*/  UPRMT UR5, URZ, 0x654, UR5 ;  /* 0x000006543f057896 */ /* 0x000fd20008000005 */
[----:B------:R-:W-:Y:S01]  /*d4d0*/  SYNCS.ARRIVE.TRANS64.RED.A1T0 RZ, [UR5], RZ ;  /* 0x000000ffffff79a7 */ /* 0x000fe20008100405 */
[----:B------:R-:W-:Y:S05]  /*d4e0*/  @P0 BRA `(.L_x_28) ;  /* 0x0000000000040947 */ /* 0x000fea0003800000 */
[----:B------:R-:W-:Y:S01]  /*d4f0*/  BPT.TRAP 0x1 ;  /* 0x000000040000795c */ /* 0x000fe20000300000 */
.L_x_28:
[----:B------:R-:W-:Y:S02]  /*d500*/  UISETP.GT.AND UP2, UPT, UR12, 0x1, UPT ;  /* 0x000000010c00788c */ /* 0x000fe4000bf44270 */
[----:B------:R-:W-:Y:S02]  /*d510*/  UIADD3 UR10, UR10, 0x1, URZ ;  /* 0x000000010a0a7890 */ /* 0x000fe4000fffe03f */
[----:B------:R-:W-:Y:S02]  /*d520*/  UIADD3 UR13, UR13, 0x1, URZ ;  /* 0x000000010d0d7890 */ /* 0x000fe4000fffe03f */
[----:B------:R-:W-:Y:S01]  /*d530*/  PLOP3.LUT P0, PT, PT, PT, UP2, 0x80, 0x0 ;  /* 0x000000000000781c */ /* 0x000fe20003f0f028 */
[----:B------:R-:W-:Y:S02]  /*d540*/  UISETP.NE.AND UP0, UPT, UR10, 0x6, UPT ;  /* 0x000000060a00788c */ /* 0x000fe4000bf05270 */
[----:B------:R-:W-:Y:S02]  /*d550*/  UIADD3 UR6, UR12, -0x1, URZ ;  /* 0xffffffff0c067890 */ /* 0x000fe4000fffe03f */
[----:B------:R-:W-:-:S02]  /*d560*/  USEL UR5, URZ, 0x1, UP0 ;  /* 0x000000013f057887 */ /* 0x000fc40008000000 */
[----:B------:R-:W-:Y:S02]  /*d570*/  UISETP.NE.AND UP1, UPT, UR13, 0x6, UPT ;  /* 0x000000060d00788c */ /* 0x000fe4000bf25270 */
[----:B------:R-:W-:Y:S02]  /*d580*/  ULOP3.LUT UR11, UR11, UR5, URZ, 0x3c, !UPT ;  /* 0x000000050b0b7292 */ /* 0x000fe4000f8e3c3f */
[----:B------:R-:W-:Y:S02]  /*d590*/  USEL UR10, UR10, URZ, UP0 ;  /* 0x0000003f0a0a7287 */ /* 0x000fe40008000000 */
[----:B------:R-:W-:Y:S01]  /*d5a0*/  USEL UR13, UR13, URZ, UP1 ;  /* 0x0000003f0d0d7287 */ /* 0x000fe20008800000 */
[----:B------:R-:W-:Y:S01]  /*d5b0*/  UMOV UR5, 0x1 ;  /* 0x0000000100057882 */ /* 0x000fe20000000000 */
[----:B------:R-:W-:Y:S01]  /*d5c0*/  UMOV UR12, UR6 ;  /* 0x00000006000c7c82 */ /* 0x000fe20008000000 */
[----:B------:R-:W-:Y:S09]  /*d5d0*/  @P0 BRA `(.L_x_29) ;  /* 0xffffffa000300947 */ /* 0x000ff2000383ffff */
.L_x_21:
[----:B------:R-:W-:-:S04]  /*d5e0*/  UISETP.NE.AND UP0, UPT, UR8, URZ, UPT ;  /* 0x0000003f0800728c */ /* 0x000fc8000bf05270 */
[----:B------:R-:W-:-:S06]  /*d5f0*/  USEL UR4, URZ, 0x1, !UP0 ;  /* 0x000000013f047887 */ /* 0x000fcc000c000000 */
[----:B------:R-:W-:-:S13]  /*d600*/  ISETP.NE.AND P0, PT, RZ, UR4, PT ;  /* 0x00000004ff007c0c */ /* 0x000fda000bf05270 */
[----:B------:R-:W-:Y:S05]  /*d610*/  @!P0 BRA `(.L_x_30) ;  /* 0x0000003800788947 */ /* 0x000fea0003800000 */
[----:B------:R3:W-:Y:S04]  /*d620*/  STL [R1+0x64c], R55 ;  /* 0x00064c3701007387 */ /* 0x0007e80000100800 */
[----:B---3--:R-:W3:Y:S04]  /*d630*/  LDL.LU R55, [R1] ;  /* 0x0000000001377983 */ /* 0x008ee80000300800 */
[----:B------:R4:W-:Y:S04]  /*d640*/  STL [R1+0x648], R56 ;  /* 0x0006483801007387 */ /* 0x0009e80000100800 */
[----:B----4-:R-:W4:Y:S04]  /*d650*/  LDL.LU R56, [R1+0x4] ;  /* 0x0000040001387983 */ /* 0x010f280000300800 */
[----:B------:R1:W-:Y:S04]  /*d660*/  STL [R1+0x644], R57 ;  /* 0x0006443901007387 */ /* 0x0003e80000100800 */
[----:B-1----:R-:W2:Y:S04]  /*d670*/  LDL.LU R57, [R1+0x8] ;  /* 0x0000080001397983 */ /* 0x002ea80000300800 */
        /* <DEDUP_REMOVED lines=203> */
[----:B-----5:R1:W-:Y:S04]  /*e330*/  STL [R1+0x4c8], R19 ;  /* 0x0004c81301007387 */ /* 0x0203e80000100800 */
[----:B-1----:R-:W2:Y:S04]  /*e340*/  LDL.LU R19, [R1+0x124] ;  /* 0x0001240001137983 */ /* 0x002ea80000300800 */
[----:B------:R1:W-:Y:S01]  /*e350*/  STL [R1+0x4c4], R18 ;  /* 0x0004c41201007387 */ /* 0x0003e20000100800 */
[----:B---3--:R-:W-:-:S03]  /*e360*/  FADD R22, R55, R22 ;  /* 0x0000001637167221 */ /* 0x008fc60000000000 */
[----:B-1----:R-:W3:Y:S04]  /*e370*/  LDL.LU R18, [R1+0x120] ;  /* 0x0001200001127983 */ /* 0x002ee80000300800 */
[----:B------:R1:W-:Y:S01]  /*e380*/  STL [R1+0x4c0], R17 ;  /* 0x0004c01101007387 */ /* 0x0003e20000100800 */
[----:B----4-:R-:W-:Y:S01]  /*e390*/  FADD R23, R56, R23 ;  /* 0x0000001738177221 */ /* 0x010fe20000000000 */
[----:B--2---:R-:W-:Y:S02]  /*e3a0*/  FADD R152, R57, R152 ;  /* 0x0000009839987221 */ /* 0x004fe40000000000 */
[----:B-1----:R-:W2:Y:S04]  /*e3b0*/  LDL.LU R17, [R1+0x11c] ;  /* 0x00011c0001117983 */ /* 0x002ea80000300800 */
[----:B------:R1:W-:Y:S01]  /*e3c0*/  STL [R1+0x4bc], R16 ;  /* 0x0004bc1001007387 */ /* 0x0003e20000100800 */
[----:B------:R-:W-:Y:S01]  /*e3d0*/  FADD R153, R58, R153 ;  /* 0x000000993a997221 */ /* 0x000fe20000000000 */
[----:B------:R-:W-:-:S02]  /*e3e0*/  FADD R154, R59, R154 ;  /* 0x0000009a3b9a7221 */ /* 0x000fc40000000000 */
[----:B-1----:R-:W4:Y:S04]  /*e3f0*/  LDL.LU R16, [R1+0x118] ;  /* 0x0001180001107983 */ /* 0x002f280000300800 */
[----:B------:R1:W-:Y:S01]  /*e400*/  STL [R1+0x4b8], R3 ;  /* 0x0004b80301007387 */ /* 0x0003e20000100800 */
[----:B------:R-:W-:Y:S01]  /*e410*/  FADD R155, R60, R155 ;  /* 0x0000009b3c9b7221 */ /* 0x000fe20000000000 */
[----:B------:R-:W-:Y:S02]  /*e420*/  FADD R156, R61, R156 ;  /* 0x0000009c3d9c7221 */ /* 0x000fe40000000000 */
[----:B-1----:R-:W3:Y:S04]  /*e430*/  LDL.LU R3, [R1+0x114] ;  /* 0x0001140001037983 */ /* 0x002ee80000300800 */
[----:B------:R1:W-:Y:S01]  /*e440*/  STL [R1+0x4b4], R2 ;  /* 0x0004b40201007387 */ /* 0x0003e20000100800 */
[----:B------:R-:W-:Y:S01]  /*e450*/  FADD R157, R62, R157 ;  /* 0x0000009d3e9d7221 */ /* 0x000fe20000000000 */
[----:B------:R-:W-:-:S02]  /*e460*/  FADD R158, R63, R158 ;  /* 0x0000009e3f9e7221 */ /* 0x000fc40000000000 */
[----:B-1----:R-:W2:Y:S04]  /*e470*/  LDL.LU R2, [R1+0x110] ;  /* 0x0001100001027983 */ /* 0x002ea80000300800 */
[----:B------:R-:W4:Y:S04]  /*e480*/  LDL.LU R55, [R1+0x64c] ;  /* 0x00064c0001377983 */ /* 0x000f280000300800 */
[----:B------:R-:W4:Y:S04]  /*e490*/  LDL.LU R56, [R1+0x648] ;  /* 0x0006480001387983 */ /* 0x000f280000300800 */
[----:B------:R-:W4:Y:S04]  /*e4a0*/  LDL.LU R57, [R1+0x644] ;  /* 0x0006440001397983 */ /* 0x000f280000300800 */
[----:B------:R-:W4:Y:S04]  /*e4b0*/  LDL.LU R58, [R1+0x640] ;  /* 0x00064000013a7983 */ /* 0x000f280000300800 */
        /* <DEDUP_REMOVED lines=115> */
[----:B------:R-:W-:Y:S01]  /*ebf0*/  FADD R215, R120, R215 ;  /* 0x000000d778d77221 */ /* 0x000fe20000000000 */
[----:B------:R-:W-:Y:S02]  /*ec00*/  FADD R134, R135, R134 ;  /* 0x0000008687867221 */ /* 0x000fe40000000000 */
[----:B------:R-:W4:Y:S01]  /*ec10*/  LDL.LU R117, [R1+0x554] ;  /* 0x0005540001757983 */ /* 0x000f220000300800 */
[----:B------:R-:W-:Y:S01]  /*ec20*/  FADD R216, R121, R216 ;  /* 0x000000d879d87221 */ /* 0x000fe20000000000 */
[----:B------:R-:W-:Y:S02]  /*ec30*/  FADD R132, R133, R132 ;  /* 0x0000008485847221 */ /* 0x000fe40000000000 */
[----:B------:R-:W4:Y:S01]  /*ec40*/  LDL.LU R118, [R1+0x550] ;  /* 0x0005500001767983 */ /* 0x000f220000300800 */
[----:B------:R-:W-:Y:S01]  /*ec50*/  FADD R217, R122, R217 ;  /* 0x000000d97ad97221 */ /* 0x000fe20000000000 */
[----:B------:R-:W-:-:S02]  /*ec60*/  FADD R130, R131, R130 ;  /* 0x0000008283827221 */ /* 0x000fc40000000000 */
        /* <DEDUP_REMOVED lines=8> */
[----:B------:R-:W-:Y:S01]  /*ecf0*/  FADD R15, R20, R15 ;  /* 0x0000000f140f7221 */ /* 0x000fe20000000000 */
[----:B------:R-:W-:Y:S01]  /*ed00*/  FADD R13, R14, R13 ;  /* 0x0000000d0e0d7221 */ /* 0x000fe20000000000 */
[----:B------:R-:W-:Y:S01]  /*ed10*/  STL [R1+0x200], R136 ;  /* 0x0002008801007387 */ /* 0x000fe20000100800 */
        /* <DEDUP_REMOVED lines=23> */
[----:B------:R1:W-:Y:S01]  /*ee90*/  STL [R1+0x218], R124 ;  /* 0x0002187c01007387 */ /* 0x0003e20000100800 */
[----:B------:R-:W-:Y:S01]  /*eea0*/  FADD R224, R151, R224 ;  /* 0x000000e097e07221 */ /* 0x000fe20000000000 */
[----:B--2---:R-:W-:Y:S01]  /*eeb0*/  FADD R218, R2, R218 ;  /* 0x000000da02da7221 */ /* 0x004fe20000000000 */
[----:B---3--:R-:W-:Y:S01]  /*eec0*/  FADD R219, R3, R219 ;  /* 0x000000db03db7221 */ /* 0x008fe20000000000 */
[----:B------:R-:W-:Y:S01]  /*eed0*/  STL [R1+0x21c], R21 ;  /* 0x00021c1501007387 */ /* 0x000fe20000100800 */
[----:B----4-:R-:W-:Y:S01]  /*eee0*/  FADD R220, R16, R220 ;  /* 0x000000dc10dc7221 */ /* 0x010fe20000000000 */
[----:B------:R-:W-:Y:S01]  /*eef0*/  FADD R221, R17, R221 ;  /* 0x000000dd11dd7221 */ /* 0x000fe20000000000 */
[----:B------:R-:W-:Y:S01]  /*ef00*/  FADD R222, R18, R222 ;  /* 0x000000de12de7221 */ /* 0x000fe20000000000 */
[----:B------:R-:W-:Y:S01]  /*ef10*/  STL [R1+0x220], R15 ;  /* 0x0002200f01007387 */ /* 0x000fe20000100800 */
[----:B------:R-:W-:-:S03]  /*ef20*/  FADD R223, R19, R223 ;  /* 0x000000df13df7221 */ /* 0x000fc60000000000 */
[----:B------:R-:W-:Y:S04]  /*ef30*/  STL [R1+0x224], R13 ;  /* 0x0002240d01007387 */ /* 0x000fe80000100800 */
[----:B------:R-:W-:Y:S04]  /*ef40*/  STL [R1+0x228], R11 ;  /* 0x0002280b01007387 */ /* 0x000fe80000100800 */
[----:B------:R-:W-:Y:S04]  /*ef50*/  STL [R1+0x22c], R9 ;  /* 0x00022c0901007387 */ /* 0x000fe80000100800 */
[----:B------:R-:W2:Y:S04]  /*ef60*/  LDL.LU R123, [R1+0x19c] ;  /* 0x00019c00017b7983 */ /* 0x000ea80000300800 */
[----:B------:R-:W-:Y:S04]  /*ef70*/  STL [R1+0x230], R7 ;  /* 0x0002300701007387 */ /* 0x000fe80000100800 */
[----:B------:R-:W2:Y:S04]  /*ef80*/  LDL.LU R6, [R1+0x23c] ;  /* 0x00023c0001067983 */ /* 0x000ea80000300800 */
[----:B------:R3:W-:Y:S04]  /*ef90*/  STL [R1+0x234], R5 ;  /* 0x0002340501007387 */ /* 0x0007e80000100800 */
[----:B-1----:R-:W4:Y:S04]  /*efa0*/  LDL.LU R124, [R1+0x1a0] ;  /* 0x0001a000017c7983 */ /* 0x002f280000300800 */
[----:B------:R1:W-:Y:S04]  /*efb0*/  STL [R1+0x238], R0 ;  /* 0x0002380001007387 */ /* 0x0003e80000100800 */
[----:B---3--:R-:W4:Y:S04]  /*efc0*/  LDL.LU R5, [R1+0x240] ;  /* 0x0002400001057983 */ /* 0x008f280000300800 */
[----:B------:R-:W3:Y:S04]  /*efd0*/  LDL.LU R125, [R1+0x1a4] ;  /* 0x0001a400017d7983 */ /* 0x000ee80000300800 */
[----:B------:R-:W3:Y:S04]  /*efe0*/  LDL.LU R4, [R1+0x244] ;  /* 0x0002440001047983 */ /* 0x000ee80000300800 */
[----:B------:R-:W3:Y:S04]  /*eff0*/  LDL.LU R126, [R1+0x1a8] ;  /* 0x0001a800017e7983 */ /* 0x000ee80000300800 */
[----:B-1----:R-:W3:Y:S04]  /*f000*/  LDL.LU R0, [R1+0x248] ;  /* 0x0002480001007983 */ /* 0x002ee80000300800 */
[----:B------:R-:W3:Y:S04]  /*f010*/  LDL.LU R127, [R1+0x1ac] ;  /* 0x0001ac00017f7983 */ /* 0x000ee80000300800 */
        /* <DEDUP_REMOVED lines=40> */
[----:B------:R-:W3:Y:S01]  /*f2a0*/  LDL.LU R7, [R1+0x29c] ;  /* 0x00029c0001077983 */ /* 0x000ee20000300800 */
[----:B--2---:R-:W-:-:S03]  /*f2b0*/  FADD R6, R123, R6 ;  /* 0x000000067b067221 */ /* 0x004fc60000000000 */
[----:B------:R-:W2:Y:S04]  /*f2c0*/  LDL.LU R123, [R1+0x53c] ;  /* 0x00053c00017b7983 */ /* 0x000ea80000300800 */
[----:B------:R1:W-:Y:S04]  /*f2d0*/  STL [R1+0x23c], R6 ;  /* 0x00023c0601007387 */ /* 0x0003e80000100800 */
[----:B-1----:R-:W2:Y:S01]  /*f2e0*/  LDL.LU R6, [R1+0x2a0] ;  /* 0x0002a00001067983 */ /* 0x002ea20000300800 */
[----:B----4-:R-:W-:-:S03]  /*f2f0*/  FADD R5, R124, R5 ;  /* 0x000000057c057221 */ /* 0x010fc60000000000 */
[----:B------:R-:W4:Y:S01]  /*f300*/  LDL.LU R124, [R1+0x538] ;  /* 0x00053800017c7983 */ /* 0x000f220000300800 */
[----:B---3--:R-:W-:-:S03]  /*f310*/  FADD R4, R125, R4 ;  /* 0x000000047d047221 */ /* 0x008fc60000000000 */
[----:B------:R1:W-:Y:S01]  /*f320*/  STL [R1+0x240], R5 ;  /* 0x0002400501007387 */ /* 0x0003e20000100800 */
[----:B------:R-:W-:-:S03]  /*f330*/  FADD R0, R126, R0 ;  /* 0x000000007e007221 */ /* 0x000fc60000000000 */
[----:B-1----:R-:W3:Y:S04]  /*f340*/  LDL.LU R5, [R1+0x2a4] ;  /* 0x0002a40001057983 */ /* 0x002ee80000300800 */
[----:B------:R-:W4:Y:S01]  /*f350*/  LDL.LU R125, [R1+0x534] ;  /* 0x00053400017d7983 */ /* 0x000f220000300800 */
[----:B------:R-:W-:-:S03]  /*f360*/  FADD R128, R127, R128 ;  /* 0x000000807f807221 */ /* 0x000fc60000000000 */
[----:B------:R1:W-:Y:S01]  /*f370*/  STL [R1+0x244], R4 ;  /* 0x0002440401007387 */ /* 0x0003e20000100800 */
[----:B------:R-:W-:-:S03]  /*f380*/  FADD R130, R129, R130 ;  /* 0x0000008281827221 */ /* 0x000fc60000000000 */
[----:B-1----:R-:W4:Y:S04]  /*f390*/  LDL.LU R4, [R1+0x2a8] ;  /* 0x0002a80001047983 */ /* 0x002f280000300800 */
[----:B------:R-:W4:Y:S04]  /*f3a0*/  LDL.LU R126, [R1+0x530] ;  /* 0x00053000017e7983 */ /* 0x000f280000300800 */
[----:B------:R1:W-:Y:S01]  /*f3b0*/  STL [R1+0x248], R0 ;  /* 0x0002480001007387 */ /* 0x0003e20000100800 */
[----:B------:R-:W-:Y:S01]  /*f3c0*/  FADD R132, R131, R132 ;  /* 0x0000008483847221 */ /* 0x000fe20000000000 */
[----:B------:R-:W-:-:S02]  /*f3d0*/  FADD R134, R133, R134 ;  /* 0x0000008685867221 */ /* 0x000fc40000000000 */
[----:B-1----:R-:W4:Y:S04]  /*f3e0*/  LDL.LU R0, [R1+0x2ac] ;  /* 0x0002ac0001007983 */ /* 0x002f280000300800 */
[----:B------:R-:W4:Y:S04]  /*f3f0*/  LDL.LU R127, [R1+0x52c] ;  /* 0x00052c00017f7983 */ /* 0x000f280000300800 */
[----:B------:R1:W-:Y:S01]  /*f400*/  STL [R1+0x24c], R128 ;  /* 0x00024c8001007387 */ /* 0x0003e20000100800 */
[----:B------:R-:W-:-:S03]  /*f410*/  FADD R136, R135, R136 ;  /* 0x0000008887887221 */ /* 0x000fc60000000000 */
        /* <DEDUP_REMOVED lines=49> */
[----:B------:R-:W-:Y:S04]  /*f730*/  STL [R1+0x27c], R2 ;  /* 0x00027c0201007387 */ /* 0x000fe80000100800 */
[----:B------:R-:W-:Y:S04]  /*f740*/  STL [R1+0x280], R16 ;  /* 0x0002801001007387 */ /* 0x000fe80000100800 */
[----:B------:R1:W-:Y:S04]  /*f750*/  STL [R1+0x284], R18 ;  /* 0x0002841201007387 */ /* 0x0003e80000100800 */
[----:B------:R4:W-:Y:S01]  /*f760*/  STL [R1+0x288], R21 ;  /* 0x0002881501007387 */ /* 0x0009e20000100800 */
[----:B------:R-:W-:-:S03]  /*f770*/  FADD R9, R10, R9 ;  /* 0x000000090a097221 */ /* 0x000fc60000000000 */
[----:B------:R-:W4:Y:S04]  /*f780*/  LDL.LU R19, [R1+0x2b0] ;  /* 0x0002b00001137983 */ /* 0x000f280000300800 */
[----:B------:R4:W-:Y:S04]  /*f790*/  STL [R1+0x28c], R15 ;  /* 0x00028c0f01007387 */ /* 0x0009e80000100800 */
[----:B------:R4:W-:Y:S01]  /*f7a0*/  STL [R1+0x290], R13 ;  /* 0x0002900d01007387 */ /* 0x0009e20000100800 */
[----:B------:R-:W-:-:S03]  /*f7b0*/  FADD R7, R8, R7 ;  /* 0x0000000708077221 */ /* 0x000fc60000000000 */
[----:B-1----:R-:W4:Y:S04]  /*f7c0*/  LDL.LU R18, [R1+0x2b4] ;  /* 0x0002b40001127983 */ /* 0x002f280000300800 */
[----:B------:R1:W-:Y:S01]  /*f7d0*/  STL [R1+0x294], R11 ;  /* 0x0002940b01007387 */ /* 0x0003e20000100800 */
[----:B--2---:R-:W-:-:S03]  /*f7e0*/  FADD R6, R24, R6 ;  /* 0x0000000618067221 */ /* 0x004fc60000000000 */
[----:B------:R-:W2:Y:S04]  /*f7f0*/  LDL.LU R17, [R1+0x2b8] ;  /* 0x0002b80001117983 */ /* 0x000ea80000300800 */
[----:B------:R1:W-:Y:S04]  /*f800*/  STL [R1+0x298], R9 ;  /* 0x0002980901007387 */ /* 0x0003e80000100800 */
[----:B------:R-:W2:Y:S01]  /*f810*/  LDL.LU R16, [R1+0x2bc] ;  /* 0x0002bc0001107983 */ /* 0x000ea20000300800 */
[----:B---3--:R-:W-:-:S03]  /*f820*/  FADD R5, R25, R5 ;  /* 0x0000000519057221 */ /* 0x008fc60000000000 */
[----:B------:R3:W-:Y:S04]  /*f830*/  STL [R1+0x29c], R7 ;  /* 0x00029c0701007387 */ /* 0x0007e80000100800 */
[----:B------:R-:W2:Y:S04]  /*f840*/  LDL.LU R3, [R1+0x2c0] ;  /* 0x0002c00001037983 */ /* 0x000ea80000300800 */
[----:B------:R3:W-:Y:S01]  /*f850*/  STL [R1+0x2a0], R6 ;  /* 0x0002a00601007387 */ /* 0x0007e20000100800 */
[----:B----4-:R-:W-:-:S03]  /*f860*/  FADD R4, R26, R4 ;  /* 0x000000041a047221 */ /* 0x010fc60000000000 */
[----:B------:R-:W4:Y:S04]  /*f870*/  LDL.LU R2, [R1+0x2c4] ;  /* 0x0002c40001027983 */ /* 0x000f280000300800 */
[----:B------:R3:W-:Y:S01]  /*f880*/  STL [R1+0x2a4], R5 ;  /* 0x0002a40501007387 */ /* 0x0007e20000100800 */
[----:B------:R-:W-:-:S03]  /*f890*/  FADD R0, R27, R0 ;  /* 0x000000001b007221 */ /* 0x000fc60000000000 */
[----:B------:R-:W4:Y:S04]  /*f8a0*/  LDL.LU R27, [R1+0x2e0] ;  /* 0x0002e000011b7983 */ /* 0x000f280000300800 */
[----:B------:R3:W-:Y:S04]  /*f8b0*/  STL [R1+0x2a8], R4 ;  /* 0x0002a80401007387 */ /* 0x0007e80000100800 */
[----:B------:R-:W4:Y:S04]  /*f8c0*/  LDL.LU R26, [R1+0x2e4] ;  /* 0x0002e400011a7983 */ /* 0x000f280000300800 */
        /* <DEDUP_REMOVED lines=11> */
[----:B------:R-:W4:Y:S04]  /*f980*/  LDL.LU R9, [R1+0x310] ;  /* 0x0003100001097983 */ /* 0x000f280000300800 */
[----:B------:R-:W4:Y:S04]  /*f990*/  LDL.LU R8, [R1+0x314] ;  /* 0x0003140001087983 */ /* 0x000f280000300800 */
[----:B---3--:R-:W3:Y:S04]  /*f9a0*/  LDL.LU R7, [R1+0x318] ;  /* 0x0003180001077983 */ /* 0x008ee80000300800 */
[----:B------:R-:W3:Y:S04]  /*f9b0*/  LDL.LU R6, [R1+0x31c] ;  /* 0x00031c0001067983 */ /* 0x000ee80000300800 */
[----:B------:R-:W3:Y:S04]  /*f9c0*/  LDL.LU R5, [R1+0x320] ;  /* 0x0003200001057983 */ /* 0x000ee80000300800 */
[----:B------:R-:W3:Y:S04]  /*f9d0*/  LDL.LU R4, [R1+0x324] ;  /* 0x0003240001047983 */ /* 0x000ee80000300800 */
[----:B------:R-:W3:Y:S01]  /*f9e0*/  LDL.LU R0, [R1+0x328] ;  /* 0x0003280001007983 */ /* 0x000ee20000300800 */
[----:B------:R-:W-:-:S05]  /*f9f0*/  FADD R19, R28, R19 ;  /* 0x000000131c137221 */ /* 0x000fca0000000000 */
[----:B------:R1:W-:Y:S01]  /*fa00*/  STL [R1+0x2b0], R19 ;  /* 0x0002b01301007387 */ /* 0x0003e20000100800 */
[----:B------:R-:W-:-:S03]  /*fa10*/  FADD R18, R29, R18 ;  /* 0x000000121d127221 */ /* 0x000fc60000000000 */
[----:B-1----:R1:W5:Y:S04]  /*fa20*/  LDL.LU R19, [R1+0x4c8] ;  /* 0x0004c80001137983 */ /* 0x0023680000300800 */
[----:B------:R-:W3:Y:S01]  /*fa30*/  LDL.LU R28, [R1+0x2dc] ;  /* 0x0002dc00011c7983 */ /* 0x000ee20000300800 */
[----:B--2---:R-:W-:-:S03]  /*fa40*/  FADD R17, R30, R17 ;  /* 0x000000111e117221 */ /* 0x004fc60000000000 */
[----:B------:R2:W-:Y:S01]  /*fa50*/  STL [R1+0x2b4], R18 ;  /* 0x0002b41201007387 */ /* 0x0005e20000100800 */
[----:B------:R-:W-:-:S03]  /*fa60*/  FADD R16, R31, R16 ;  /* 0x000000101f107221 */ /* 0x000fc60000000000 */
[----:B--2---:R1:W5:Y:S04]  /*fa70*/  LDL.LU R18, [R1+0x4c4] ;  /* 0x0004c40001127983 */ /* 0x0043680000300800 */
[----:B------:R-:W2:Y:S01]  /*fa80*/  LDL.LU R29, [R1+0x2d8] ;  /* 0x0002d800011d7983 */ /* 0x000ea20000300800 */
[----:B------:R-:W-:-:S03]  /*fa90*/  FADD R3, R32, R3 ;  /* 0x0000000320037221 */ /* 0x000fc60000000000 */
[----:B------:R1:W-:Y:S01]  /*faa0*/  STL [R1+0x2b8], R17 ;  /* 0x0002b81101007387 */ /* 0x0003e20000100800 */
[----:B----4-:R-:W-:-:S03]  /*fab0*/  FADD R2, R33, R2 ;  /* 0x0000000221027221 */ /* 0x010fc60000000000 */
[----:B-1----:R4:W5:Y:S04]  /*fac0*/  LDL.LU R17, [R1+0x4c0] ;  /* 0x0004c00001117983 */ /* 0x0029680000300800 */
[----:B------:R-:W4:Y:S04]  /*fad0*/  LDL.LU R30, [R1+0x2d4] ;  /* 0x0002d400011e7983 */ /* 0x000f280000300800 */
[----:B------:R1:W-:Y:S04]  /*fae0*/  STL [R1+0x2bc], R16 ;  /* 0x0002bc1001007387 */ /* 0x0003e80000100800 */
[----:B-1----:R1:W5:Y:S04]  /*faf0*/  LDL.LU R16, [R1+0x4bc] ;  /* 0x0004bc0001107983 */ /* 0x0023680000300800 */
[----:B------:R-:W4:Y:S04]  /*fb00*/  LDL.LU R31, [R1+0x2d0] ;  /* 0x0002d000011f7983 */ /* 0x000f280000300800 */
[----:B------:R1:W-:Y:S04]  /*fb10*/  STL [R1+0x2c0], R3 ;  /* 0x0002c00301007387 */ /* 0x0003e80000100800 */
[----:B-1----:R1:W5:Y:S04]  /*fb20*/  LDL.LU R3, [R1+0x4b8] ;  /* 0x0004b80001037983 */ /* 0x0023680000300800 */
[----:B------:R-:W4:Y:S04]  /*fb30*/  LDL.LU R32, [R1+0x2cc] ;  /* 0x0002cc0001207983 */ /* 0x000f280000300800 */
[----:B------:R1:W-:Y:S04]  /*fb40*/  STL [R1+0x2c4], R2 ;  /* 0x0002c40201007387 */ /* 0x0003e80000100800 */
[----:B-1----:R1:W5:Y:S04]  /*fb50*/  LDL.LU R2, [R1+0x4b4] ;  /* 0x0004b40001027983 */ /* 0x0023680000300800 */
[----:B------:R-:W4:Y:S01]  /*fb60*/  LDL.LU R33, [R1+0x2c8] ;  /* 0x0002c80001217983 */ /* 0x000f220000300800 */
[----:B------:R-:W-:Y:S01]  /*fb70*/  FADD R27, R40, R27 ;  /* 0x0000001b281b7221 */ /* 0x000fe20000000000 */
        /* <DEDUP_REMOVED lines=13> */
[----:B---3--:R-:W-:Y:S01]  /*fc50*/  FADD R7, R54, R7 ;  /* 0x0000000736077221 */ /* 0x008fe20000000000 */
[----:B------:R-:W-:Y:S01]  /*fc60*/  FADD R6, R55, R6 ;  /* 0x0000000637067221 */ /* 0x000fe20000000000 */
[----:B------:R-:W-:Y:S01]  /*fc70*/  FADD R5, R56, R5 ;  /* 0x0000000538057221 */ /* 0x000fe20000000000 */
[----:B------:R-:W-:Y:S01]  /*fc80*/  FADD R4, R57, R4 ;  /* 0x0000000439047221 */ /* 0x000fe20000000000 */
[----:B------:R-:W-:Y:S01]  /*fc90*/  FADD R0, R58, R0 ;  /* 0x000000003a007221 */ /* 0x000fe20000000000 */
[----:B------:R-:W-:Y:S01]  /*fca0*/  FADD R28, R39, R28 ;  /* 0x0000001c271c7221 */ /* 0x000fe20000000000 */
[----:B--2---:R-:W-:Y:S01]  /*fcb0*/  FADD R29, R38, R29 ;  /* 0x0000001d261d7221 */ /* 0x004fe20000000000 */
[----:B----4-:R-:W-:Y:S01]  /*fcc0*/  FADD R30, R37, R30 ;  /* 0x0000001e251e7221 */ /* 0x010fe20000000000 */
[----:B------:R-:W-:Y:S01]  /*fcd0*/  FADD R31, R36, R31 ;  /* 0x0000001f241f7221 */ /* 0x000fe20000000000 */
[----:B------:R-:W-:Y:S01]  /*fce0*/  FADD R32, R35, R32 ;  /* 0x0000002023207221 */ /* 0x000fe20000000000 */
[----:B------:R-:W-:-:S05]  /*fcf0*/  FADD R33, R34, R33 ;  /* 0x0000002122217221 */ /* 0x000fca0000000000 */
[----:B------:R2:W-:Y:S04]  /*fd00*/  STL [R1+0x2c8], R33 ;  /* 0x0002c82101007387 */ /* 0x0005e80000100800 */
        /* <DEDUP_REMOVED lines=21> */
[----:B------:R-:W4:Y:S04]  /*fe60*/  LDL.LU R39, [R1+0x32c] ;  /* 0x00032c0001277983 */ /* 0x000f280000300800 */
[----:B------:R1:W-:Y:S04]  /*fe70*/  STL [R1+0x320], R5 ;  /* 0x0003200501007387 */ /* 0x0003e80000100800 */
[----:B------:R-:W4:Y:S04]  /*fe80*/  LDL.LU R38, [R1+0x330] ;  /* 0x0003300001267983 */ /* 0x000f280000300800 */
[----:B------:R1:W-:Y:S04]  /*fe90*/  STL [R1+0x324], R4 ;  /* 0x0003240401007387 */ /* 0x0003e80000100800 */
[----:B------:R-:W4:Y:S04]  /*fea0*/  LDL.LU R37, [R1+0x334] ;  /* 0x0003340001257983 */ /* 0x000f280000300800 */
[----:B------:R1:W-:Y:S04]  /*feb0*/  STL [R1+0x328], R0 ;  /* 0x0003280001007387 */ /* 0x0003e80000100800 */
[----:B------:R-:W4:Y:S04]  /*fec0*/  LDL.LU R36, [R1+0x338] ;  /* 0x0003380001247983 */ /* 0x000f280000300800 */
[----:B------:R-:W4:Y:S04]  /*fed0*/  LDL.LU R35, [R1+0x33c] ;  /* 0x00033c0001237983 */ /* 0x000f280000300800 */
[----:B------:R-:W4:Y:S04]  /*fee0*/  LDL.LU R34, [R1+0x340] ;  /* 0x0003400001227983 */ /* 0x000f280000300800 */
[----:B--2---:R-:W2:Y:S04]  /*fef0*/  LDL.LU R33, [R1+0x344] ;  /* 0x0003440001217983 */ /* 0x004ea80000300800 */
[----:B---3--:R-:W3:Y:S04]  /*ff00*/  LDL.LU R32, [R1+0x348] ;  /* 0x0003480001207983 */ /* 0x008ee80000300800 */
[----:B----4-:R-:W4:Y:S04]  /*ff10*/  LDL.LU R31, [R1+0x34c] ;  /* 0x00034c00011f7983 */ /* 0x010f280000300800 */
[----:B-1----:R-:W4:Y:S04]  /*ff20*/  LDL.LU R30, [R1+0x350] ;  /* 0x00035000011e7983 */ /* 0x002f280000300800 */
        /* <DEDUP_REMOVED lines=20> */
[----:B------:R-:W4:Y:S01]  /*10070*/  LDL.LU R0, [R1+0x3a4] ;  /* 0x0003a40001007983 */ /* 0x000f220000300800 */
[----:B------:R-:W-:-:S05]  /*10080*/  FADD R39, R59, R39 ;  /* 0x000000273b277221 */ /* 0x000fca0000000000 */
[----:B------:R1:W-:Y:S01]  /*10090*/  STL [R1+0x32c], R39 ;  /* 0x00032c2701007387 */ /* 0x0003e20000100800 */
[----:B------:R-:W-:-:S05]  /*100a0*/  FADD R38, R60, R38 ;  /* 0x000000263c267221 */ /* 0x000fca0000000000 */
[----:B------:R1:W-:Y:S01]  /*100b0*/  STL [R1+0x330], R38 ;  /* 0x0003302601007387 */ /* 0x0003e20000100800 */
[----:B------:R-:W-:-:S05]  /*100c0*/  FADD R37, R61, R37 ;  /* 0x000000253d257221 */ /* 0x000fca0000000000 */
[----:B------:R1:W-:Y:S01]  /*100d0*/  STL [R1+0x334], R37 ;  /* 0x0003342501007387 */ /* 0x0003e20000100800 */
[----:B------:R-:W-:Y:S01]  /*100e0*/  FADD R36, R62, R36 ;  /* 0x000000243e247221 */ /* 0x000fe20000000000 */
[----:B------:R-:W-:-:S04]  /*100f0*/  FADD R35, R63, R35 ;  /* 0x000000233f237221 */ /* 0x000fc80000000000 */
[----:B------:R1:W-:Y:S01]  /*10100*/  STL [R1+0x338], R36 ;  /* 0x0003382401007387 */ /* 0x0003e20000100800 */
[----:B------:R-:W-:-:S03]  /*10110*/  FADD R34, R64, R34 ;  /* 0x0000002240227221 */ /* 0x000fc60000000000 */
[----:B------:R1:W-:Y:S01]  /*10120*/  STL [R1+0x33c], R35 ;  /* 0x00033c2301007387 */ /* 0x0003e20000100800 */
[----:B--2---:R-:W-:-:S03]  /*10130*/  FADD R33, R65, R33 ;  /* 0x0000002141217221 */ /* 0x004fc60000000000 */
        /* <DEDUP_REMOVED lines=49> */
[----:B------:R-:W4:Y:S04]  /*10450*/  LDL.LU R38, [R1+0x3ac] ;  /* 0x0003ac0001267983 */ /* 0x000f280000300800 */
[----:B------:R1:W-:Y:S04]  /*10460*/  STL [R1+0x3a0], R4 ;  /* 0x0003a00401007387 */ /* 0x0003e80000100800 */
[----:B------:R-:W4:Y:S04]  /*10470*/  LDL.LU R37, [R1+0x3b0] ;  /* 0x0003b00001257983 */ /* 0x000f280000300800 */
[----:B------:R1:W-:Y:S04]  /*10480*/  STL [R1+0x3a4], R0 ;  /* 0x0003a40001007387 */ /* 0x0003e80000100800 */
[----:B------:R-:W4:Y:S04]  /*10490*/  LDL.LU R36, [R1+0x3b4] ;  /* 0x0003b40001247983 */ /* 0x000f280000300800 */
[----:B------:R-:W4:Y:S04]  /*104a0*/  LDL.LU R35, [R1+0x3b8] ;  /* 0x0003b80001237983 */ /* 0x000f280000300800 */
[----:B--2---:R-:W2:Y:S04]  /*104b0*/  LDL.LU R34, [R1+0x3bc] ;  /* 0x0003bc0001227983 */ /* 0x004ea80000300800 */
[----:B---3--:R-:W3:Y:S04]  /*104c0*/  LDL.LU R33, [R1+0x3c0] ;  /* 0x0003c00001217983 */ /* 0x008ee80000300800 */
        /* <DEDUP_REMOVED lines=24> */
[----:B------:R-:W-:Y:S01]  /*10650*/  FADD R39, R90, R39 ;  /* 0x000000275a277221 */ /* 0x000fe20000000000 */
[----:B------:R-:W-:-:S04]  /*10660*/  FADD R38, R91, R38 ;  /* 0x000000265b267221 */ /* 0x000fc80000000000 */
[----:B------:R1:W-:Y:S01]  /*10670*/  STL [R1+0x3a8], R39 ;  /* 0x0003a82701007387 */ /* 0x0003e20000100800 */
[----:B------:R-:W-:-:S03]  /*10680*/  FADD R37, R92, R37 ;  /* 0x000000255c257221 */ /* 0x000fc60000000000 */
[----:B------:R1:W-:Y:S01]  /*10690*/  STL [R1+0x3ac], R38 ;  /* 0x0003ac2601007387 */ /* 0x0003e20000100800 */
[----:B------:R-:W-:-:S03]  /*106a0*/  FADD R36, R93, R36 ;  /* 0x000000245d247221 */ /* 0x000fc60000000000 */
        /* <DEDUP_REMOVED lines=144> */
[----:B------:R-:W-:Y:S01]  /*10fb0*/  FADD R4, R150, R4 ;  /* 0x0000000496047221 */ /* 0x000fe20000000000 */
[----:B------:R-:W-:-:S05]  /*10fc0*/  FADD R0, R0, R151 ;  /* 0x0000009700007221 */ /* 0x000fca0000000000 */
[----:B------:R1:W-:Y:S04]  /*10fd0*/  STL [R1+0x49c], R0 ;  /* 0x00049c0001007387 */ /* 0x0003e80000100800 */
[----:B------:R1:W-:Y:S04]  /*10fe0*/  STL [R1+0x494], R5 ;  /* 0x0004940501007387 */ /* 0x0003e80000100800 */
[----:B------:R1:W-:Y:S02]  /*10ff0*/  STL [R1+0x498], R4 ;  /* 0x0004980401007387 */ /* 0x0003e40000100800 */
.L_x_30:
[----:B-1----:R-:W1:Y:S02]  /*11000*/  LDC R0, c[0x0][0x28c] ;  /* 0x0000a300ff007b82 */ /* 0x002e640000000800 */
[----:B-1----:R-:W-:-:S13]  /*11010*/  ISETP.GE.AND P0, PT, R0, 0x1, PT ;  /* 0x000000010000780c */ /* 0x002fda0003f06270 */
[----:B------:R-:W-:Y:S05]  /*11020*/  @!P0 BRA `(.L_x_31) ;  /* 0x0000000000488947 */ /* 0x000fea0003800000 */
[----:B------:R-:W-:-:S06]  /*11030*/  UISETP.NE.AND UP0, UPT, UR49, 0x3, UPT ;  /* 0x000000033100788c */ /* 0x000fcc000bf05270 */
[----:B------:R-:W-:-:S13]  /*11040*/  PLOP3.LUT P0, PT, PT, PT, UP0, 0x80, 0x0 ;  /* 0x000000000000781c */ /* 0x000fda0003f0f008 */
[----:B------:R-:W-:Y:S05]  /*11050*/  @!P0 BRA `(.L_x_32) ;  /* 0x0000000000048947 */ /* 0x000fea0003800000 */
[----:B------:R-:W-:Y:S01]  /*11060*/  BPT.TRAP 0x1 ;  /* 0x000000040000795c */ /* 0x000fe20000300000 */
.L_x_32:
[----:B------:R-:W-:-:S04]  /*11070*/  UISETP.LT.AND UP0, UPT, UR50, 0x1, UPT ;  /* 0x000000013200788c */ /* 0x000fc8000bf01270 */
[----:B------:R-:W-:Y:S02]  /*11080*/  USEL UR6, UR50, 0x1, UP0 ;  /* 0x0000000132067887 */ /* 0x000fe40008000000 */
[----:B------:R-:W-:Y:S02]  /*11090*/  UISETP.GT.U32.AND UP0, UPT, UR46, 0x1, UPT ;  /* 0x000000012e00788c */ /* 0x000fe4000bf04070 */
[----:B------:R-:W-:-:S04]  /*110a0*/  UIADD3 UR6, UR51, UR50, -UR6 ;  /* 0x0000003233067290 */ /* 0x000fc8000fffe806 */
[----:B------:R-:W-:Y:S01]  /*110b0*/  UIMAD.WIDE.U32 UR4, UR6, -0x55555555, URZ ;  /* 0xaaaaaaab060478a5 */ /* 0x000fe2000f8e003f */
[----:B------:R-:W-:-:S03]  /*110c0*/  PLOP3.LUT P0, PT, PT, PT, UP0, 0x80, 0x0 ;  /* 0x000000000000781c */ /* 0x000fc60003f0f008 */
[----:B------:R-:W-:-:S04]  /*110d0*/  USHF.R.U32.HI UR4, URZ, 0x2, UR5 ;  /* 0x000000023f047899 */ /* 0x000fc80008011605 */
[----:B------:R-:W-:-:S04]  /*110e0*/  UIMAD UR6, UR4, -0x6, UR6 ;  /* 0xfffffffa040678a4 */ /* 0x000fc8000f8e0206 */
[----:B------:R-:W-:-:S04]  /*110f0*/  ULEA UR6, UR6, UR48, 0x3 ;  /* 0x0000003006067291 */ /* 0x000fc8000f8e183f */
[----:B------:R-:W-:-:S04]  /*11100*/  UIADD3 UR6, UR6, 0x30, URZ ;  /* 0x0000003006067890 */ /* 0x000fc8000fffe03f */
[----:B------:R-:W-:-:S09]  /*11110*/  UPRMT UR6, URZ, 0x654, UR6 ;  /* 0x000006543f067896 */ /* 0x000fd20008000006 */
[----:B------:R-:W-:Y:S01]  /*11120*/  SYNCS.ARRIVE.TRANS64.RED.A1T0 RZ, [UR6], RZ ;  /* 0x000000ffffff79a7 */ /* 0x000fe20008100406 */
[----:B------:R-:W-:Y:S05]  /*11130*/  @P0 BRA `(.L_x_31) ;  /* 0x0000000000040947 */ /* 0x000fea0003800000 */
[----:B------:R-:W-:Y:S01]  /*11140*/  BPT.TRAP 0x1 ;  /* 0x000000040000795c */ /* 0x000fe20000300000 */
.L_x_31:
[----:B------:R-:W-:Y:S01]  /*11150*/  UIADD3 UR51, UR50, UR51, URZ ;  /* 0x0000003332337290 */ /* 0x000fe2000fffe03f */
[----:B-----5:R-:W-:Y:S01]  /*11160*/  R2UR UR42, R3 ;  /* 0x00000000032a72ca */ /* 0x020fe200000e0000 */
[----:B------:R-:W-:Y:S02]  /*11170*/  UIADD3 UR7, UR48, 0x100, URZ ;  /* 0x0000010030077890 */ /* 0x000fe4000fffe03f */
[----:B------:R-:W-:Y:S02]  /*11180*/  UISETP.GT.U32.AND UP0, UPT, UR51, 0x5, UPT ;  /* 0x000000053300788c */ /* 0x000fe4000bf04070 */
[----:B------:R-:W-:Y:S02]  /*11190*/  UISETP.GE.U32.AND UP1, UPT, UR50, 0x6, UPT ;  /* 0x000000063200788c */ /* 0x000fe4000bf26070 */
[----:B------:R-:W-:Y:S02]  /*111a0*/  UISETP.LT.U32.AND UP0, UPT, UR50, 0x6, UP0 ;  /* 0x000000063200788c */ /* 0x000fe40008701070 */
[----:B------:R-:W-:-:S02]  /*111b0*/  USHF.L.U32 UR41, UR41, 0x8, URZ ;  /* 0x0000000829297899 */ /* 0x000fc4000800063f */
[----:B------:R-:W-:Y:S02]  /*111c0*/  USEL UR6, URZ, 0x1, !UP0 ;  /* 0x000000013f067887 */ /* 0x000fe4000c000000 */
[----:B------:R-:W-:Y:S02]  /*111d0*/  ULOP3.LUT UP0, URZ, UR7, 0x9f, URZ, 0xc0, !UPT ;  /* 0x0000009f073f7892 */ /* 0x000fe4000f80c03f */
[----:B------:R-:W-:Y:S02]  /*111e0*/  ULOP3.LUT UR36, UR36, UR6, URZ, 0x3c, !UPT ;  /* 0x0000000624247292 */ /* 0x000fe4000f8e3c3f */
[----:B------:R-:W-:Y:S02]  /*111f0*/  @UP1 UIMAD.WIDE.U32 UR4, UR51, -0x55555555, URZ ;  /* 0xaaaaaaab330418a5 */ /* 0x000fe4000f8e003f */
[----:B------:R-:W-:Y:S01]  /*11200*/  PLOP3.LUT P0, PT, PT, PT, UP0, 0x80, 0x0 ;  /* 0x000000000000781c */ /* 0x000fe20003f0f008 */
[----:B------:R-:W-:Y:S02]  /*11210*/  USHF.L.U32 UR42, UR42, 0x8, URZ ;  /* 0x000000082a2a7899 */ /* 0x000fe4000800063f */
[----:B------:R-:W-:-:S04]  /*11220*/  @UP1 USHF.R.U32.HI UR4, URZ, 0x2, UR5 ;  /* 0x000000023f041899 */ /* 0x000fc80008011605 */
[----:B------:R-:W-:-:S06]  /*11230*/  @UP1 ULOP3.LUT UR36, UR36, 0x1, UR4, 0x78, !UPT ;  /* 0x0000000124241892 */ /* 0x000fcc000f8e7804 */
[----:B------:R-:W-:Y:S06]  /*11240*/  @!P0 BRA `(.L_x_33) ;  /* 0x0000000000408947 */ /* 0x000fec0003800000 */
[----:B------:R-:W-:Y:S01]  /*11250*/  MOV R14, 0x0 ;  /* 0x00000000000e7802 */ /* 0x000fe20000000f00 */
[----:B------:R-:W-:Y:S01]  /*11260*/  ULDC.64 UR4, c[0x4][0x70] ;  /* 0x01001c0000047ab9 */ /* 0x000fe20000000a00 */
[----:B------:R-:W-:Y:S01]  /*11270*/  ULDC.64 UR6, c[0x4][0x78] ;  /* 0x01001e0000067ab9 */ /* 0x000fe20000000a00 */
[----:B------:R-:W-:Y:S01]  /*11280*/  ULDC.64 UR8, c[0x4][0x8] ;  /* 0x0100020000087ab9 */ /* 0x000fe20000000a00 */
[----:B------:R-:W-:Y:S02]  /*11290*/  MOV R4, UR4 ;  /* 0x0000000400047c02 */ /* 0x000fe40008000f00 */
[----:B------:R-:W1:Y:S01]  /*112a0*/  LDC.64 R14, c[0x4][R14] ;  /* 0x010000000e0e7b82 */ /* 0x000e620000000a00 */
[----:B------:R-:W-:Y:S02]  /*112b0*/  MOV R5, UR5 ;  /* 0x0000000500057c02 */ /* 0x000fe40008000f00 */
[----:B------:R-:W-:Y:S02]  /*112c0*/  MOV R6, UR6 ;  /* 0x0000000600067c02 */ /* 0x000fe40008000f00 */
[----:B------:R-:W-:-:S02]  /*112d0*/  MOV R7, UR7 ;  /* 0x0000000700077c02 */ /* 0x000fc40008000f00 */
[----:B------:R-:W-:Y:S02]  /*112e0*/  MOV R10, UR8 ;  /* 0x00000008000a7c02 */ /* 0x000fe40008000f00 */
[----:B------:R-:W-:Y:S02]  /*112f0*/  MOV R11, UR9 ;  /* 0x00000009000b7c02 */ /* 0x000fe40008000f00 */
[----:B------:R-:W-:Y:S02]  /*11300*/  MOV R8, 0x70 ;  /* 0x0000007000087802 */ /* 0x000fe40000000f00 */
[----:B------:R-:W-:Y:S02]  /*11310*/  MOV R12, 0x1 ;  /* 0x00000001000c7802 */ /* 0x000fe40000000f00 */
[----:B------:R-:W-:-:S07]  /*11320*/  MOV R13, RZ ;  /* 0x000000ff000d7202 */ /* 0x000fce0000000f00 */
[----:B------:R-:W-:-:S07]  /*11330*/  LEPC R20, `(.L_x_33) ;  /* 0x000000001014794e */ /* 0x000fce0000000000 */
[----:B-12---:R-:W-:Y:S05]  /*11340*/  CALL.ABS.NOINC R14 ;  /* 0x000000000e007343 */ /* 0x006fea0003c00000 */
.L_x_33:
[----:B------:R-:W-:-:S04]  /*11350*/  UIADD3 UR4, UR48, 0x4100, URZ ;  /* 0x0000410030047890 */ /* 0x000fc8000fffe03f */
[----:B------:R-:W-:-:S06]  /*11360*/  ULOP3.LUT UP0, URZ, UR4, 0x9f, URZ, 0xc0, !UPT ;  /* 0x0000009f043f7892 */ /* 0x000fcc000f80c03f */
[----:B------:R-:W-:-:S13]  /*11370*/  PLOP3.LUT P0, PT, PT, PT, UP0, 0x80, 0x0 ;  /* 0x000000000000781c */ /* 0x000fda0003f0f008 */
[----:B------:R-:W-:Y:S05]  /*11380*/  @!P0 BRA `(.L_x_34) ;  /* 0x0000000000408947 */ /* 0x000fea0003800000 */
        /* <DEDUP_REMOVED lines=16> */
.L_x_34:
[----:B------:R-:W1:Y:S02]  /*11490*/  LDC.64 R4, c[0x0][0x590] ;  /* 0x00016400ff047b82 */ /* 0x000e640000000a00 */
[----:B-1----:R-:W-:-:S04]  /*114a0*/  ISETP.NE.U32.AND P0, PT, R4, RZ, PT ;  /* 0x000000ff0400720c */ /* 0x002fc80003f05070 */
[----:B------:R-:W-:-:S13]  /*114b0*/  ISETP.NE.AND.EX P0, PT, R5, RZ, PT, P0 ;  /* 0x000000ff0500720c */ /* 0x000fda0003f05300 */
[----:B------:R-:W-:Y:S05]  /*114c0*/  @!P0 BRA `(.L_x_35) ;  /* 0x00000000003c8947 */ /* 0x000fea0003800000 */
[----:B------:R-:W-:Y:S02]  /*114d0*/  ULDC.64 UR4, c[0x0][0x588] ;  /* 0x0001620000047ab9 */ /* 0x000fe40000000a00 */
[----:B------:R-:W-:-:S04]  /*114e0*/  ISETP.NE.U32.AND P1, PT, RZ, UR4, PT ;  /* 0x00000004ff007c0c */ /* 0x000fc8000bf25070 */
[----:B------:R-:W-:-:S13]  /*114f0*/  ISETP.NE.AND.EX P1, PT, RZ, UR5, PT, P1 ;  /* 0x00000005ff007c0c */ /* 0x000fda000bf25310 */
[----:B------:R-:W-:Y:S05]  /*11500*/  @!P1 BRA `(.L_x_36) ;  /* 0x00000000001c9947 */ /* 0x000fea0003800000 */
[----:B------:R-:W1:Y:S01]  /*11510*/  LDC.64 R6, c[0x0][0x588] ;  /* 0x00016200ff067b82 */ /* 0x000e620000000a00 */
[----:B------:R-:W-:-:S04]  /*11520*/  IMAD R2, R4, UR43, RZ ;  /* 0x0000002b04027c24 */ /* 0x000fc8000f8e02ff */
[----:B-1----:R-:W-:-:S06]  /*11530*/  IMAD.WIDE R2, R2, 0x4, R6 ;  /* 0x0000000402027825 */ /* 0x002fcc00078e0206 */
[----:B------:R1:W5:Y:S01]  /*11540*/  LDG.E R2, desc[UR56][R2.64] ;  /* 0x0000003802027981 */ /* 0x000362000c1e1900 */
[----:B------:R-:W-:-:S05]  /*11550*/  MOV R0, 0x1 ;  /* 0x0000000100007802 */ /* 0x000fca0000000f00 */
[----:B------:R1:W-:Y:S01]  /*11560*/  STL.S16 [R1+0x4b0], R0 ;  /* 0x0004b00001007387 */ /* 0x0003e20000100600 */
[----:B------:R-:W-:Y:S05]  /*11570*/  BRA `(.L_x_35) ;  /* 0x0000000000107947 */ /* 0x000fea0003800000 */
.L_x_36:
[----:B------:R-:W-:Y:S01]  /*11580*/  MOV R0, 0x1 ;  /* 0x0000000100007802 */ /* 0x000fe20000000f00 */
[----:B------:R-:W-:Y:S02]  /*11590*/  ULDC UR4, c[0x0][0x580] ;  /* 0x0001600000047ab9 */ /* 0x000fe40000000800 */
[----:B------:R-:W-:Y:S02]  /*115a0*/  MOV R2, UR4 ;  /* 0x0000000400027c02 */ /* 0x000fe40008000f00 */
[----:B------:R3:W-:Y:S05]  /*115b0*/  STL.S16 [R1+0x4b0], R0 ;  /* 0x0004b00001007387 */ /* 0x0007ea0000100600 */
.L_x_35:
[----:B------:R-:W4:Y:S02]  /*115c0*/  LDC.64 R6, c[0x0][0x5b0] ;  /* 0x00016c00ff067b82 */ /* 0x000f240000000a00 */
[----:B----4-:R-:W-:-:S04]  /*115d0*/  ISETP.NE.U32.AND P1, PT, R6, RZ, PT ;  /* 0x000000ff0600720c */ /* 0x010fc80003f25070 */
[----:B------:R-:W-:-:S13]  /*115e0*/  ISETP.NE.AND.EX P1, PT, R7, RZ, PT, P1 ;  /* 0x000000ff0700720c */ /* 0x000fda0003f25310 */
[----:B------:R-:W-:Y:S05]  /*115f0*/  @!P1 BRA `(.L_x_37) ;  /* 0x00000000002c9947 */ /* 0x000fea0003800000 */
[----:B------:R-:W-:Y:S02]  /*11600*/  ULDC.64 UR4, c[0x0][0x5a8] ;  /* 0x00016a0000047ab9 */ /* 0x000fe40000000a00 */
[----:B------:R-:W-:-:S04]  /*11610*/  ISETP.NE.U32.AND P1, PT, RZ, UR4, PT ;  /* 0x00000004ff007c0c */ /* 0x000fc8000bf25070 */
[----:B------:R-:W-:-:S13]  /*11620*/  ISETP.NE.AND.EX P1, PT, RZ, UR5, PT, P1 ;  /* 0x00000005ff007c0c */ /* 0x000fda000bf25310 */
[----:B------:R-:W-:Y:S05]  /*11630*/  @!P1 BRA `(.L_x_38) ;  /* 0x0000000000149947 */ /* 0x000fea0003800000 */
[----:B------:R-:W4:Y:S01]  /*11640*/  LDC.64 R8, c[0x0][0x5a8] ;  /* 0x00016a00ff087b82 */ /* 0x000f220000000a00 */
[----:B------:R-:W-:-:S04]  /*11650*/  IMAD R6, R6, UR43, RZ ;  /* 0x0000002b06067c24 */ /* 0x000fc8000f8e02ff */
[----:B----4-:R-:W-:-:S05]  /*11660*/  IMAD.WIDE R6, R6, 0x4, R8 ;  /* 0x0000000406067825 */ /* 0x010fca00078e0208 */
[----:B------:R4:W5:Y:S01]  /*11670*/  LDG.E R16, desc[UR56][R6.64] ;  /* 0x0000003806107981 */ /* 0x000962000c1e1900 */
[----:B------:R-:W-:Y:S05]  /*11680*/  BRA `(.L_x_37) ;  /* 0x0000000000087947 */ /* 0x000fea0003800000 */
.L_x_38:
[----:B------:R-:W-:Y:S02]  /*11690*/  ULDC UR4, c[0x0][0x5a0] ;  /* 0x0001680000047ab9 */ /* 0x000fe40000000800 */
[----:B------:R-:W-:-:S07]  /*116a0*/  MOV R16, UR4 ;  /* 0x0000000400107c02 */ /* 0x000fce0008000f00 */
.L_x_37:
[----:B------:R-:W-:Y:S01]  /*116b0*/  ULDC.64 UR4, c[0x0][0x588] ;  /* 0x0001620000047ab9 */ /* 0x000fe20000000a00 */
[----:B------:R-:W-:Y:S01]  /*116c0*/  ISETP.NE.U32.AND P1, PT, R4, RZ, PT ;  /* 0x000000ff0400720c */ /* 0x000fe20003f25070 */
[----:B------:R-:W-:Y:S02]  /*116d0*/  UISETP.NE.U32.AND UP0, UPT, UR4, URZ, UPT ;  /* 0x0000003f0400728c */ /* 0x000fe4000bf05070 */
[----:B------:R-:W-:Y:S02]  /*116e0*/  ISETP.NE.U32.AND P3, PT, RZ, UR4, PT ;  /* 0x00000004ff007c0c */ /* 0x000fe4000bf65070 */
[----:B------:R-:W-:Y:S01]  /*116f0*/  ISETP.NE.AND.EX P1, PT, R5, RZ, PT, P1 ;  /* 0x000000ff0500720c */ /* 0x000fe20003f25310 */
[----:B------:R-:W-:Y:S02]  /*11700*/  UISETP.NE.AND.EX UP0, UPT, UR5, URZ, UPT, UP0 ;  /* 0x0000003f0500728c */ /* 0x000fe4000bf05300 */
[----:B------:R-:W-:Y:S02]  /*11710*/  ISETP.NE.AND.EX P3, PT, RZ, UR5, PT, P3 ;  /* 0x00000005ff007c0c */ /* 0x000fe4000bf65330 */
[----:B-1-3--:R-:W-:-:S02]  /*11720*/  MOV R0, 0x1 ;  /* 0x0000000100007802 */ /* 0x00afc40000000f00 */
[----:B------:R-:W-:Y:S02]  /*11730*/  MOV R26, 0x1 ;  /* 0x00000001001a7802 */ /* 0x000fe40000000f00 */
[----:B------:R-:W-:-:S04]  /*11740*/  PLOP3.LUT P2, PT, PT, PT, UP0, 0x80, 0x0 ;  /* 0x000000000000781c */ /* 0x000fc80003f4f008 */
[----:B------:R-:W-:-:S03]  /*11750*/  PLOP3.LUT P2, PT, P2, PT, PT, 0x8, 0x0 ;  /* 0x000000000000781c */ /* 0x000fc6000174e170 */
[----:B------:R-:W-:Y:S10]  /*11760*/  @P3 BRA P1, `(.L_x_39) ;  /* 0x00000000002c3947 */ /* 0x000ff40000800000 */
[----:B------:R-:W-:Y:S04]  /*11770*/  BSSY B0, `(.L_x_40) ;  /* 0x0000009000007945 */ /* 0x000fe80003800000 */
[----:B------:R-:W-:Y:S05]  /*11780*/  @!P0 BRA `(.L_x_41) ;  /* 0x0000000000188947 */ /* 0x000fea0003800000 */
[----:B------:R-:W3:Y:S01]  /*11790*/  LDL R3, [R1+0x4b0] ;  /* 0x0004b00001037983 */ /* 0x000ee20000100800 */
[----:B------:R-:W-:Y:S02]  /*117a0*/  PLOP3.LUT P1, PT, P2, PT, PT, 0x80, 0x0 ;  /* 0x000000000000781c */ /* 0x000fe4000172f070 */
[----:B---3--:R-:W-:-:S13]  /*117b0*/  LOP3.LUT P3, RZ, R3, 0xff, RZ, 0xc0, !PT ;  /* 0x000000ff03ff7812 */ /* 0x008fda000786c0ff */
[----:B------:R-:W-:Y:S05]  /*117c0*/  @!P3 BRA `(.L_x_42) ;  /* 0x00000000000cb947 */ /* 0x000fea0003800000 */
[----:B-----5:R-:W-:Y:S01]  /*117d0*/  FSETP.EQ.AND P1, PT, R2, RZ, PT ;  /* 0x000000ff0200720b */ /* 0x020fe20003f22000 */
[----:B------:R-:W-:-:S12]  /*117e0*/  BRA `(.L_x_42) ;  /* 0x0000000000047947 */ /* 0x000fd80003800000 */
.L_x_41:
[----:B-----5:R-:W-:-:S13]  /*117f0*/  FSETP.EQ.AND P1, PT, R2, RZ, PT ;  /* 0x000000ff0200720b */ /* 0x020fda0003f22000 */
.L_x_42:
[----:B------:R-:W-:Y:S05]  /*11800*/  BSYNC B0 ;  /* 0x0000000000007941 */ /* 0x000fea0003800000 */
.L_x_40:
[----:B------:R-:W-:-:S07]  /*11810*/  SEL R0, RZ, 0x1, P1 ;  /* 0x00000001ff007807 */ /* 0x000fce0000800000 */
.L_x_39:
[----:B------:R-:W-:Y:S04]  /*11820*/  BSSY B0, `(.L_x_43) ;  /* 0x0000008000007945 */ /* 0x000fe80003800000 */
[----:B------:R-:W-:Y:S05]  /*11830*/  @!P0 BRA `(.L_x_44) ;  /* 0x0000000000148947 */ /* 0x000fea0003800000 */
[----:B------:R-:W3:Y:S02]  /*11840*/  LDL R3, [R1+0x4b0] ;  /* 0x0004b00001037983 */ /* 0x000ee40000100800 */
[----:B---3--:R-:W-:-:S13]  /*11850*/  LOP3.LUT P0, RZ, R3, 0xff, RZ, 0xc0, !PT ;  /* 0x000000ff03ff7812 */ /* 0x008fda000780c0ff */
[----:B------:R-:W-:Y:S05]  /*11860*/  @!P0 BRA `(.L_x_45) ;  /* 0x00000000000c8947 */ /* 0x000fea0003800000 */
[----:B-----5:R-:W-:Y:S01]  /*11870*/  FSETP.EQ.AND P2, PT, R2, RZ, PT ;  /* 0x000000ff0200720b */ /* 0x020fe20003f42000 */
[----:B------:R-:W-:-:S12]  /*11880*/  BRA `(.L_x_45) ;  /* 0x0000000000047947 */ /* 0x000fd80003800000 */
.L_x_44:
[----:B-----5:R-:W-:-:S13]  /*11890*/  FSETP.EQ.AND P2, PT, R2, RZ, PT ;  /* 0x000000ff0200720b */ /* 0x020fda0003f42000 */
.L_x_45:
[----:B------:R-:W-:Y:S05]  /*118a0*/  BSYNC B0 ;  /* 0x0000000000007941 */ /* 0x000fea0003800000 */
.L_x_43:
[----:B------:R-:W-:Y:S01]  /*118b0*/  PRMT R0, R0, 0x9910, RZ ;  /* 0x0000991000007816 */ /* 0x000fe200000000ff */
[----:B------:R-:W-:Y:S01]  /*118c0*/  BSSY B0, `(.L_x_46) ;  /* 0x000003b000007945 */ /* 0x000fe20003800000 */
[----:B------:R-:W-:Y:S02]  /*118d0*/  MOV R3, RZ ;  /* 0x000000ff00037202 */ /* 0x000fe40000000f00 */
[----:B------:R-:W-:Y:S02]  /*118e0*/  CS2R R4, SRZ ;  /* 0x0000000000047805 */ /* 0x000fe4000001ff00 */
[----:B------:R-:W-:Y:S02]  /*118f0*/  ISETP.NE.AND P1, PT, R0, RZ, PT ;  /* 0x000000ff0000720c */ /* 0x000fe40003f25270 */
[----:B------:R-:W-:-:S11]  /*11900*/  MOV R0, RZ ;  /* 0x000000ff00007202 */ /* 0x000fd60000000f00 */
[----:B------:R-:W-:Y:S05]  /*11910*/  @!P1 BRA `(.L_x_47) ;  /* 0x0000000000d49947 */ /* 0x000fea0003800000 */
[----:B------:R-:W-:-:S04]  /*11920*/  MOV R0, UR44 ;  /* 0x0000002c00007c02 */ /* 0x000fc80008000f00 */
[----:B------:R-:W-:-:S13]  /*11930*/  ISETP.NE.AND P3, PT, R0, 0x3, PT ;  /* 0x000000030000780c */ /* 0x000fda0003f65270 */
[----:B------:R-:W-:Y:S05]  /*11940*/  @!P3 BRA `(.L_x_48) ;  /* 0x000000000004b947 */ /* 0x000fea0003800000 */
[----:B------:R-:W-:Y:S01]  /*11950*/  BPT.TRAP 0x1 ;  /* 0x000000040000795c */ /* 0x000fe20000300000 */
.L_x_48:
[----:B----4-:R-:W-:Y:S01]  /*11960*/  LEA R6, R18, UR48, 0x3 ;  /* 0x0000003012067c11 */ /* 0x010fe2000f8e18ff */
[----:B------:R-:W-:Y:S01]  /*11970*/  BSSY B1, `(.L_x_49) ;  /* 0x0000004000017945 */ /* 0x000fe20003800000 */
[----:B------:R-:W-:-:S04]  /*11980*/  SHF.L.U32 R0, R19, 0x1f, RZ ;  /* 0x0000001f13007819 */ /* 0x000fc800000006ff */
[----:B------:R-:W1:Y:S02]  /*11990*/  SYNCS.PHASECHK.TRANS64.TRYWAIT P0, [R6+URZ+0x60], R0 ;  /* 0x00006000060075a7 */ /* 0x000e64000800017f */
[----:B-1----:R-:W-:Y:S05]  /*119a0*/  @!P0 BRA `(.L_x_50) ;  /* 0x000000e400c08947 */ /* 0x002fea0003800000 */
.L_x_372:
[----:B------:R-:W-:Y:S05]  /*119b0*/  BSYNC B1 ;  /* 0x0000000000017941 */ /* 0x000fea0003800000 */
.L_x_49:
[----:B------:R-:W-:Y:S01]  /*119c0*/  BSSY B1, `(.L_x_51) ;  /* 0x0000019000017945 */ /* 0x000fe20003800000 */
[----:B-1----:R-:W-:Y:S02]  /*119d0*/  MOV R0, RZ ;  /* 0x000000ff00007202 */ /* 0x002fe40000000f00 */
[----:B------:R-:W-:Y:S02]  /*119e0*/  CS2R R4, SRZ ;  /* 0x0000000000047805 */ /* 0x000fe4000001ff00 */
[----:B------:R-:W-:Y:S01]  /*119f0*/  MOV R3, RZ ;  /* 0x000000ff00037202 */ /* 0x000fe20000000f00 */
[----:B------:R-:W-:Y:S06]  /*11a00*/  @P2 BRA `(.L_x_52) ;  /* 0x0000000000502947 */ /* 0x000fec0003800000 */
[----:B------:R-:W-:Y:S01]  /*11a10*/  LEA R3, R18, R17, 0xc ;  /* 0x0000001112037211 */ /* 0x000fe200078e60ff */
[----:B------:R-:W1:Y:S03]  /*11a20*/  S2R R7, SR_TID.X ;  /* 0x0000000000077919 */ /* 0x000e660000002100 */
[----:B------:R-:W-:Y:S01]  /*11a30*/  IADD3 R5, R3, UR48, RZ ;  /* 0x0000003003057c10 */ /* 0x000fe2000fffe0ff */
[----:B------:R-:W-:Y:S04]  /*11a40*/  LDS.U16 R4, [R3+UR48+0x200] ;  /* 0x0002003003047984 */ /* 0x000fe80008000400 */
[----:B------:R-:W3:Y:S01]  /*11a50*/  LDS.U16 R0, [R3+UR48+0x100] ;  /* 0x0001003003007984 */ /* 0x000ee20008000400 */
[----:B-1----:R-:W-:-:S03]  /*11a60*/  SHF.R.U32.HI R8, RZ, 0x4, R7 ;  /* 0x00000004ff087819 */ /* 0x002fc60000011607 */
[----:B------:R-:W-:Y:S01]  /*11a70*/  LDS.U16 R7, [R3+UR48+0x208] ;  /* 0x0002083003077984 */ /* 0x000fe20008000400 */
[----:B------:R-:W-:Y:S02]  /*11a80*/  LOP3.LUT P0, RZ, R8, 0x1, RZ, 0xc0, !PT ;  /* 0x0000000108ff7812 */ /* 0x000fe4000780c0ff */
[----:B------:R-:W-:-:S04]  /*11a90*/  MOV R8, 0x8 ;  /* 0x0000000800087802 */ /* 0x000fc80000000f00 */
[----:B------:R-:W-:-:S04]  /*11aa0*/  SEL R8, R8, 0xfffffff8, !P0 ;  /* 0xfffffff808087807 */ /* 0x000fc80004000000 */
[----:B------:R-:W-:Y:S02]  /*11ab0*/  LEA R5, R8, R5, 0x1 ;  /* 0x0000000508057211 */ /* 0x000fe400078e08ff */
[----:B---3--:R-:W-:Y:S02]  /*11ac0*/  PRMT R0, R0, 0x5410, R4 ;  /* 0x0000541000007816 */ /* 0x008fe40000000004 */
[----:B------:R-:W1:Y:S02]  /*11ad0*/  LDS.U16 R4, [R3+UR48+0x108] ;  /* 0x0001083003047984 */ /* 0x000e640008000400 */
[----:B-1----:R-:W-:Y:S02]  /*11ae0*/  PRMT R3, R4, 0x5410, R7 ;  /* 0x0000541004037816 */ /* 0x002fe40000000007 */
[----:B------:R-:W-:Y:S04]  /*11af0*/  LDS.U16 R7, [R5+0x200] ;  /* 0x0002000005077984 */ /* 0x000fe80000000400 */
[----:B------:R-:W1:Y:S02]  /*11b00*/  LDS.U16 R4, [R5+0x100] ;  /* 0x0001000005047984 */ /* 0x000e640000000400 */
[----:B-1----:R-:W-:-:S02]  /*11b10*/  PRMT R4, R4, 0x5410, R7 ;  /* 0x0000541004047816 */ /* 0x002fc40000000007 */
[----:B------:R-:W-:Y:S04]  /*11b20*/  LDS.U16 R7, [R5+0x208] ;  /* 0x0002080005077984 */ /* 0x000fe80000000400 */
[----:B------:R-:W1:Y:S02]  /*11b30*/  LDS.U16 R5, [R5+0x108] ;  /* 0x0001080005057984 */ /* 0x000e640000000400 */
[----:B-1----:R-:W-:-:S07]  /*11b40*/  PRMT R5, R5, 0x5410, R7 ;  /* 0x0000541005057816 */ /* 0x002fce0000000007 */
.L_x_52:
[----:B------:R-:W-:Y:S05]  /*11b50*/  BSYNC B1 ;  /* 0x0000000000017941 */ /* 0x000fea0003800000 */
.L_x_51:
[----:B------:R-:W-:Y:S01]  /*11b60*/  @!PT LDS RZ, [RZ] ;  /* 0x00000000fffff984 */ /* 0x000fe20000000800 */
[----:B------:R-:W-:Y:S01]  /*11b70*/  @!PT LDS RZ, [RZ] ;  /* 0x00000000fffff984 */ /* 0x000fe20000000800 */
[----:B------:R-:W-:Y:S01]  /*11b80*/  @!PT LDS RZ, [RZ] ;  /* 0x00000000fffff984 */ /* 0x000fe20000000800 */
[----:B------:R-:W-:Y:S01]  /*11b90*/  @!PT LDS RZ, [RZ] ;  /* 0x00000000fffff984 */ /* 0x000fe20000000800 */
[----:B------:R1:W-:Y:S06]  /*11ba0*/  MEMBAR.ALL.CTA ;  /* 0x0000000000007992 */ /* 0x0003ec0000008000 */
[----:B-1----:R-:W1:Y:S01]  /*11bb0*/  FENCE.VIEW.ASYNC.S ;  /* 0x00000000000073c6 */ /* 0x002e620000000000 */
[----:B------:R-:W-:Y:S05]  /*11bc0*/  @!P3 BRA `(.L_x_53) ;  /* 0x000000000004b947 */ /* 0x000fea0003800000 */
[----:B------:R-:W-:Y:S01]  /*11bd0*/  BPT.TRAP 0x1 ;  /* 0x000000040000795c */ /* 0x000fe20000300000 */
.L_x_53:
[----:B------:R-:W3:Y:S01]  /*11be0*/  S2R R7, SR_CgaCtaId ;  /* 0x0000000000077919 */ /* 0x000ee20000008800 */
[----:B------:R-:W-:Y:S02]  /*11bf0*/  IADD3 R6, R6, 0x80, RZ ;  /* 0x0000008006067810 */ /* 0x000fe40007ffe0ff */
[----:B------:R-:W-:-:S04]  /*11c00*/  IADD3 R18, R18, 0x1, RZ ;  /* 0x0000000112127810 */ /* 0x000fc80007ffe0ff */
[----:B------:R-:W-:-:S04]  /*11c10*/  ISETP.NE.AND P0, PT, R18, 0x4, PT ;  /* 0x000000041200780c */ /* 0x000fc80003f05270 */
[----:B------:R-:W-:Y:S02]  /*11c20*/  SEL R18, R18, RZ, P0 ;  /* 0x000000ff12127207 */ /* 0x000fe40000000000 */
[----:B---3--:R-:W-:-:S04]  /*11c30*/  PRMT R6, R7, 0x654, R6 ;  /* 0x0000065407067816 */ /* 0x008fc80000000006 */
[----:B-1----:R1:W-:Y:S02]  /*11c40*/  SYNCS.ARRIVE.TRANS64.RED.A1T0 RZ, [R6+URZ], RZ ;  /* 0x000000ff06ff79a7 */ /* 0x0023e4000810043f */
[----:B-1----:R-:W-:-:S04]  /*11c50*/  SEL R6, RZ, 0x1, P0 ;  /* 0x00000001ff067807 */ /* 0x002fc80000000000 */
[----:B------:R-:W-:-:S07]  /*11c60*/  LOP3.LUT R19, R19, R6, RZ, 0x3c, !PT ;  /* 0x0000000613137212 */ /* 0x000fce00078e3cff */
.L_x_47:
[----:B------:R-:W-:Y:S05]  /*11c70*/  BSYNC B0 ;  /* 0x0000000000007941 */ /* 0x000fea0003800000 */
.L_x_46:
[----:B----4-:R-:W-:Y:S01]  /*11c80*/  F2FP.F16.E4M3.UNPACK_B R6, R0 ;  /* 0x00000000ff06723e */ /* 0x010fe200020006ff */
[C---:B-----5:R-:W-:Y:S01]  /*11c90*/  FMUL R22, R16.reuse, R22 ;  /* 0x0000001610167220 */ /* 0x060fe20000400000 */
[C---:B------:R-:W-:Y:S01]  /*11ca0*/  FMUL R152, R16.reuse, R152 ;  /* 0x0000009810987220 */ /* 0x040fe20000400000 */
[C---:B------:R-:W-:Y:S01]  /*11cb0*/  FMUL R154, R16.reuse, R154 ;  /* 0x0000009a109a7220 */ /* 0x040fe20000400000 */
[C---:B------:R-:W-:Y:S01]  /*11cc0*/  FMUL R157, R16.reuse, R157 ;  /* 0x0000009d109d7220 */ /* 0x040fe20000400000 */
[--C-:B------:R-:W-:Y:S01]  /*11cd0*/  HADD2.F32 R7, -RZ, R6.reuse.H0_H0 ;  /* 0x20000006ff077230 */ /* 0x100fe20000004100 */
[----:B------:R-:W1:Y:S01]  /*11ce0*/  S2R R14, SR_TID.X ;  /* 0x00000000000e7919 */ /* 0x000e620000002100 */
[C---:B------:R-:W-:Y:S01]  /*11cf0*/  FMUL R156, R16.reuse, R156 ;  /* 0x0000009c109c7220 */ /* 0x040fe20000400000 */
[C---:B------:R-:W-:Y:S01]  /*11d00*/  FMUL R159, R16.reuse, R159 ;  /* 0x0000009f109f7220 */ /* 0x040fe20000400000 */
[----:B------:R-:W-:Y:S01]  /*11d10*/  FMUL R158, R16, R158 ;  /* 0x0000009e109e7220 */ /* 0x000fe20000400000 */
[----:B------:R-:W-:Y:S01]  /*11d20*/  FFMA R22, R2, R7, R22 ;  /* 0x0000000702167223 */ /* 0x000fe20000000016 */
[----:B------:R-:W-:-:S02]  /*11d30*/  HADD2.F32 R7, -RZ, R6.H1_H1 ;  /* 0x30000006ff077230 */ /* 0x000fc40000004100 */
[C---:B------:R-:W-:Y:S01]  /*11d40*/  FMUL R6, R16.reuse, R23 ;  /* 0x0000001710067220 */ /* 0x040fe20000400000 */
[C---:B------:R-:W-:Y:S01]  /*11d50*/  FMUL R161, R16.reuse, R161 ;  /* 0x000000a110a17220 */ /* 0x040fe20000400000 */
[C---:B------:R-:W-:Y:S01]  /*11d60*/  FMUL R160, R16.reuse, R160 ;  /* 0x000000a010a07220 */ /* 0x040fe20000400000 */
[----:B------:R-:W-:Y:S01]  /*11d70*/  FMUL R163, R16, R163 ;  /* 0x000000a310a37220 */ /* 0x000fe20000400000 */
[----:B------:R-:W-:Y:S01]  /*11d80*/  FFMA R6, R2, R7, R6 ;  /* 0x0000000702067223 */ /* 0x000fe20000000006 */
[----:B------:R-:W-:-:S04]  /*11d90*/  FMUL R162, R16, R162 ;  /* 0x000000a210a27220 */ /* 0x000fc80000400000 */
[----:B------:R-:W-:Y:S02]  /*11da0*/  F2FP.SATFINITE.E4M3.F32.PACK_AB_MERGE_C R22, R6, R22, RZ ;  /* 0x000000160616723e */ /* 0x000fe400048070ff */
[----:B------:R-:W-:-:S05]  /*11db0*/  F2FP.F16.E4M3.UNPACK_B R6, R0.H1 ;  /* 0x00000000ff06723e */ /* 0x000fca00030006ff */
[----:B------:R-:W-:-:S05]  /*11dc0*/  HADD2.F32 R7, -RZ, R6.H0_H0 ;  /* 0x20000006ff077230 */ /* 0x000fca0000004100 */
[----:B------:R-:W-:Y:S01]  /*11dd0*/  FFMA R152, R2, R7, R152 ;  /* 0x0000000702987223 */ /* 0x000fe20000000098 */
[----:B------:R-:W-:Y:S02]  /*11de0*/  HADD2.F32 R7, -RZ, R6.H1_H1 ;  /* 0x30000006ff077230 */ /* 0x000fe40000004100 */
[----:B------:R-:W-:Y:S01]  /*11df0*/  FMUL R6, R16, R153 ;  /* 0x0000009910067220 */ /* 0x000fe20000400000 */
[----:B-1----:R-:W-:-:S03]  /*11e00*/  LOP3.LUT R14, R14, 0xff, RZ, 0xc0, !PT ;  /* 0x000000ff0e0e7812 */ /* 0x002fc600078ec0ff */
[----:B------:R-:W-:Y:S01]  /*11e10*/  FFMA R6, R2, R7, R6 ;  /* 0x0000000702067223 */ /* 0x000fe20000000006 */
[----:B------:R-:W-:-:S04]  /*11e20*/  IADD3 R14, R14, 0x1f, RZ ;  /* 0x0000001f0e0e7810 */ /* 0x000fc80007ffe0ff */
[----:B------:R-:W-:Y:S02]  /*11e30*/  F2FP.SATFINITE.E4M3.F32.PACK_AB_MERGE_C R152, R6, R152, RZ ;  /* 0x000000980698723e */ /* 0x000fe400048070ff */
[----:B------:R-:W-:Y:S02]  /*11e40*/  F2FP.F16.E4M3.UNPACK_B R6, R3 ;  /* 0x00000003ff06723e */ /* 0x000fe400020006ff */
[----:B------:R-:W-:-:S03]  /*11e50*/  ISETP.GT.U32.AND P0, PT, R14, 0x3e, PT ;  /* 0x0000003e0e00780c */ /* 0x000fc60003f04070 */
[----:B------:R-:W-:-:S05]  /*11e60*/  HADD2.F32 R7, -RZ, R6.H0_H0 ;  /* 0x20000006ff077230 */ /* 0x000fca0000004100 */
[----:B------:R-:W-:Y:S01]  /*11e70*/  FFMA R154, R2, R7, R154 ;  /* 0x00000007029a7223 */ /* 0x000fe2000000009a */
[----:B------:R-:W-:Y:S02]  /*11e80*/  HADD2.F32 R7, -RZ, R6.H1_H1 ;  /* 0x30000006ff077230 */ /* 0x000fe40000004100 */
[----:B------:R-:W-:-:S04]  /*11e90*/  FMUL R6, R16, R155 ;  /* 0x0000009b10067220 */ /* 0x000fc80000400000 */
[----:B------:R-:W-:-:S05]  /*11ea0*/  FFMA R6, R2, R7, R6 ;  /* 0x0000000702067223 */ /* 0x000fca0000000006 */
[----:B------:R-:W-:Y:S02]  /*11eb0*/  F2FP.SATFINITE.E4M3.F32.PACK_AB_MERGE_C R154, R6, R154, RZ ;  /* 0x0000009a069a723e */ /* 0x000fe400048070ff */
[----:B------:R-:W-:-:S05]  /*11ec0*/  F2FP.F16.E4M3.UNPACK_B R6, R3.H1 ;  /* 0x00000003ff06723e */ /* 0x000fca00030006ff */
[--C-:B------:R-:W-:Y:S02]  /*11ed0*/  HADD2.F32 R7, -RZ, R6.reuse.H0_H0 ;  /* 0x20000006ff077230 */ /* 0x100fe40000004100 */
[----:B------:R-:W-:-:S03]  /*11ee0*/  HADD2.F32 R6, -RZ, R6.H1_H1 ;  /* 0x30000006ff067230 */ /* 0x000fc60000004100 */
[C---:B------:R-:W-:Y:S02]  /*11ef0*/  FFMA R156, R2.reuse, R7, R156 ;  /* 0x00000007029c7223 */ /* 0x040fe4000000009c */
[----:B------:R-:W-:Y:S01]  /*11f00*/  FFMA R11, R2, R6, R157 ;  /* 0x00000006020b7223 */ /* 0x000fe2000000009d */
[----:B------:R-:W-:-:S04]  /*11f10*/  F2FP.F16.E4M3.UNPACK_B R6, R4 ;  /* 0x00000004ff06723e */ /* 0x000fc800020006ff */
[----:B------:R-:W-:Y:S01]  /*11f20*/  F2FP.SATFINITE.E4M3.F32.PACK_AB_MERGE_C R11, R11, R156, RZ ;  /* 0x0000009c0b0b723e */ /* 0x000fe200048070ff */
[--C-:B------:R-:W-:Y:S02]  /*11f30*/  HADD2.F32 R7, -RZ, R6.reuse.H0_H0 ;  /* 0x20000006ff077230 */ /* 0x100fe40000004100 */
[----:B------:R-:W-:-:S03]  /*11f40*/  HADD2.F32 R6, -RZ, R6.H1_H1 ;  /* 0x30000006ff067230 */ /* 0x000fc60000004100 */
[C---:B------:R-:W-:Y:S02]  /*11f50*/  FFMA R158, R2.reuse, R7, R158 ;  /* 0x00000007029e7223 */ /* 0x040fe4000000009e */
[----:B------:R-:W-:Y:S01]  /*11f60*/  FFMA R10, R2, R6, R159 ;  /* 0x00000006020a7223 */ /* 0x000fe2000000009f */
[----:B------:R-:W-:-:S04]  /*11f70*/  F2FP.F16.E4M3.UNPACK_B R6, R4.H1 ;  /* 0x00000004ff06723e */ /* 0x000fc800030006ff */
[----:B------:R-:W-:Y:S01]  /*11f80*/  F2FP.SATFINITE.E4M3.F32.PACK_AB_MERGE_C R10, R10, R158, RZ ;  /* 0x0000009e0a0a723e */ /* 0x000fe200048070ff */
        /* <DEDUP_REMOVED lines=8> */
[----:B------:R-:W-:Y:S01]  /*12010*/  FFMA R162, R2, R7, R162 ;  /* 0x0000000702a27223 */ /* 0x000fe200000000a2 */
[----:B------:R-:W-:Y:S01]  /*12020*/  FMUL R7, R16, R164 ;  /* 0x000000a410077220 */ /* 0x000fe20000400000 */
[----:B------:R-:W-:Y:S01]  /*12030*/  FFMA R8, R2, R6, R163 ;  /* 0x0000000602087223 */ /* 0x000fe200000000a3 */
[----:B------:R-:W-:-:S04]  /*12040*/  F2FP.F16.E4M3.UNPACK_B R6, R5.H1 ;  /* 0x00000005ff06723e */ /* 0x000fc800030006ff */
[----:B------:R-:W-:Y:S01]  /*12050*/  F2FP.SATFINITE.E4M3.F32.PACK_AB_MERGE_C R8, R8, R162, RZ ;  /* 0x000000a20808723e */ /* 0x000fe200048070ff */
[--C-:B------:R-:W-:Y:S02]  /*12060*/  HADD2.F32 R13, -RZ, R6.reuse.H0_H0 ;  /* 0x20000006ff0d7230 */ /* 0x100fe40000004100 */
[----:B------:R-:W-:Y:S02]  /*12070*/  HADD2.F32 R12, -RZ, R6.H1_H1 ;  /* 0x30000006ff0c7230 */ /* 0x000fe40000004100 */
[----:B------:R-:W-:Y:S01]  /*12080*/  FMUL R6, R16, R165 ;  /* 0x000000a510067220 */ /* 0x000fe20000400000 */
[----:B------:R-:W-:-:S03]  /*12090*/  FFMA R7, R2, R13, R7 ;  /* 0x0000000d02077223 */ /* 0x000fc60000000007 */
[----:B------:R-:W-:-:S05]  /*120a0*/  FFMA R6, R2, R12, R6 ;  /* 0x0000000c02067223 */ /* 0x000fca0000000006 */
[----:B------:R-:W-:Y:S01]  /*120b0*/  F2FP.SATFINITE.E4M3.F32.PACK_AB_MERGE_C R7, R6, R7, RZ ;  /* 0x000000070607723e */ /* 0x000fe200048070ff */
[----:B------:R-:W-:Y:S06]  /*120c0*/  @P0 BRA `(.L_x_54) ;  /* 0x0000000000040947 */ /* 0x000fec0003800000 */
[----:B------:R-:W-:-:S04]  /*120d0*/  DEPBAR.LE SB0, 0x1 ;  /* 0x000080400000791a */ /* 0x000fc80000000000 */
.L_x_54:
[----:B------:R-:W1:Y:S01]  /*120e0*/  S2R R6, SR_TID.X ;  /* 0x0000000000067919 */ /* 0x000e620000002100 */
[----:B------:R-:W-:Y:S05]  /*120f0*/  WARPSYNC.ALL ;  /* 0x0000000000007948 */ /* 0x000fea0003800000 */
[----:B------:R-:W-:Y:S06]  /*12100*/  BAR.SYNC.DEFER_BLOCKING 0x1, 0x100 ;  /* 0x0044000000007b1d */ /* 0x000fec0000010000 */
[----:B------:R-:W-:Y:S01]  /*12110*/  BSSY B0, `(.L_x_55) ;  /* 0x000001c000007945 */ /* 0x000fe20003800000 */
[----:B------:R3:W-:Y:S01]  /*12120*/  STS.U16 [R17+UR48+0x4100], R22 ;  /* 0x0041001611007988 */ /* 0x0007e20008000430 */
[----:B-1----:R-:W-:-:S02]  /*12130*/  SHF.R.U32.HI R12, RZ, 0x4, R6 ;  /* 0x00000004ff0c7819 */ /* 0x002fc40000011606 */
[----:B------:R-:W-:Y:S01]  /*12140*/  IADD3 R6, R17, UR48, RZ ;  /* 0x0000003011067c10 */ /* 0x000fe2000fffe0ff */
[----:B------:R3:W-:Y:S01]  /*12150*/  STS.U16 [R17+UR48+0x4200], R152 ;  /* 0x0042009811007988 */ /* 0x0007e20008000430 */
[----:B------:R-:W-:Y:S02]  /*12160*/  LOP3.LUT P3, RZ, R12, 0x1, RZ, 0xc0, !PT ;  /* 0x000000010cff7812 */ /* 0x000fe4000786c0ff */
[----:B------:R-:W-:Y:S01]  /*12170*/  MOV R12, 0x8 ;  /* 0x00000008000c7802 */ /* 0x000fe20000000f00 */
[----:B------:R3:W-:Y:S03]  /*12180*/  STS.U16 [R17+UR48+0x4108], R154 ;  /* 0x0041089a11007988 */ /* 0x0007e60008000430 */
[----:B------:R-:W-:Y:S01]  /*12190*/  SEL R12, R12, 0xfffffff8, !P3 ;  /* 0xfffffff80c0c7807 */ /* 0x000fe20005800000 */
[----:B------:R3:W-:Y:S03]  /*121a0*/  STS.U16 [R17+UR48+0x4208], R11 ;  /* 0x0042080b11007988 */ /* 0x0007e60008000430 */
[----:B------:R-:W-:-:S05]  /*121b0*/  LEA R6, R12, R6, 0x1 ;  /* 0x000000060c067211 */ /* 0x000fca00078e08ff */
[----:B------:R3:W-:Y:S04]  /*121c0*/  STS.U16 [R6+0x4100], R10 ;  /* 0x0041000a06007388 */ /* 0x0007e80000000400 */
[----:B------:R3:W-:Y:S04]  /*121d0*/  STS.U16 [R6+0x4200], R9 ;  /* 0x0042000906007388 */ /* 0x0007e80000000400 */
[----:B------:R3:W-:Y:S04]  /*121e0*/  STS.U16 [R6+0x4108], R8 ;  /* 0x0041080806007388 */ /* 0x0007e80000000400 */
[----:B------:R3:W-:Y:S01]  /*121f0*/  STS.U16 [R6+0x4208], R7 ;  /* 0x0042080706007388 */ /* 0x0007e20000000400 */
[----:B------:R-:W-:Y:S01]  /*12200*/  @!PT LDS RZ, [RZ] ;  /* 0x00000000fffff984 */ /* 0x000fe20000000800 */
[----:B------:R-:W-:Y:S01]  /*12210*/  @!PT LDS RZ, [RZ] ;  /* 0x00000000fffff984 */ /* 0x000fe20000000800 */
[----:B------:R-:W-:Y:S01]  /*12220*/  @!PT LDS RZ, [RZ] ;  /* 0x00000000fffff984 */ /* 0x000fe20000000800 */
[----:B------:R-:W-:Y:S01]  /*12230*/  @!PT LDS RZ, [RZ] ;  /* 0x00000000fffff984 */ /* 0x000fe20000000800 */
[----:B------:R1:W-:Y:S06]  /*12240*/  MEMBAR.ALL.CTA ;  /* 0x0000000000007992 */ /* 0x0003ec0000008000 */
[----:B-1----:R-:W1:Y:S02]  /*12250*/  FENCE.VIEW.ASYNC.S ;  /* 0x00000000000073c6 */ /* 0x002e640000000000 */
[----:B-1----:R-:W-:Y:S06]  /*12260*/  BAR.SYNC.DEFER_BLOCKING 0x1, 0x100 ;  /* 0x0044000000007b1d */ /* 0x002fec0000010000 */
[----:B------:R-:W-:Y:S05]  /*12270*/  @P0 BRA `(.L_x_56) ;  /* 0x0000000000140947 */ /* 0x000fea0003800000 */
[----:B------:R-:W-:Y:S02]  /*12280*/  UIADD3 UR4, UP0, UR58, 0x4f0, URZ ;  /* 0x000004f03a047890 */ /* 0x000fe4000ff1e03f */
[----:B------:R-:W-:Y:S02]  /*12290*/  UIADD3 UR40, UR48, 0x4100, URZ ;  /* 0x0000410030287890 */ /* 0x000fe4000fffe03f */
[----:B------:R-:W-:-:S09]  /*122a0*/  UIADD3.X UR5, URZ, UR59, URZ, UP0, !UPT ;  /* 0x0000003b3f057290 */ /* 0x000fd200087fe43f */
[----:B------:R1:W-:Y:S02]  /*122b0*/  UTMASTG.3D [UR40], [UR4] ;  /* 0x00000028040073b5 */ /* 0x0003e40008010000 */
[----:B-1----:R0:W-:Y:S02]  /*122c0*/  UTMACMDFLUSH ;  /* 0x00000000000079b7 */ /* 0x0021e40000000000 */
.L_x_56:
[----:B------:R-:W-:Y:S05]  /*122d0*/  BSYNC B0 ;  /* 0x0000000000007941 */ /* 0x000fea0003800000 */
.L_x_55:
[----:B------:R-:W-:Y:S04]  /*122e0*/  BSSY B0, `(.L_x_57) ;  /* 0x0000034000007945 */ /* 0x000fe80003800000 */
[----:B------:R-:W-:Y:S05]  /*122f0*/  @!P1 BRA `(.L_x_58) ;  /* 0x0000000000c89947 */ /* 0x000fea0003800000 */
[----:B---3--:R-:W-:-:S04]  /*12300*/  MOV R7, UR44 ;  /* 0x0000002c00077c02 */ /* 0x008fc80008000f00 */
[----:B------:R-:W-:-:S13]  /*12310*/  ISETP.NE.AND P3, PT, R7, 0x3, PT ;  /* 0x000000030700780c */ /* 0x000fda0003f65270 */
[----:B------:R-:W-:Y:S05]  /*12320*/  @!P3 BRA `(.L_x_59) ;  /* 0x000000000004b947 */ /* 0x000fea0003800000 */
[----:B------:R-:W-:Y:S01]  /*12330*/  BPT.TRAP 0x1 ;  /* 0x000000040000795c */ /* 0x000fe20000300000 */
.L_x_59:
[----:B------:R-:W-:Y:S01]  /*12340*/  LEA R7, R18, UR48, 0x3 ;  /* 0x0000003012077c11 */ /* 0x000fe2000f8e18ff */
[----:B------:R-:W-:Y:S01]  /*12350*/  BSSY B1, `(.L_x_60) ;  /* 0x0000004000017945 */ /* 0x000fe20003800000 */
[----:B------:R-:W-:-:S04]  /*12360*/  SHF.L.U32 R8, R19, 0x1f, RZ ;  /* 0x0000001f13087819 */ /* 0x000fc800000006ff */
[----:B------:R-:W1:Y:S02]  /*12370*/  SYNCS.PHASECHK.TRANS64.TRYWAIT P4, [R7+URZ+0x60], R8 ;  /* 0x00006008070075a7 */ /* 0x000e64000808017f */
[----:B-1----:R-:W-:Y:S05]  /*12380*/  @!P4 BRA `(.L_x_61) ;  /* 0x000000dc005cc947 */ /* 0x002fea0003800000 */
.L_x_373:
[----:B------:R-:W-:Y:S05]  /*12390*/  BSYNC B1 ;  /* 0x0000000000017941 */ /* 0x000fea0003800000 */
.L_x_60:
[----:B------:R-:W-:Y:S04]  /*123a0*/  BSSY B1, `(.L_x_62) ;  /* 0x0000016000017945 */ /* 0x000fe80003800000 */
[----:B------:R-:W-:Y:S05]  /*123b0*/  @P2 BRA `(.L_x_63) ;  /* 0x0000000000502947 */ /* 0x000fea0003800000 */
[----:B------:R-:W-:Y:S01]  /*123c0*/  LEA R3, R18, R17, 0xc ;  /* 0x0000001112037211 */ /* 0x000fe200078e60ff */
[----:B------:R-:W3:Y:S03]  /*123d0*/  S2R R9, SR_TID.X ;  /* 0x0000000000097919 */ /* 0x000ee60000002100 */
[----:B------:R-:W-:Y:S01]  /*123e0*/  IADD3 R5, R3, UR48, RZ ;  /* 0x0000003003057c10 */ /* 0x000fe2000fffe0ff */
[----:B------:R-:W-:Y:S04]  /*123f0*/  LDS.U16 R4, [R3+UR48+0x200] ;  /* 0x0002003003047984 */ /* 0x000fe80008000400 */
[----:B------:R-:W4:Y:S04]  /*12400*/  LDS.U16 R0, [R3+UR48+0x100] ;  /* 0x0001003003007984 */ /* 0x000f280008000400 */
[----:B-1----:R-:W-:Y:S01]  /*12410*/  LDS.U16 R8, [R3+UR48+0x208] ;  /* 0x0002083003087984 */ /* 0x002fe20008000400 */
[----:B---3--:R-:W-:-:S04]  /*12420*/  SHF.R.U32.HI R9, RZ, 0x4, R9 ;  /* 0x00000004ff097819 */ /* 0x008fc80000011609 */
[----:B------:R-:W-:Y:S02]  /*12430*/  LOP3.LUT P4, RZ, R9, 0x1, RZ, 0xc0, !PT ;  /* 0x0000000109ff7812 */ /* 0x000fe4000788c0ff */
[----:B------:R-:W-:-:S04]  /*12440*/  MOV R9, 0x8 ;  /* 0x0000000800097802 */ /* 0x000fc80000000f00 */
[----:B------:R-:W-:-:S04]  /*12450*/  SEL R9, R9, 0xfffffff8, !P4 ;  /* 0xfffffff809097807 */ /* 0x000fc80006000000 */
[----:B------:R-:W-:Y:S02]  /*12460*/  LEA R5, R9, R5, 0x1 ;  /* 0x0000000509057211 */ /* 0x000fe400078e08ff */
[----:B----4-:R-:W-:Y:S02]  /*12470*/  PRMT R0, R0, 0x5410, R4 ;  /* 0x0000541000007816 */ /* 0x010fe40000000004 */
        /* <DEDUP_REMOVED lines=8> */
.L_x_63:
[----:B------:R-:W-:Y:S05]  /*12500*/  BSYNC B1 ;  /* 0x0000000000017941 */ /* 0x000fea0003800000 */
.L_x_62:
[----:B------:R-:W-:Y:S01]  /*12510*/  @!PT LDS RZ, [RZ] ;  /* 0x00000000fffff984 */ /* 0x000fe20000000800 */
[----:B------:R-:W-:Y:S01]  /*12520*/  @!PT LDS RZ, [RZ] ;  /* 0x00000000fffff984 */ /* 0x000fe20000000800 */
[----:B------:R-:W-:Y:S01]  /*12530*/  @!PT LDS RZ, [RZ] ;  /* 0x00000000fffff984 */ /* 0x000fe20000000800 */
[----:B------:R-:W-:Y:S01]  /*12540*/  @!PT LDS RZ, [RZ] ;  /* 0x00000000fffff984 */ /* 0x000fe20000000800 */
[----:B------:R3:W-:Y:S06]  /*12550*/  MEMBAR.ALL.CTA ;  /* 0x0000000000007992 */ /* 0x0007ec0000008000 */
[----:B---3--:R-:W3:Y:S01]  /*12560*/  FENCE.VIEW.ASYNC.S ;  /* 0x00000000000073c6 */ /* 0x008ee20000000000 */
[----:B------:R-:W-:Y:S05]  /*12570*/  @!P3 BRA `(.L_x_64) ;  /* 0x000000000004b947 */ /* 0x000fea0003800000 */
[----:B------:R-:W-:Y:S01]  /*12580*/  BPT.TRAP 0x1 ;  /* 0x000000040000795c */ /* 0x000fe20000300000 */
.L_x_64:
[----:B-1----:R-:W1:Y:S01]  /*12590*/  S2R R8, SR_CgaCtaId ;  /* 0x0000000000087919 */ /* 0x002e620000008800 */
[----:B------:R-:W-:Y:S02]  /*125a0*/  IADD3 R7, R7, 0x80, RZ ;  /* 0x0000008007077810 */ /* 0x000fe40007ffe0ff */
[----:B------:R-:W-:-:S04]  /*125b0*/  IADD3 R18, R18, 0x1, RZ ;  /* 0x0000000112127810 */ /* 0x000fc80007ffe0ff */
[----:B------:R-:W-:-:S04]  /*125c0*/  ISETP.NE.AND P3, PT, R18, 0x4, PT ;  /* 0x000000041200780c */ /* 0x000fc80003f65270 */
[----:B------:R-:W-:Y:S02]  /*125d0*/  SEL R18, R18, RZ, P3 ;  /* 0x000000ff12127207 */ /* 0x000fe40001800000 */
[----:B-1----:R-:W-:-:S04]  /*125e0*/  PRMT R7, R8, 0x654, R7 ;  /* 0x0000065408077816 */ /* 0x002fc80000000007 */
[----:B---3--:R1:W-:Y:S02]  /*125f0*/  SYNCS.ARRIVE.TRANS64.RED.A1T0 RZ, [R7+URZ], RZ ;  /* 0x000000ff07ff79a7 */ /* 0x0083e4000810043f */
[----:B-1----:R-:W-:-:S04]  /*12600*/  SEL R7, RZ, 0x1, P3 ;  /* 0x00000001ff077807 */ /* 0x002fc80001800000 */
[----:B------:R-:W-:-:S07]  /*12610*/  LOP3.LUT R19, R19, R7, RZ, 0x3c, !PT ;  /* 0x0000000713137212 */ /* 0x000fce00078e3cff */
.L_x_58:
[----:B------:R-:W-:Y:S05]  /*12620*/  BSYNC B0 ;  /* 0x0000000000007941 */ /* 0x000fea0003800000 */
.L_x_57:
[----:B---3--:R-:W3:Y:S04]  /*12630*/  LDL.LU R8, [R1+0x2a0] ;  /* 0x0002a00001087983 */ /* 0x008ee80000300800 */
[----:B------:R-:W4:Y:S04]  /*12640*/  LDL.LU R10, [R1+0x2a4] ;  /* 0x0002a400010a7983 */ /* 0x000f280000300800 */
[----:B------:R-:W5:Y:S04]  /*12650*/  LDL.LU R14, [R1+0x2a8] ;  /* 0x0002a800010e7983 */ /* 0x000f680000300800 */
[----:B------:R-:W2:Y:S04]  /*12660*/  LDL.LU R13, [R1+0x2ac] ;  /* 0x0002ac00010d7983 */ /* 0x000ea80000300800 */
[----:B------:R-:W2:Y:S01]  /*12670*/  LDL.LU R12, [R1+0x2b0] ;  /* 0x0002b000010c7983 */ /* 0x000ea20000300800 */
[----:B------:R-:W-:-:S03]  /*12680*/  F2FP.F16.E4M3.UNPACK_B R7, R0 ;  /* 0x00000000ff07723e */ /* 0x000fc600020006ff */
[----:B------:R-:W2:Y:S02]  /*12690*/  LDL.LU R11, [R1+0x2b4] ;  /* 0x0002b400010b7983 */ /* 0x000ea40000300800 */
[----:B------:R-:W-:Y:S02]  /*126a0*/  HADD2.F32 R9, -RZ, R7.H0_H0 ;  /* 0x20000007ff097230 */ /* 0x000fe40000004100 */
[----:B------:R-:W2:Y:S01]  /*126b0*/  LDL.LU R20, [R1+0x2b8] ;  /* 0x0002b80001147983 */ /* 0x000ea20000300800 */
[----:B---3--:R-:W-:-:S04]  /*126c0*/  FMUL R8, R16, R8 ;  /* 0x0000000810087220 */ /* 0x008fc80000400000 */
[----:B------:R-:W-:Y:S01]  /*126d0*/  FFMA R8, R2, R9, R8 ;  /* 0x0000000902087223 */ /* 0x000fe20000000008 */
[----:B------:R-:W-:Y:S02]  /*126e0*/  HADD2.F32 R9, -RZ, R7.H1_H1 ;  /* 0x30000007ff097230 */ /* 0x000fe40000004100 */
[----:B----4-:R-:W-:Y:S02]  /*126f0*/  FMUL R7, R16, R10 ;  /* 0x0000000a10077220 */ /* 0x010fe40000400000 */
[----:B------:R-:W3:Y:S02]  /*12700*/  LDL.LU R10, [R1+0x2bc] ;  /* 0x0002bc00010a7983 */ /* 0x000ee40000300800 */
[----:B------:R-:W-:Y:S02]  /*12710*/  FFMA R7, R2, R9, R7 ;  /* 0x0000000902077223 */ /* 0x000fe40000000007 */
[----:B------:R-:W4:Y:S03]  /*12720*/  LDL.LU R29, [R1+0x2c0] ;  /* 0x0002c000011d7983 */ /* 0x000f260000300800 */
[----:B------:R-:W-:Y:S01]  /*12730*/  F2FP.SATFINITE.E4M3.F32.PACK_AB_MERGE_C R24, R7, R8, RZ ;  /* 0x000000080718723e */ /* 0x000fe200048070ff */
[----:B------:R-:W4:Y:S01]  /*12740*/  LDL.LU R15, [R1+0x2c4] ;  /* 0x0002c400010f7983 */ /* 0x000f220000300800 */
[----:B------:R-:W-:Y:S01]  /*12750*/  F2FP.F16.E4M3.UNPACK_B R7, R0.H1 ;  /* 0x00000000ff07723e */ /* 0x000fe200030006ff */
[----:B-----5:R-:W-:-:S02]  /*12760*/  FMUL R8, R16, R14 ;  /* 0x0000000e10087220 */ /* 0x020fc40000400000 */
[----:B------:R-:W5:Y:S02]  /*12770*/  LDL.LU R14, [R1+0x2c8] ;  /* 0x0002c800010e7983 */ /* 0x000f640000300800 */
[----:B------:R-:W-:-:S05]  /*12780*/  HADD2.F32 R9, -RZ, R7.H0_H0 ;  /* 0x20000007ff097230 */ /* 0x000fca0000004100 */
[----:B------:R-:W-:Y:S01]  /*12790*/  FFMA R8, R2, R9, R8 ;  /* 0x0000000902087223 */ /* 0x000fe20000000008 */
[----:B------:R-:W-:Y:S02]  /*127a0*/  HADD2.F32 R9, -RZ, R7.H1_H1 ;  /* 0x30000007ff097230 */ /* 0x000fe40000004100 */
[----:B--2---:R-:W-:Y:S02]  /*127b0*/  FMUL R7, R16, R13 ;  /* 0x0000000d10077220 */ /* 0x004fe40000400000 */
[----:B------:R-:W2:Y:S02]  /*127c0*/  LDL.LU R13, [R1+0x2cc] ;  /* 0x0002cc00010d7983 */ /* 0x000ea40000300800 */
[----:B------:R-:W-:Y:S02]  /*127d0*/  FFMA R7, R2, R9, R7 ;  /* 0x0000000902077223 */ /* 0x000fe40000000007 */
[----:B------:R-:W5:Y:S03]  /*127e0*/  LDL.LU R25, [R1+0x2d0] ;  /* 0x0002d00001197983 */ /* 0x000f660000300800 */
[----:B------:R-:W-:Y:S01]  /*127f0*/  F2FP.SATFINITE.E4M3.F32.PACK_AB_MERGE_C R23, R7, R8, RZ ;  /* 0x000000080717723e */ /* 0x000fe200048070ff */
[----:B------:R-:W-:-:S02]  /*12800*/  FMUL R8, R16, R12 ;  /* 0x0000000c10087220 */ /* 0x000fc40000400000 */
[----:B------:R-:W5:Y:S04]  /*12810*/  LDL.LU R12, [R1+0x2d4] ;  /* 0x0002d400010c7983 */ /* 0x000f680000300800 */
[----:B------:R-:W5:Y:S04]  /*12820*/  LDL.LU R28, [R1+0x2d8] ;  /* 0x0002d800011c7983 */ /* 0x000f680000300800 */
[----:B------:R-:W5:Y:S01]  /*12830*/  LDL.LU R27, [R1+0x2dc] ;  /* 0x0002dc00011b7983 */ /* 0x000f620000300800 */
[----:B------:R-:W-:-:S05]  /*12840*/  F2FP.F16.E4M3.UNPACK_B R7, R3 ;  /* 0x00000003ff07723e */ /* 0x000fca00020006ff */
        /* <DEDUP_REMOVED lines=8> */
[----:B------:R-:W-:Y:S02]  /*128d0*/  HADD2.F32 R11, -RZ, R7.H1_H1 ;  /* 0x30000007ff0b7230 */ /* 0x000fe40000004100 */
[----:B------:R-:W-:-:S04]  /*128e0*/  FMUL R8, R16, R20 ;  /* 0x0000001410087220 */ /* 0x000fc80000400000 */
[----:B------:R-:W-:Y:S01]  /*128f0*/  FFMA R21, R2, R21, R8 ;  /* 0x0000001502157223 */ /* 0x000fe20000000008 */
[----:B---3--:R-:W-:-:S04]  /*12900*/  FMUL R7, R16, R10 ;  /* 0x0000000a10077220 */ /* 0x008fc80000400000 */
[----:B------:R-:W-:Y:S01]  /*12910*/  FFMA R11, R2, R11, R7 ;  /* 0x0000000b020b7223 */ /* 0x000fe20000000007 */
[----:B------:R-:W-:-:S05]  /*12920*/  F2FP.F16.E4M3.UNPACK_B R7, R4 ;  /* 0x00000004ff07723e */ /* 0x000fca00020006ff */
[--C-:B------:R-:W-:Y:S02]  /*12930*/  HADD2.F32 R20, -RZ, R7.reuse.H0_H0 ;  /* 0x20000007ff147230 */ /* 0x100fe40000004100 */
[----:B------:R-:W-:Y:S02]  /*12940*/  HADD2.F32 R10, -RZ, R7.H1_H1 ;  /* 0x30000007ff0a7230 */ /* 0x000fe40000004100 */
[----:B----4-:R-:W-:-:S04]  /*12950*/  FMUL R7, R16, R15 ;  /* 0x0000000f10077220 */ /* 0x010fc80000400000 */
[----:B------:R-:W-:Y:S01]  /*12960*/  FFMA R10, R2, R10, R7 ;  /* 0x0000000a020a7223 */ /* 0x000fe20000000007 */
[----:B------:R-:W-:-:S05]  /*12970*/  F2FP.F16.E4M3.UNPACK_B R7, R4.H1 ;  /* 0x00000004ff07723e */ /* 0x000fca00030006ff */
[--C-:B------:R-:W-:Y:S02]  /*12980*/  HADD2.F32 R15, -RZ, R7.reuse.H0_H0 ;  /* 0x20000007ff0f7230 */ /* 0x100fe40000004100 */
[----:B------:R-:W-:Y:S02]  /*12990*/  HADD2.F32 R9, -RZ, R7.H1_H1 ;  /* 0x30000007ff097230 */ /* 0x000fe40000004100 */
[C---:B--2---:R-:W-:Y:S01]  /*129a0*/  FMUL R7, R16.reuse, R13 ;  /* 0x0000000d10077220 */ /* 0x044fe20000400000 */
[----:B------:R-:W-:-:S03]  /*129b0*/  FMUL R8, R16, R29 ;  /* 0x0000001d10087220 */ /* 0x000fc60000400000 */
[C---:B------:R-:W-:Y:S01]  /*129c0*/  FFMA R9, R2.reuse, R9, R7 ;  /* 0x0000000902097223 */ /* 0x040fe20000000007 */
[----:B------:R-:W-:Y:S01]  /*129d0*/  F2FP.F16.E4M3.UNPACK_B R7, R5 ;  /* 0x00000005ff07723e */ /* 0x000fe200020006ff */
[----:B------:R-:W-:Y:S01]  /*129e0*/  FFMA R20, R2, R20, R8 ;  /* 0x0000001402147223 */ /* 0x000fe20000000008 */
[----:B-----5:R-:W-:-:S03]  /*129f0*/  FMUL R8, R16, R14 ;  /* 0x0000000e10087220 */ /* 0x020fc60000400000 */
[--C-:B------:R-:W-:Y:S02]  /*12a00*/  HADD2.F32 R14, -RZ, R7.reuse.H0_H0 ;  /* 0x20000007ff0e7230 */ /* 0x100fe40000004100 */
[----:B------:R-:W-:Y:S02]  /*12a10*/  HADD2.F32 R13, -RZ, R7.H1_H1 ;  /* 0x30000007ff0d7230 */ /* 0x000fe40000004100 */
[----:B------:R-:W-:Y:S01]  /*12a20*/  FMUL R7, R16, R12 ;  /* 0x0000000c10077220 */ /* 0x000fe20000400000 */
[----:B------:R-:W-:Y:S01]  /*12a30*/  FFMA R15, R2, R15, R8 ;  /* 0x0000000f020f7223 */ /* 0x000fe20000000008 */
[----:B------:R-:W-:Y:S02]  /*12a40*/  FMUL R8, R16, R25 ;  /* 0x0000001910087220 */ /* 0x000fe40000400000 */
[C---:B------:R-:W-:Y:S01]  /*12a50*/  FFMA R13, R2.reuse, R13, R7 ;  /* 0x0000000d020d7223 */ /* 0x040fe20000000007 */
[----:B------:R-:W-:Y:S01]  /*12a60*/  F2FP.F16.E4M3.UNPACK_B R7, R5.H1 ;  /* 0x00000005ff07723e */ /* 0x000fe200030006ff */
[----:B------:R-:W-:Y:S01]  /*12a70*/  FFMA R14, R2, R14, R8 ;  /* 0x0000000e020e7223 */ /* 0x000fe20000000008 */
[----:B------:R-:W-:-:S03]  /*12a80*/  FMUL R8, R16, R28 ;  /* 0x0000001c10087220 */ /* 0x000fc60000400000 */
[--C-:B------:R-:W-:Y:S02]  /*12a90*/  HADD2.F32 R12, -RZ, R7.reuse.H0_H0 ;  /* 0x20000007ff0c7230 */ /* 0x100fe40000004100 */
[----:B------:R-:W-:Y:S02]  /*12aa0*/  HADD2.F32 R25, -RZ, R7.H1_H1 ;  /* 0x30000007ff197230 */ /* 0x000fe40000004100 */
[----:B------:R-:W-:Y:S01]  /*12ab0*/  FMUL R7, R16, R27 ;  /* 0x0000001b10077220 */ /* 0x000fe20000400000 */
[----:B------:R-:W-:-:S03]  /*12ac0*/  FFMA R12, R2, R12, R8 ;  /* 0x0000000c020c7223 */ /* 0x000fc60000000008 */
[----:B------:R-:W-:Y:S01]  /*12ad0*/  FFMA R7, R2, R25, R7 ;  /* 0x0000001902077223 */ /* 0x000fe20000000007 */
[----:B------:R-:W-:Y:S02]  /*12ae0*/  F2FP.SATFINITE.E4M3.F32.PACK_AB_MERGE_C R11, R11, R21, RZ ;  /* 0x000000150b0b723e */ /* 0x000fe400048070ff */
[----:B------:R-:W-:Y:S02]  /*12af0*/  F2FP.SATFINITE.E4M3.F32.PACK_AB_MERGE_C R10, R10, R20, RZ ;  /* 0x000000140a0a723e */ /* 0x000fe400048070ff */
[----:B------:R-:W-:Y:S02]  /*12b00*/  F2FP.SATFINITE.E4M3.F32.PACK_AB_MERGE_C R9, R9, R15, RZ ;  /* 0x0000000f0909723e */ /* 0x000fe400048070ff */
[----:B------:R-:W-:Y:S02]  /*12b10*/  F2FP.SATFINITE.E4M3.F32.PACK_AB_MERGE_C R8, R13, R14, RZ ;  /* 0x0000000e0d08723e */ /* 0x000fe400048070ff */
[----:B------:R-:W-:Y:S01]  /*12b20*/  F2FP.SATFINITE.E4M3.F32.PACK_AB_MERGE_C R7, R7, R12, RZ ;  /* 0x0000000c0707723e */ /* 0x000fe200048070ff */
[----:B------:R-:W-:Y:S06]  /*12b30*/  @P0 BRA `(.L_x_65) ;  /* 0x0000000000040947 */ /* 0x000fec0003800000 */
[----:B------:R-:W-:-:S04]  /*12b40*/  DEPBAR.LE SB0, 0x1 ;  /* 0x000080400000791a */ /* 0x000fc80000000000 */
.L_x_65:
[----:B------:R-:W-:Y:S05]  /*12b50*/  WARPSYNC.ALL ;  /* 0x0000000000007948 */ /* 0x000fea0003800000 */
[----:B------:R-:W-:Y:S06]  /*12b60*/  BAR.SYNC.DEFER_BLOCKING 0x1, 0x100 ;  /* 0x0044000000007b1d */ /* 0x000fec0000010000 */
[----:B------:R-:W-:Y:S01]  /*12b70*/  BSSY B0, `(.L_x_66) ;  /* 0x0000019000007945 */ /* 0x000fe20003800000 */
[----:B------:R1:W-:Y:S04]  /*12b80*/  STS.U16 [R17+UR48+0x5100], R24 ;  /* 0x0051001811007988 */ /* 0x0003e80008000430 */
[----:B------:R1:W-:Y:S04]  /*12b90*/  STS.U16 [R17+UR48+0x5200], R23 ;  /* 0x0052001711007988 */ /* 0x0003e80008000430 */
[----:B------:R1:W-:Y:S04]  /*12ba0*/  STS.U16 [R17+UR48+0x5108], R22 ;  /* 0x0051081611007988 */ /* 0x0003e80008000430 */
[----:B------:R1:W-:Y:S04]  /*12bb0*/  STS.U16 [R17+UR48+0x5208], R11 ;  /* 0x0052080b11007988 */ /* 0x0003e80008000430 */
        /* <DEDUP_REMOVED lines=9> */
[----:B--2---:R-:W2:Y:S02]  /*12c50*/  FENCE.VIEW.ASYNC.S ;  /* 0x00000000000073c6 */ /* 0x004ea40000000000 */
[----:B--2---:R-:W-:Y:S06]  /*12c60*/  BAR.SYNC.DEFER_BLOCKING 0x1, 0x100 ;  /* 0x0044000000007b1d */ /* 0x004fec0000010000 */
[----:B-1----:R-:W-:Y:S05]  /*12c70*/  @P0 BRA `(.L_x_67) ;  /* 0x0000000000200947 */ /* 0x002fea0003800000 */
[----:B------:R-:W-:Y:S02]  /*12c80*/  UIADD3 UR8, UP0, UR58, 0x4f0, URZ ;  /* 0x000004f03a087890 */ /* 0x000fe4000ff1e03f */
[----:B------:R-:W-:Y:S02]  /*12c90*/  UIADD3 UR6, UR42, 0x80, URZ ;  /* 0x000000802a067890 */ /* 0x000fe4000fffe03f */
[----:B------:R-:W-:Y:S02]  /*12ca0*/  UIADD3 UR4, UR48, 0x5100, URZ ;  /* 0x0000510030047890 */ /* 0x000fe4000fffe03f */
[----:B------:R-:W-:Y:S01]  /*12cb0*/  UIADD3.X UR9, URZ, UR59, URZ, UP0, !UPT ;  /* 0x0000003b3f097290 */ /* 0x000fe200087fe43f */
[----:B------:R-:W-:Y:S01]  /*12cc0*/  UMOV UR5, UR41 ;  /* 0x0000002900057c82 */ /* 0x000fe20008000000 */
[----:B------:R-:W-:-:S07]  /*12cd0*/  UMOV UR7, UR43 ;  /* 0x0000002b00077c82 */ /* 0x000fce0008000000 */
[----:B------:R1:W-:Y:S02]  /*12ce0*/  UTMASTG.3D [UR4], [UR8] ;  /* 0x00000004080073b5 */ /* 0x0003e40008010000 */
[----:B-1----:R0:W-:Y:S02]  /*12cf0*/  UTMACMDFLUSH ;  /* 0x00000000000079b7 */ /* 0x0021e40000000000 */
.L_x_67:
[----:B------:R-:W-:Y:S05]  /*12d00*/  BSYNC B0 ;  /* 0x0000000000007941 */ /* 0x000fea0003800000 */
.L_x_66:
[----:B------:R-:W-:Y:S01]  /*12d10*/  BSSY B0, `(.L_x_68) ;  /* 0x0000038000007945 */ /* 0x000fe20003800000 */
[----:B------:R-:W-:Y:S02]  /*12d20*/  MOV R7, R18 ;  /* 0x0000001200077202 */ /* 0x000fe40000000f00 */
[----:B------:R-:W-:Y:S01]  /*12d30*/  MOV R8, R19 ;  /* 0x0000001300087202 */ /* 0x000fe20000000f00 */
[----:B------:R-:W-:Y:S06]  /*12d40*/  @!P1 BRA `(.L_x_69) ;  /* 0x0000000000d09947 */ /* 0x000fec0003800000 */
[----:B------:R-:W-:-:S04]  /*12d50*/  MOV R7, UR44 ;  /* 0x0000002c00077c02 */ /* 0x000fc80008000f00 */
[----:B------:R-:W-:-:S13]  /*12d60*/  ISETP.NE.AND P3, PT, R7, 0x3, PT ;  /* 0x000000030700780c */ /* 0x000fda0003f65270 */
[----:B------:R-:W-:Y:S05]  /*12d70*/  @!P3 BRA `(.L_x_70) ;  /* 0x000000000004b947 */ /* 0x000fea0003800000 */
[----:B------:R-:W-:Y:S01]  /*12d80*/  BPT.TRAP 0x1 ;  /* 0x000000040000795c */ /* 0x000fe20000300000 */
.L_x_70:
[----:B------:R-:W-:Y:S01]  /*12d90*/  LEA R7, R18, UR48, 0x3 ;  /* 0x0000003012077c11 */ /* 0x000fe2000f8e18ff */
[----:B------:R-:W-:Y:S01]  /*12da0*/  BSSY B1, `(.L_x_71) ;  /* 0x0000004000017945 */ /* 0x000fe20003800000 */
[----:B------:R-:W-:-:S04]  /*12db0*/  SHF.L.U32 R8, R19, 0x1f, RZ ;  /* 0x0000001f13087819 */ /* 0x000fc800000006ff */
[----:B------:R-:W1:Y:S02]  /*12dc0*/  SYNCS.PHASECHK.TRANS64.TRYWAIT P4, [R7+URZ+0x60], R8 ;  /* 0x00006008070075a7 */ /* 0x000e64000808017f */
[----:B-1----:R-:W-:Y:S05]  /*12dd0*/  @!P4 BRA `(.L_x_72) ;  /* 0x000000d000dcc947 */ /* 0x002fea0003800000 */
.L_x_374:
[----:B------:R-:W-:Y:S05]  /*12de0*/  BSYNC B1 ;  /* 0x0000000000017941 */ /* 0x000fea0003800000 */
.L_x_71:
[----:B------:R-:W-:Y:S04]  /*12df0*/  BSSY B1, `(.L_x_73) ;  /* 0x0000016000017945 */ /* 0x000fe80003800000 */
[----:B------:R-:W-:Y:S05]  /*12e00*/  @P2 BRA `(.L_x_74) ;  /* 0x0000000000502947 */ /* 0x000fea0003800000 */
[----:B------:R-:W-:Y:S01]  /*12e10*/  LEA R4, R18, R17, 0xc ;  /* 0x0000001112047211 */ /* 0x000fe200078e60ff */
[----:B------:R-:W2:Y:S03]  /*12e20*/  S2R R9, SR_TID.X ;  /* 0x0000000000097919 */ /* 0x000ea60000002100 */
[----:B------:R-:W-:Y:S01]  /*12e30*/  IADD3 R5, R4, UR48, RZ ;  /* 0x0000003004057c10 */ /* 0x000fe2000fffe0ff */
[----:B------:R-:W-:Y:S04]  /*12e40*/  LDS.U16 R0, [R4+UR48+0x200] ;  /* 0x0002003004007984 */ /* 0x000fe80008000400 */
[----:B------:R-:W3:Y:S04]  /*12e50*/  LDS.U16 R3, [R4+UR48+0x100] ;  /* 0x0001003004037984 */ /* 0x000ee80008000400 */
[----:B-1----:R-:W-:Y:S01]  /*12e60*/  LDS.U16 R8, [R4+UR48+0x208] ;  /* 0x0002083004087984 */ /* 0x002fe20008000400 */
[----:B--2---:R-:W-:-:S04]  /*12e70*/  SHF.R.U32.HI R9, RZ, 0x4, R9 ;  /* 0x00000004ff097819 */ /* 0x004fc80000011609 */
[----:B------:R-:W-:Y:S02]  /*12e80*/  LOP3.LUT P4, RZ, R9, 0x1, RZ, 0xc0, !PT ;  /* 0x0000000109ff7812 */ /* 0x000fe4000788c0ff */
[----:B------:R-:W-:-:S04]  /*12e90*/  MOV R9, 0x8 ;  /* 0x0000000800097802 */ /* 0x000fc80000000f00 */
[----:B------:R-:W-:-:S04]  /*12ea0*/  SEL R9, R9, 0xfffffff8, !P4 ;  /* 0xfffffff809097807 */ /* 0x000fc80006000000 */
[----:B------:R-:W-:Y:S02]  /*12eb0*/  LEA R5, R9, R5, 0x1 ;  /* 0x0000000509057211 */ /* 0x000fe400078e08ff */
[----:B---3--:R-:W-:Y:S02]  /*12ec0*/  PRMT R0, R3, 0x5410, R0 ;  /* 0x0000541003007816 */ /* 0x008fe40000000000 */
[----:B------:R-:W1:Y:S04]  /*12ed0*/  LDS.U16 R3, [R4+UR48+0x108] ;  /* 0x0001083004037984 */ /* 0x000e680008000400 */
[----:B------:R-:W-:Y:S01]  /*12ee0*/  LDS.U16 R4, [R5+0x100] ;  /* 0x0001000005047984 */ /* 0x000fe20000000400 */
[----:B-1----:R-:W-:-:S03]  /*12ef0*/  PRMT R3, R3, 0x5410, R8 ;  /* 0x0000541003037816 */ /* 0x002fc60000000008 */
[----:B------:R-:W1:Y:S02]  /*12f00*/  LDS.U16 R8, [R5+0x200] ;  /* 0x0002000005087984 */ /* 0x000e640000000400 */
[----:B-1----:R-:W-:Y:S02]  /*12f10*/  PRMT R4, R4, 0x5410, R8 ;  /* 0x0000541004047816 */ /* 0x002fe40000000008 */
[----:B------:R-:W-:Y:S04]  /*12f20*/  LDS.U16 R8, [R5+0x208] ;  /* 0x0002080005087984 */ /* 0x000fe80000000400 */
[----:B------:R-:W1:Y:S02]  /*12f30*/  LDS.U16 R5, [R5+0x108] ;  /* 0x0001080005057984 */ /* 0x000e640000000400 */
[----:B-1----:R-:W-:-:S07]  /*12f40*/  PRMT R5, R5, 0x5410, R8 ;  /* 0x0000541005057816 */ /* 0x002fce0000000008 */
.L_x_74:
[----:B------:R-:W-:Y:S05]  /*12f50*/  BSYNC B1 ;  /* 0x0000000000017941 */ /* 0x000fea0003800000 */
.L_x_73:
[----:B------:R-:W-:Y:S01]  /*12f60*/  @!PT LDS RZ, [RZ] ;  /* 0x00000000fffff984 */ /* 0x000fe20000000800 */
[----:B------:R-:W-:Y:S01]  /*12f70*/  @!PT LDS RZ, [RZ] ;  /* 0x00000000fffff984 */ /* 0x000fe20000000800 */
[----:B------:R-:W-:Y:S01]  /*12f80*/  @!PT LDS RZ, [RZ] ;  /* 0x00000000fffff984 */ /* 0x000fe20000000800 */
[----:B------:R-:W-:Y:S01]  /*12f90*/  @!PT LDS RZ, [RZ] ;  /* 0x00000000fffff984 */ /* 0x000fe20000000800 */
[----:B------:R2:W-:Y:S06]  /*12fa0*/  MEMBAR.ALL.CTA ;  /* 0x0000000000007992 */ /* 0x0005ec0000008000 */
[----:B--2---:R-:W2:Y:S01]  /*12fb0*/  FENCE.VIEW.ASYNC.S ;  /* 0x00000000000073c6 */ /* 0x004ea20000000000 */
[----:B------:R-:W-:Y:S05]  /*12fc0*/  @!P3 BRA `(.L_x_75) ;  /* 0x000000000004b947 */ /* 0x000fea0003800000 */
[----:B------:R-:W-:Y:S01]  /*12fd0*/  BPT.TRAP 0x1 ;  /* 0x000000040000795c */ /* 0x000fe20000300000 */
.L_x_75:
[----:B-1----:R-:W1:Y:S01]  /*12fe0*/  S2R R8, SR_CgaCtaId ;  /* 0x0000000000087919 */ /* 0x002e620000008800 */
[----:B------:R-:W-:-:S04]  /*12ff0*/  IADD3 R7, R7, 0x80, RZ ;  /* 0x0000008007077810 */ /* 0x000fc80007ffe0ff */
[----:B-1----:R-:W-:-:S04]  /*13000*/  PRMT R7, R8, 0x654, R7 ;  /* 0x0000065408077816 */ /* 0x002fc80000000007 */
[----:B--2---:R1:W-:Y:S02]  /*13010*/  SYNCS.ARRIVE.TRANS64.RED.A1T0 RZ, [R7+URZ], RZ ;  /* 0x000000ff07ff79a7 */ /* 0x0043e4000810043f */
[----:B-1----:R-:W-:-:S04]  /*13020*/  IADD3 R7, R18, 0x1, RZ ;  /* 0x0000000112077810 */ /* 0x002fc80007ffe0ff */
[----:B------:R-:W-:-:S04]  /*13030*/  ISETP.NE.AND P3, PT, R7, 0x4, PT ;  /* 0x000000040700780c */ /* 0x000fc80003f65270 */
[----:B------:R-:W-:Y:S02]  /*13040*/  SEL R8, RZ, 0x1, P3 ;  /* 0x00000001ff087807 */ /* 0x000fe40001800000 */
[----:B------:R-:W-:Y:S02]  /*13050*/  SEL R7, R7, RZ, P3 ;  /* 0x000000ff07077207 */ /* 0x000fe40001800000 */
[----:B------:R-:W-:Y:S02]  /*13060*/  LOP3.LUT R8, R19, R8, RZ, 0x3c, !PT ;  /* 0x0000000813087212 */ /* 0x000fe400078e3cff */
[----:B------:R-:W-:Y:S02]  /*13070*/  MOV R18, R7 ;  /* 0x0000000700127202 */ /* 0x000fe40000000f00 */
[----:B------:R-:W-:-:S07]  /*13080*/  MOV R19, R8 ;  /* 0x0000000800137202 */ /* 0x000fce0000000f00 */
.L_x_69:
[----:B------:R-:W-:Y:S05]  /*13090*/  BSYNC B0 ;  /* 0x0000000000007941 */ /* 0x000fea0003800000 */
.L_x_68:
[----:B------:R-:W-:Y:S01]  /*130a0*/  F2FP.F16.E4M3.UNPACK_B R9, R0 ;  /* 0x00000000ff09723e */ /* 0x000fe200020006ff */
[C---:B------:R-:W-:Y:S01]  /*130b0*/  FMUL R166, R16.reuse, R166 ;  /* 0x000000a610a67220 */ /* 0x040fe20000400000 */
[C---:B------:R-:W-:Y:S01]  /*130c0*/  FMUL R169, R16.reuse, R169 ;  /* 0x000000a910a97220 */ /* 0x040fe20000400000 */
[C---:B------:R-:W-:Y:S01]  /*130d0*/  FMUL R171, R16.reuse, R171 ;  /* 0x000000ab10ab7220 */ /* 0x040fe20000400000 */
[C---:B------:R-:W-:Y:S01]  /*130e0*/  FMUL R170, R16.reuse, R170 ;  /* 0x000000aa10aa7220 */ /* 0x040fe20000400000 */
[--C-:B------:R-:W-:Y:S02]  /*130f0*/  HADD2.F32 R10, -RZ, R9.reuse.H0_H0 ;  /* 0x20000009ff0a7230 */ /* 0x100fe40000004100 */
[C---:B------:R-:W-:Y:S01]  /*13100*/  FMUL R173, R16.reuse, R173 ;  /* 0x000000ad10ad7220 */ /* 0x040fe20000400000 */
        /* <DEDUP_REMOVED lines=10> */
[C---:B------:R-:W-:Y:S01]  /*131b0*/  FMUL R10, R16.reuse, R168 ;  /* 0x000000a8100a7220 */ /* 0x040fe20000400000 */
[C---:B------:R-:W-:Y:S01]  /*131c0*/  FMUL R178, R16.reuse, R178 ;  /* 0x000000b210b27220 */ /* 0x040fe20000400000 */
[C---:B------:R-:W-:Y:S01]  /*131d0*/  FMUL R180, R16.reuse, R180 ;  /* 0x000000b410b47220 */ /* 0x040fe20000400000 */
[----:B------:R-:W-:Y:S01]  /*131e0*/  FMUL R181, R16, R181 ;  /* 0x000000b510b57220 */ /* 0x000fe20000400000 */
        /* <DEDUP_REMOVED lines=41> */
[----:B------:R-:W-:-:S05]  /*13480*/  FFMA R181, R2, R9, R181 ;  /* 0x0000000902b57223 */ /* 0x000fca00000000b5 */
[----:B------:R-:W-:Y:S01]  /*13490*/  F2FP.SATFINITE.E4M3.F32.PACK_AB_MERGE_C R181, R181, R180, RZ ;  /* 0x000000b4b5b5723e */ /* 0x000fe200048070ff */
[----:B------:R-:W-:Y:S06]  /*134a0*/  @P0 BRA `(.L_x_76) ;  /* 0x0000000000040947 */ /* 0x000fec0003800000 */
[----:B------:R-:W-:-:S04]  /*134b0*/  DEPBAR.LE SB0, 0x1 ;  /* 0x000080400000791a */ /* 0x000fc80000000000 */
.L_x_76:
        /* <DEDUP_REMOVED lines=27> */
.L_x_78:
[----:B------:R-:W-:Y:S05]  /*13670*/  BSYNC B0 ;  /* 0x0000000000007941 */ /* 0x000fea0003800000 */
.L_x_77:
[----:B------:R-:W-:Y:S04]  /*13680*/  BSSY B0, `(.L_x_79) ;  /* 0x000003a000007945 */ /* 0x000fe80003800000 */
[----:B------:R-:W-:Y:S05]  /*13690*/  @!P1 BRA `(.L_x_80) ;  /* 0x0000000000e09947 */ /* 0x000fea0003800000 */
[----:B------:R-:W-:-:S04]  /*136a0*/  MOV R9, UR44 ;  /* 0x0000002c00097c02 */ /* 0x000fc80008000f00 */
[----:B------:R-:W-:-:S13]  /*136b0*/  ISETP.NE.AND P3, PT, R9, 0x3, PT ;  /* 0x000000030900780c */ /* 0x000fda0003f65270 */
[----:B------:R-:W-:Y:S05]  /*136c0*/  @!P3 BRA `(.L_x_81) ;  /* 0x000000000004b947 */ /* 0x000fea0003800000 */
[----:B------:R-:W-:Y:S01]  /*136d0*/  BPT.TRAP 0x1 ;  /* 0x000000040000795c */ /* 0x000fe20000300000 */
.L_x_81:
[----:B------:R-:W-:Y:S01]  /*136e0*/  LEA R9, R18, UR48, 0x3 ;  /* 0x0000003012097c11 */ /* 0x000fe2000f8e18ff */
[----:B------:R-:W-:Y:S01]  /*136f0*/  BSSY B1, `(.L_x_82) ;  /* 0x0000004000017945 */ /* 0x000fe20003800000 */
[----:B------:R-:W-:-:S04]  /*13700*/  SHF.L.U32 R10, R19, 0x1f, RZ ;  /* 0x0000001f130a7819 */ /* 0x000fc800000006ff */
[----:B------:R-:W1:Y:S02]  /*13710*/  SYNCS.PHASECHK.TRANS64.TRYWAIT P4, [R9+URZ+0x60], R10 ;  /* 0x0000600a090075a7 */ /* 0x000e64000808017f */
[----:B-1----:R-:W-:Y:S05]  /*13720*/  @!P4 BRA `(.L_x_83) ;  /* 0x000000c8009cc947 */ /* 0x002fea0003800000 */
.L_x_375:
[----:B------:R-:W-:Y:S05]  /*13730*/  BSYNC B1 ;  /* 0x0000000000017941 */ /* 0x000fea0003800000 */
.L_x_82:
[----:B------:R-:W-:Y:S04]  /*13740*/  BSSY B1, `(.L_x_84) ;  /* 0x0000016000017945 */ /* 0x000fe80003800000 */
[----:B------:R-:W-:Y:S05]  /*13750*/  @P2 BRA `(.L_x_85) ;  /* 0x0000000000502947 */ /* 0x000fea0003800000 */
[----:B------:R-:W2:Y:S01]  /*13760*/  S2R R11, SR_TID.X ;  /* 0x00000000000b7919 */ /* 0x000ea20000002100 */
[----:B------:R-:W-:-:S04]  /*13770*/  LEA R13, R18, R17, 0xc ;  /* 0x00000011120d7211 */ /* 0x000fc800078e60ff */
[----:B------:R-:W-:Y:S01]  /*13780*/  IADD3 R0, R13, UR48, RZ ;  /* 0x000000300d007c10 */ /* 0x000fe2000fffe0ff */
[----:B------:R-:W-:Y:S04]  /*13790*/  LDS.U16 R3, [R13+UR48+0x100] ;  /* 0x000100300d037984 */ /* 0x000fe80008000400 */
[----:B------:R-:W-:Y:S04]  /*137a0*/  LDS.U16 R4, [R13+UR48+0x208] ;  /* 0x000208300d047984 */ /* 0x000fe80008000400 */
[----:B------:R-:W-:Y:S01]  /*137b0*/  LDS.U16 R5, [R13+UR48+0x108] ;  /* 0x000108300d057984 */ /* 0x000fe20008000400 */
[----:B--2---:R-:W-:-:S04]  /*137c0*/  SHF.R.U32.HI R11, RZ, 0x4, R11 ;  /* 0x00000004ff0b7819 */ /* 0x004fc8000001160b */
[----:B------:R-:W-:Y:S02]  /*137d0*/  LOP3.LUT P4, RZ, R11, 0x1, RZ, 0xc0, !PT ;  /* 0x000000010bff7812 */ /* 0x000fe4000788c0ff */
[----:B------:R-:W-:-:S04]  /*137e0*/  MOV R11, 0x8 ;  /* 0x00000008000b7802 */ /* 0x000fc80000000f00 */
[----:B------:R-:W-:-:S04]  /*137f0*/  SEL R11, R11, 0xfffffff8, !P4 ;  /* 0xfffffff80b0b7807 */ /* 0x000fc80006000000 */
[----:B------:R-:W-:Y:S02]  /*13800*/  LEA R14, R11, R0, 0x1 ;  /* 0x000000000b0e7211 */ /* 0x000fe400078e08ff */
[----:B------:R-:W2:Y:S04]  /*13810*/  LDS.U16 R0, [R13+UR48+0x200] ;  /* 0x000200300d007984 */ /* 0x000ea80008000400 */
[----:B-1----:R-:W-:Y:S04]  /*13820*/  LDS.U16 R9, [R14+0x200] ;  /* 0x000200000e097984 */ /* 0x002fe80000000400 */
[----:B------:R-:W1:Y:S04]  /*13830*/  LDS.U16 R10, [R14+0x100] ;  /* 0x000100000e0a7984 */ /* 0x000e680000000400 */
[----:B------:R-:W-:Y:S04]  /*13840*/  LDS.U16 R11, [R14+0x208] ;  /* 0x000208000e0b7984 */ /* 0x000fe80000000400 */
[----:B------:R-:W3:Y:S01]  /*13850*/  LDS.U16 R12, [R14+0x108] ;  /* 0x000108000e0c7984 */ /* 0x000ee20000000400 */
[----:B--2---:R-:W-:-:S02]  /*13860*/  PRMT R0, R3, 0x5410, R0 ;  /* 0x0000541003007816 */ /* 0x004fc40000000000 */
[----:B------:R-:W-:Y:S02]  /*13870*/  PRMT R3, R5, 0x5410, R4 ;  /* 0x0000541005037816 */ /* 0x000fe40000000004 */
[----:B-1----:R-:W-:Y:S02]  /*13880*/  PRMT R4, R10, 0x5410, R9 ;  /* 0x000054100a047816 */ /* 0x002fe40000000009 */
[----:B---3--:R-:W-:-:S07]  /*13890*/  PRMT R5, R12, 0x5410, R11 ;  /* 0x000054100c057816 */ /* 0x008fce000000000b */
.L_x_85:
[----:B------:R-:W-:Y:S05]  /*138a0*/  BSYNC B1 ;  /* 0x0000000000017941 */ /* 0x000fea0003800000 */
.L_x_84:
        /* <DEDUP_REMOVED lines=8> */
.L_x_86:
[----:B-1----:R-:W1:Y:S01]  /*13930*/  S2R R10, SR_CgaCtaId ;  /* 0x00000000000a7919 */ /* 0x002e620000008800 */
[C---:B------:R-:W-:Y:S02]  /*13940*/  LEA R9, R7.reuse, UR48, 0x3 ;  /* 0x0000003007097c11 */ /* 0x040fe4000f8e18ff */
[----:B------:R-:W-:Y:S02]  /*13950*/  IADD3 R7, R7, 0x1, RZ ;  /* 0x0000000107077810 */ /* 0x000fe40007ffe0ff */
[----:B------:R-:W-:Y:S02]  /*13960*/  IADD3 R9, R9, 0x80, RZ ;  /* 0x0000008009097810 */ /* 0x000fe40007ffe0ff */
[----:B------:R-:W-:Y:S02]  /*13970*/  IADD3 R18, R18, 0x1, RZ ;  /* 0x0000000112127810 */ /* 0x000fe40007ffe0ff */
[----:B------:R-:W-:Y:S02]  /*13980*/  ISETP.NE.AND P3, PT, R7, 0x4, PT ;  /* 0x000000040700780c */ /* 0x000fe40003f65270 */
[----:B------:R-:W-:-:S02]  /*13990*/  ISETP.NE.AND P4, PT, R18, 0x4, PT ;  /* 0x000000041200780c */ /* 0x000fc40003f85270 */
[----:B------:R-:W-:Y:S02]  /*139a0*/  SEL R7, R7, RZ, P3 ;  /* 0x000000ff07077207 */ /* 0x000fe40001800000 */
[----:B------:R-:W-:Y:S02]  /*139b0*/  SEL R18, R18, RZ, P4 ;  /* 0x000000ff12127207 */ /* 0x000fe40002000000 */
[----:B-1----:R-:W-:Y:S02]  /*139c0*/  PRMT R9, R10, 0x654, R9 ;  /* 0x000006540a097816 */ /* 0x002fe40000000009 */
[----:B------:R-:W-:Y:S02]  /*139d0*/  SEL R10, RZ, 0x1, P4 ;  /* 0x00000001ff0a7807 */ /* 0x000fe40002000000 */
[----:B--2---:R1:W-:Y:S02]  /*139e0*/  SYNCS.ARRIVE.TRANS64.RED.A1T0 RZ, [R9+URZ], RZ ;  /* 0x000000ff09ff79a7 */ /* 0x0043e4000810043f */
[----:B------:R-:W-:-:S02]  /*139f0*/  LOP3.LUT R19, R19, R10, RZ, 0x3c, !PT ;  /* 0x0000000a13137212 */ /* 0x000fc400078e3cff */
[----:B-1----:R-:W-:-:S04]  /*13a00*/  SEL R9, RZ, 0x1, P3 ;  /* 0x00000001ff097807 */ /* 0x002fc80001800000 */
[----:B------:R-:W-:-:S07]  /*13a10*/  LOP3.LUT R8, R8, R9, RZ, 0x3c, !PT ;  /* 0x0000000908087212 */ /* 0x000fce00078e3cff */
.L_x_80:
[----:B------:R-:W-:Y:S05]  /*13a20*/  BSYNC B0 ;  /* 0x0000000000007941 */ /* 0x000fea0003800000 */
.L_x_79:
[----:B------:R-:W2:Y:S04]  /*13a30*/  LDL.LU R9, [R1+0x2e0] ;  /* 0x0002e00001097983 */ /* 0x000ea80000300800 */
[----:B------:R-:W3:Y:S04]  /*13a40*/  LDL.LU R11, [R1+0x2e4] ;  /* 0x0002e400010b7983 */ /* 0x000ee80000300800 */
[----:B------:R-:W4:Y:S04]  /*13a50*/  LDL.LU R20, [R1+0x2e8] ;  /* 0x0002e80001147983 */ /* 0x000f280000300800 */
[----:B------:R-:W5:Y:S04]  /*13a60*/  LDL.LU R13, [R1+0x2ec] ;  /* 0x0002ec00010d7983 */ /* 0x000f680000300800 */
[----:B------:R-:W4:Y:S04]  /*13a70*/  LDL.LU R22, [R1+0x2f0] ;  /* 0x0002f00001167983 */ /* 0x000f280000300800 */
[----:B------:R-:W4:Y:S01]  /*13a80*/  LDL.LU R15, [R1+0x2f4] ;  /* 0x0002f400010f7983 */ /* 0x000f220000300800 */
[----:B------:R-:W-:-:S03]  /*13a90*/  F2FP.F16.E4M3.UNPACK_B R10, R0 ;  /* 0x00000000ff0a723e */ /* 0x000fc600020006ff */
        /* <DEDUP_REMOVED lines=10> */
[----:B------:R-:W-:-:S02]  /*13b40*/  HADD2.F32 R12, -RZ, R10.H0_H0 ;  /* 0x2000000aff0c7230 */ /* 0x000fc40000004100 */
[----:B------:R-:W-:Y:S02]  /*13b50*/  HADD2.F32 R10, -RZ, R10.H1_H1 ;  /* 0x3000000aff0a7230 */ /* 0x000fe40000004100 */
[C---:B--2---:R-:W-:Y:S01]  /*13b60*/  FMUL R9, R16.reuse, R9 ;  /* 0x0000000910097220 */ /* 0x044fe20000400000 */
[----:B---3--:R-:W-:-:S04]  /*13b70*/  FMUL R11, R16, R11 ;  /* 0x0000000b100b7220 */ /* 0x008fc80000400000 */
[C---:B------:R-:W-:Y:S01]  /*13b80*/  FFMA R10, R2.reuse, R10, R11 ;  /* 0x0000000a020a7223 */ /* 0x040fe2000000000b */
[----:B------:R-:W-:Y:S01]  /*13b90*/  F2FP.F16.E4M3.UNPACK_B R11, R0.H1 ;  /* 0x00000000ff0b723e */ /* 0x000fe200030006ff */
[----:B------:R-:W-:Y:S01]  /*13ba0*/  FFMA R9, R2, R12, R9 ;  /* 0x0000000c02097223 */ /* 0x000fe20000000009 */
[----:B-----5:R-:W-:-:S03]  /*13bb0*/  FMUL R13, R16, R13 ;  /* 0x0000000d100d7220 */ /* 0x020fc60000400000 */
[--C-:B------:R-:W-:Y:S02]  /*13bc0*/  HADD2.F32 R12, -RZ, R11.reuse.H0_H0 ;  /* 0x2000000bff0c7230 */ /* 0x100fe40000004100 */
[----:B------:R-:W-:Y:S02]  /*13bd0*/  HADD2.F32 R14, -RZ, R11.H1_H1 ;  /* 0x3000000bff0e7230 */ /* 0x000fe40000004100 */
[----:B----4-:R-:W-:-:S04]  /*13be0*/  FMUL R11, R16, R20 ;  /* 0x00000014100b7220 */ /* 0x010fc80000400000 */
[C---:B------:R-:W-:Y:S01]  /*13bf0*/  FFMA R11, R2.reuse, R12, R11 ;  /* 0x0000000c020b7223 */ /* 0x040fe2000000000b */
[----:B------:R-:W-:Y:S01]  /*13c00*/  FFMA R12, R2, R14, R13 ;  /* 0x0000000e020c7223 */ /* 0x000fe2000000000d */
[----:B------:R-:W-:Y:S01]  /*13c10*/  F2FP.F16.E4M3.UNPACK_B R13, R3 ;  /* 0x00000003ff0d723e */ /* 0x000fe200020006ff */
[----:B------:R-:W-:-:S04]  /*13c20*/  FMUL R15, R16, R15 ;  /* 0x0000000f100f7220 */ /* 0x000fc80000400000 */
[--C-:B------:R-:W-:Y:S02]  /*13c30*/  HADD2.F32 R14, -RZ, R13.reuse.H0_H0 ;  /* 0x2000000dff0e7230 */ /* 0x100fe40000004100 */
[----:B------:R-:W-:Y:S02]  /*13c40*/  HADD2.F32 R20, -RZ, R13.H1_H1 ;  /* 0x3000000dff147230 */ /* 0x000fe40000004100 */
[----:B------:R-:W-:-:S04]  /*13c50*/  FMUL R13, R16, R22 ;  /* 0x00000016100d7220 */ /* 0x000fc80000400000 */
[C---:B------:R-:W-:Y:S01]  /*13c60*/  FFMA R13, R2.reuse, R14, R13 ;  /* 0x0000000e020d7223 */ /* 0x040fe2000000000d */
[----:B------:R-:W-:Y:S01]  /*13c70*/  FFMA R14, R2, R20, R15 ;  /* 0x00000014020e7223 */ /* 0x000fe2000000000f */
[----:B------:R-:W-:Y:S01]  /*13c80*/  F2FP.F16.E4M3.UNPACK_B R15, R3.H1 ;  /* 0x00000003ff0f723e */ /* 0x000fe200030006ff */
[----:B------:R-:W-:-:S04]  /*13c90*/  FMUL R21, R16, R21 ;  /* 0x0000001510157220 */ /* 0x000fc80000400000 */
[--C-:B------:R-:W-:Y:S02]  /*13ca0*/  HADD2.F32 R20, -RZ, R15.reuse.H0_H0 ;  /* 0x2000000fff147230 */ /* 0x100fe40000004100 */
[----:B------:R-:W-:Y:S02]  /*13cb0*/  HADD2.F32 R22, -RZ, R15.H1_H1 ;  /* 0x3000000fff167230 */ /* 0x000fe40000004100 */
[----:B------:R-:W-:-:S04]  /*13cc0*/  FMUL R15, R16, R24 ;  /* 0x00000018100f7220 */ /* 0x000fc80000400000 */
        /* <DEDUP_REMOVED lines=30> */
[----:B------:R-:W-:Y:S02]  /*13eb0*/  F2FP.SATFINITE.E4M3.F32.PACK_AB_MERGE_C R10, R10, R9, RZ ;  /* 0x000000090a0a723e */ /* 0x000fe400048070ff */
[----:B------:R-:W-:Y:S02]  /*13ec0*/  F2FP.SATFINITE.E4M3.F32.PACK_AB_MERGE_C R12, R12, R11, RZ ;  /* 0x0000000b0c0c723e */ /* 0x000fe400048070ff */
[----:B------:R-:W-:Y:S02]  /*13ed0*/  F2FP.SATFINITE.E4M3.F32.PACK_AB_MERGE_C R14, R14, R13, RZ ;  /* 0x0000000d0e0e723e */ /* 0x000fe400048070ff */
[----:B------:R-:W-:Y:S02]  /*13ee0*/  F2FP.SATFINITE.E4M3.F32.PACK_AB_MERGE_C R20, R20, R15, RZ ;  /* 0x0000000f1414723e */ /* 0x000fe400048070ff */
[----:B------:R-:W-:-:S02]  /*13ef0*/  F2FP.SATFINITE.E4M3.F32.PACK_AB_MERGE_C R21, R22, R21, RZ ;  /* 0x000000151615723e */ /* 0x000fc400048070ff */
[----:B------:R-:W-:Y:S02]  /*13f00*/  F2FP.SATFINITE.E4M3.F32.PACK_AB_MERGE_C R23, R24, R23, RZ ;  /* 0x000000171817723e */ /* 0x000fe400048070ff */
[----:B------:R-:W-:Y:S02]  /*13f10*/  F2FP.SATFINITE.E4M3.F32.PACK_AB_MERGE_C R25, R28, R25, RZ ;  /* 0x000000191c19723e */ /* 0x000fe400048070ff */
[----:B------:R-:W-:Y:S01]  /*13f20*/  F2FP.SATFINITE.E4M3.F32.PACK_AB_MERGE_C R27, R30, R27, RZ ;  /* 0x0000001b1e1b723e */ /* 0x000fe200048070ff */
[----:B------:R-:W-:Y:S06]  /*13f30*/  @P0 BRA `(.L_x_87) ;  /* 0x0000000000040947 */ /* 0x000fec0003800000 */
[----:B------:R-:W-:-:S04]  /*13f40*/  DEPBAR.LE SB0, 0x1 ;  /* 0x000080400000791a */ /* 0x000fc80000000000 */
.L_x_87:
        /* <DEDUP_REMOVED lines=22> */
[----:B------:R-:W-:Y:S02]  /*140b0*/  UIADD3 UR4, UR48, 0x5100, URZ ;  /* 0x0000510030047890 */ /* 0x000fe4000fffe03f */
[----:B------:R-:W-:Y:S01]  /*140c0*/  UIADD3.X UR9, URZ, UR59, URZ, UP0, !UPT ;  /* 0x0000003b3f097290 */ /* 0x000fe200087fe43f */
[----:B------:R-:W-:-:S08]  /*140d0*/  UMOV UR7, UR43 ;  /* 0x0000002b00077c82 */ /* 0x000fd00008000000 */
[----:B------:R1:W-:Y:S02]  /*140e0*/  UTMASTG.3D [UR4], [UR8] ;  /* 0x00000004080073b5 */ /* 0x0003e40008010000 */
[----:B-1----:R0:W-:Y:S02]  /*140f0*/  UTMACMDFLUSH ;  /* 0x00000000000079b7 */ /* 0x0021e40000000000 */
.L_x_89:
[----:B------:R-:W-:Y:S05]  /*14100*/  BSYNC B0 ;  /* 0x0000000000007941 */ /* 0x000fea0003800000 */
.L_x_88:
[----:B------:R-:W-:Y:S04]  /*14110*/  BSSY B0, `(.L_x_90) ;  /* 0x000003a000007945 */ /* 0x000fe80003800000 */
[----:B------:R-:W-:Y:S05]  /*14120*/  @!P1 BRA `(.L_x_91) ;  /* 0x0000000000e09947 */ /* 0x000fea0003800000 */
[----:B------:R-:W-:-:S04]  /*14130*/  MOV R9, UR44 ;  /* 0x0000002c00097c02 */ /* 0x000fc80008000f00 */
[----:B------:R-:W-:-:S13]  /*14140*/  ISETP.NE.AND P3, PT, R9, 0x3, PT ;  /* 0x000000030900780c */ /* 0x000fda0003f65270 */
[----:B------:R-:W-:Y:S05]  /*14150*/  @!P3 BRA `(.L_x_92) ;  /* 0x000000000004b947 */ /* 0x000fea0003800000 */
[----:B------:R-:W-:Y:S01]  /*14160*/  BPT.TRAP 0x1 ;  /* 0x000000040000795c */ /* 0x000fe20000300000 */
.L_x_92:
[----:B------:R-:W-:Y:S01]  /*14170*/  LEA R9, R18, UR48, 0x3 ;  /* 0x0000003012097c11 */ /* 0x000fe2000f8e18ff */
[----:B------:R-:W-:Y:S01]  /*14180*/  BSSY B1, `(.L_x_93) ;  /* 0x0000004000017945 */ /* 0x000fe20003800000 */
[----:B------:R-:W-:-:S04]  /*14190*/  SHF.L.U32 R10, R19, 0x1f, RZ ;  /* 0x0000001f130a7819 */ /* 0x000fc800000006ff */
[----:B------:R-:W1:Y:S02]  /*141a0*/  SYNCS.PHASECHK.TRANS64.TRYWAIT P4, [R9+URZ+0x60], R10 ;  /* 0x0000600a090075a7 */ /* 0x000e64000808017f */
[----:B-1----:R-:W-:Y:S05]  /*141b0*/  @!P4 BRA `(.L_x_94) ;  /* 0x000000c0000cc947 */ /* 0x002fea0003800000 */
.L_x_376:
[----:B------:R-:W-:Y:S05]  /*141c0*/  BSYNC B1 ;  /* 0x0000000000017941 */ /* 0x000fea0003800000 */
.L_x_93:
        /* <DEDUP_REMOVED lines=22> */
.L_x_96:
[----:B------:R-:W-:Y:S05]  /*14330*/  BSYNC B1 ;  /* 0x0000000000017941 */ /* 0x000fea0003800000 */
.L_x_95:
        /* <DEDUP_REMOVED lines=8> */
.L_x_97:
        /* <DEDUP_REMOVED lines=15> */
.L_x_91:
[----:B------:R-:W-:Y:S05]  /*144b0*/  BSYNC B0 ;  /* 0x0000000000007941 */ /* 0x000fea0003800000 */
.L_x_90:
[-C--:B------:R-:W-:Y:S01]  /*144c0*/  F2FP.F16.E4M3.UNPACK_B R9, R0.reuse ;  /* 0x00000000ff09723e */ /* 0x080fe200020006ff */
[C---:B------:R-:W-:Y:S01]  /*144d0*/  FMUL R183, R16.reuse, R183 ;  /* 0x000000b710b77220 */ /* 0x040fe20000400000 */
[----:B------:R-:W-:Y:S01]  /*144e0*/  F2FP.F16.E4M3.UNPACK_B R12, R0.H1 ;  /* 0x00000000ff0c723e */ /* 0x000fe200030006ff */
[C---:B------:R-:W-:Y:S01]  /*144f0*/  FMUL R11, R16.reuse, R184 ;  /* 0x000000b8100b7220 */ /* 0x040fe20000400000 */
[----:B------:R-:W-:Y:S01]  /*14500*/  F2FP.F16.E4M3.UNPACK_B R13, R3 ;  /* 0x00000003ff0d723e */ /* 0x000fe200020006ff */
[--C-:B------:R-:W-:Y:S02]  /*14510*/  HADD2.F32 R10, -RZ, R9.reuse.H0_H0 ;  /* 0x20000009ff0a7230 */ /* 0x100fe40000004100 */
[C---:B------:R-:W-:Y:S01]  /*14520*/  FMUL R187, R16.reuse, R187 ;  /* 0x000000bb10bb7220 */ /* 0x040fe20000400000 */
[----:B------:R-:W-:Y:S02]  /*14530*/  HADD2.F32 R14, -RZ, R9.H1_H1 ;  /* 0x30000009ff0e7230 */ /* 0x000fe40000004100 */
[C---:B------:R-:W-:Y:S01]  /*14540*/  FMUL R9, R16.reuse, R182 ;  /* 0x000000b610097220 */ /* 0x040fe20000400000 */
[----:B------:R-:W-:Y:S01]  /*14550*/  HADD2.F32 R20, -RZ, R12.H0_H0 ;  /* 0x2000000cff147230 */ /* 0x000fe20000004100 */
[----:B------:R-:W-:Y:S01]  /*14560*/  F2FP.F16.E4M3.UNPACK_B R15, R3.H1 ;  /* 0x00000003ff0f723e */ /* 0x000fe200030006ff */
[----:B------:R-:W-:Y:S01]  /*14570*/  FMUL R189, R16, R189 ;  /* 0x000000bd10bd7220 */ /* 0x000fe20000400000 */
[C---:B------:R-:W-:Y:S01]  /*14580*/  FFMA R9, R2.reuse, R10, R9 ;  /* 0x0000000a02097223 */ /* 0x040fe20000000009 */
[C---:B------:R-:W-:Y:S01]  /*14590*/  FFMA R10, R2.reuse, R14, R183 ;  /* 0x0000000e020a7223 */ /* 0x040fe200000000b7 */
[----:B------:R-:W-:Y:S01]  /*145a0*/  FFMA R11, R2, R20, R11 ;  /* 0x00000014020b7223 */ /* 0x000fe2000000000b */
[--C-:B------:R-:W-:Y:S01]  /*145b0*/  HADD2.F32 R14, -RZ, R13.reuse.H0_H0 ;  /* 0x2000000dff0e7230 */ /* 0x100fe20000004100 */
[----:B------:R-:W-:Y:S01]  /*145c0*/  F2FP.F16.E4M3.UNPACK_B R23, R4 ;  /* 0x00000004ff17723e */ /* 0x000fe200020006ff */
[----:B------:R-:W-:-:S02]  /*145d0*/  HADD2.F32 R20, -RZ, R13.H1_H1 ;  /* 0x3000000dff147230 */ /* 0x000fc40000004100 */
[C---:B------:R-:W-:Y:S01]  /*145e0*/  FMUL R13, R16.reuse, R186 ;  /* 0x000000ba100d7220 */ /* 0x040fe20000400000 */
[----:B------:R-:W-:Y:S02]  /*145f0*/  HADD2.F32 R22, -RZ, R15.H1_H1 ;  /* 0x3000000fff167230 */ /* 0x000fe40000004100 */
[----:B------:R-:W-:Y:S01]  /*14600*/  FMUL R21, R16, R190 ;  /* 0x000000be10157220 */ /* 0x000fe20000400000 */
[----:B------:R-:W-:Y:S02]  /*14610*/  HADD2.F32 R28, -RZ, R23.H0_H0 ;  /* 0x20000017ff1c7230 */ /* 0x000fe40000004100 */
[C---:B------:R-:W-:Y:S01]  /*14620*/  FFMA R13, R2.reuse, R14, R13 ;  /* 0x0000000e020d7223 */ /* 0x040fe2000000000d */
[----:B------:R-:W-:Y:S01]  /*14630*/  FFMA R14, R2, R20, R187 ;  /* 0x00000014020e7223 */ /* 0x000fe200000000bb */
[----:B------:R-:W-:Y:S02]  /*14640*/  HADD2.F32 R20, -RZ, R15.H0_H0 ;  /* 0x2000000fff147230 */ /* 0x000fe40000004100 */
[----:B------:R-:W-:Y:S01]  /*14650*/  FMUL R15, R16, R188 ;  /* 0x000000bc100f7220 */ /* 0x000fe20000400000 */
[----:B------:R-:W-:Y:S01]  /*14660*/  F2FP.F16.E4M3.UNPACK_B R24, R4.H1 ;  /* 0x00000004ff18723e */ /* 0x000fe200030006ff */
[C---:B------:R-:W-:Y:S01]  /*14670*/  FFMA R21, R2.reuse, R28, R21 ;  /* 0x0000001c02157223 */ /* 0x040fe20000000015 */
[----:B------:R-:W-:Y:S01]  /*14680*/  F2FP.F16.E4M3.UNPACK_B R25, R5 ;  /* 0x00000005ff19723e */ /* 0x000fe200020006ff */
[C---:B------:R-:W-:Y:S01]  /*14690*/  FFMA R15, R2.reuse, R20, R15 ;  /* 0x00000014020f7223 */ /* 0x040fe2000000000f */
[----:B------:R-:W-:Y:S01]  /*146a0*/  FFMA R20, R2, R22, R189 ;  /* 0x0000001602147223 */ /* 0x000fe200000000bd */
[----:B------:R-:W-:-:S02]  /*146b0*/  HADD2.F32 R22, -RZ, R23.H1_H1 ;  /* 0x30000017ff167230 */ /* 0x000fc40000004100 */
[C---:B------:R-:W-:Y:S01]  /*146c0*/  FMUL R23, R16.reuse, R192 ;  /* 0x000000c010177220 */ /* 0x040fe20000400000 */
[----:B------:R-:W-:Y:S01]  /*146d0*/  HADD2.F32 R28, -RZ, R24.H0_H0 ;  /* 0x20000018ff1c7230 */ /* 0x000fe20000004100 */
[----:B------:R-:W-:Y:S01]  /*146e0*/  F2FP.F16.E4M3.UNPACK_B R27, R5.H1 ;  /* 0x00000005ff1b723e */ /* 0x000fe200030006ff */
[--C-:B------:R-:W-:Y:S02]  /*146f0*/  HADD2.F32 R30, -RZ, R25.reuse.H1_H1 ;  /* 0x30000019ff1e7230 */ /* 0x100fe40000004100 */
[----:B------:R-:W-:Y:S01]  /*14700*/  FMUL R195, R16, R195 ;  /* 0x000000c310c37220 */ /* 0x000fe20000400000 */
[----:B------:R-:W-:Y:S02]  /*14710*/  HADD2.F32 R12, -RZ, R12.H1_H1 ;  /* 0x3000000cff0c7230 */ /* 0x000fe40000004100 */
[----:B------:R-:W-:Y:S01]  /*14720*/  FFMA R23, R2, R28, R23 ;  /* 0x0000001c02177223 */ /* 0x000fe20000000017 */
[----:B------:R-:W-:Y:S02]  /*14730*/  HADD2.F32 R28, -RZ, R25.H0_H0 ;  /* 0x20000019ff1c7230 */ /* 0x000fe40000004100 */
[----:B------:R-:W-:Y:S01]  /*14740*/  FMUL R25, R16, R194 ;  /* 0x000000c210197220 */ /* 0x000fe20000400000 */
[----:B------:R-:W-:-:S02]  /*14750*/  HADD2.F32 R24, -RZ, R24.H1_H1 ;  /* 0x30000018ff187230 */ /* 0x000fc40000004100 */
[C---:B------:R-:W-:Y:S01]  /*14760*/  FMUL R185, R16.reuse, R185 ;  /* 0x000000b910b97220 */ /* 0x040fe20000400000 */
[--C-:B------:R-:W-:Y:S02]  /*14770*/  HADD2.F32 R32, -RZ, R27.reuse.H0_H0 ;  /* 0x2000001bff207230 */ /* 0x100fe40000004100 */
[C---:B------:R-:W-:Y:S01]  /*14780*/  FMUL R191, R16.reuse, R191 ;  /* 0x000000bf10bf7220 */ /* 0x040fe20000400000 */
[----:B------:R-:W-:Y:S02]  /*14790*/  HADD2.F32 R34, -RZ, R27.H1_H1 ;  /* 0x3000001bff227230 */ /* 0x000fe40000004100 */
[C---:B------:R-:W-:Y:S01]  /*147a0*/  FMUL R193, R16.reuse, R193 ;  /* 0x000000c110c17220 */ /* 0x040fe20000400000 */
[C---:B------:R-:W-:Y:S01]  /*147b0*/  FMUL R27, R16.reuse, R196 ;  /* 0x000000c4101b7220 */ /* 0x040fe20000400000 */
[----:B------:R-:W-:Y:S01]  /*147c0*/  FMUL R197, R16, R197 ;  /* 0x000000c510c57220 */ /* 0x000fe20000400000 */
[C---:B------:R-:W-:Y:S01]  /*147d0*/  FFMA R25, R2.reuse, R28, R25 ;  /* 0x0000001c02197223 */ /* 0x040fe20000000019 */
[C---:B------:R-:W-:Y:S01]  /*147e0*/  FFMA R28, R2.reuse, R30, R195 ;  /* 0x0000001e021c7223 */ /* 0x040fe200000000c3 */
[C---:B------:R-:W-:Y:S01]  /*147f0*/  FFMA R12, R2.reuse, R12, R185 ;  /* 0x0000000c020c7223 */ /* 0x040fe200000000b9 */
[C---:B------:R-:W-:Y:S01]  /*14800*/  FFMA R22, R2.reuse, R22, R191 ;  /* 0x0000001602167223 */ /* 0x040fe200000000bf */
[C---:B------:R-:W-:Y:S01]  /*14810*/  FFMA R24, R2.reuse, R24, R193 ;  /* 0x0000001802187223 */ /* 0x040fe200000000c1 */
[C---:B------:R-:W-:Y:S01]  /*14820*/  FFMA R27, R2.reuse, R32, R27 ;  /* 0x00000020021b7223 */ /* 0x040fe2000000001b */
[----:B------:R-:W-:Y:S01]  /*14830*/  FFMA R30, R2, R34, R197 ;  /* 0x00000022021e7223 */ /* 0x000fe200000000c5 */
[----:B------:R-:W-:-:S02]  /*14840*/  F2FP.SATFINITE.E4M3.F32.PACK_AB_MERGE_C R10, R10, R9, RZ ;  /* 0x000000090a0a723e */ /* 0x000fc400048070ff */
[----:B------:R-:W-:Y:S02]  /*14850*/  F2FP.SATFINITE.E4M3.F32.PACK_AB_MERGE_C R12, R12, R11, RZ ;  /* 0x0000000b0c0c723e */ /* 0x000fe400048070ff */
[----:B------:R-:W-:Y:S02]  /*14860*/  F2FP.SATFINITE.E4M3.F32.PACK_AB_MERGE_C R14, R14, R13, RZ ;  /* 0x0000000d0e0e723e */ /* 0x000fe400048070ff */
[----:B------:R-:W-:Y:S02]  /*14870*/  F2FP.SATFINITE.E4M3.F32.PACK_AB_MERGE_C R20, R20, R15, RZ ;  /* 0x0000000f1414723e */ /* 0x000fe400048070ff */
[----:B------:R-:W-:Y:S02]  /*14880*/  F2FP.SATFINITE.E4M3.F32.PACK_AB_MERGE_C R21, R22, R21, RZ ;  /* 0x000000151615723e */ /* 0x000fe400048070ff */
[----:B------:R-:W-:Y:S02]  /*14890*/  F2FP.SATFINITE.E4M3.F32.PACK_AB_MERGE_C R23, R24, R23, RZ ;  /* 0x000000171817723e */ /* 0x000fe400048070ff */
[----:B------:R-:W-:-:S02]  /*148a0*/  F2FP.SATFINITE.E4M3.F32.PACK_AB_MERGE_C R25, R28, R25, RZ ;  /* 0x000000191c19723e */ /* 0x000fc400048070ff */
[----:B------:R-:W-:Y:S01]  /*148b0*/  F2FP.SATFINITE.E4M3.F32.PACK_AB_MERGE_C R27, R30, R27, RZ ;  /* 0x0000001b1e1b723e */ /* 0x000fe200048070ff */
[----:B------:R-:W-:Y:S06]  /*148c0*/  @P0 BRA `(.L_x_98) ;  /* 0x0000000000040947 */ /* 0x000fec0003800000 */
[----:B------:R-:W-:-:S04]  /*148d0*/  DEPBAR.LE SB0, 0x1 ;  /* 0x000080400000791a */ /* 0x000fc80000000000 */
.L_x_98:
        /* <DEDUP_REMOVED lines=27> */
.L_x_100:
[----:B------:R-:W-:Y:S05]  /*14a90*/  BSYNC B0 ;  /* 0x0000000000007941 */ /* 0x000fea0003800000 */
.L_x_99:
[----:B------:R-:W-:Y:S04]  /*14aa0*/  BSSY B0, `(.L_x_101) ;  /* 0x000003a000007945 */ /* 0x000fe80003800000 */
[----:B------:R-:W-:Y:S05]  /*14ab0*/  @!P1 BRA `(.L_x_102) ;  /* 0x0000000000e09947 */ /* 0x000fea0003800000 */
[----:B------:R-:W-:-:S04]  /*14ac0*/  MOV R9, UR44 ;  /* 0x0000002c00097c02 */ /* 0x000fc80008000f00 */
[----:B------:R-:W-:-:S13]  /*14ad0*/  ISETP.NE.AND P3, PT, R9, 0x3, PT ;  /* 0x000000030900780c */ /* 0x000fda0003f65270 */
[----:B------:R-:W-:Y:S05]  /*14ae0*/  @!P3 BRA `(.L_x_103) ;  /* 0x000000000004b947 */ /* 0x000fea0003800000 */
[----:B------:R-:W-:Y:S01]  /*14af0*/  BPT.TRAP 0x1 ;  /* 0x000000040000795c */ /* 0x000fe20000300000 */
.L_x_103:
[----:B------:R-:W-:Y:S01]  /*14b00*/  LEA R9, R18, UR48, 0x3 ;  /* 0x0000003012097c11 */ /* 0x000fe2000f8e18ff */
[----:B------:R-:W-:Y:S01]  /*14b10*/  BSSY B1, `(.L_x_104) ;  /* 0x0000004000017945 */ /* 0x000fe20003800000 */
[----:B------:R-:W-:-:S04]  /*14b20*/  SHF.L.U32 R10, R19, 0x1f, RZ ;  /* 0x0000001f130a7819 */ /* 0x000fc800000006ff */
[----:B------:R-:W1:Y:S02]  /*14b30*/  SYNCS.PHASECHK.TRANS64.TRYWAIT P4, [R9+URZ+0x60], R10 ;  /* 0x0000600a090075a7 */ /* 0x000e64000808017f */
[----:B-1----:R-:W-:Y:S05]  /*14b40*/  @!P4 BRA `(.L_x_105) ;  /* 0x000000b400bcc947 */ /* 0x002fea0003800000 */
.L_x_377:
[----:B------:R-:W-:Y:S05]  /*14b50*/  BSYNC B1 ;  /* 0x0000000000017941 */ /* 0x000fea0003800000 */
.L_x_104:
        /* <DEDUP_REMOVED lines=22> */
.L_x_107:
[----:B------:R-:W-:Y:S05]  /*14cc0*/  BSYNC B1 ;  /* 0x0000000000017941 */ /* 0x000fea0003800000 */
.L_x_106:
        /* <DEDUP_REMOVED lines=8> */
.L_x_108:
        /* <DEDUP_REMOVED lines=15> */
.L_x_102:
[----:B------:R-:W-:Y:S05]  /*14e40*/  BSYNC B0 ;  /* 0x0000000000007941 */ /* 0x000fea0003800000 */
.L_x_101:
[----:B------:R-:W2:Y:S04]  /*14e50*/  LDL.LU R20, [R1+0x320] ;  /* 0x0003200001147983 */ /* 0x000ea80000300800 */
[----:B------:R-:W3:Y:S04]  /*14e60*/  LDL.LU R11, [R1+0x324] ;  /* 0x00032400010b7983 */ /* 0x000ee80000300800 */
[----:B------:R-:W4:Y:S04]  /*14e70*/  LDL.LU R13, [R1+0x328] ;  /* 0x00032800010d7983 */ /* 0x000f280000300800 */
[----:B------:R-:W5:Y:S04]  /*14e80*/  LDL.LU R33, [R1+0x32c] ;  /* 0x00032c0001217983 */ /* 0x000f680000300800 */
[----:B------:R-:W5:Y:S04]  /*14e90*/  LDL.LU R31, [R1+0x330] ;  /* 0x00033000011f7983 */ /* 0x000f680000300800 */
[----:B------:R-:W5:Y:S04]  /*14ea0*/  LDL.LU R21, [R1+0x334] ;  /* 0x0003340001157983 */ /* 0x000f680000300800 */
[----:B------:R-:W5:Y:S01]  /*14eb0*/  LDL.LU R34, [R1+0x338] ;  /* 0x0003380001227983 */ /* 0x000f620000300800 */
[----:B------:R-:W-:-:S03]  /*14ec0*/  F2FP.F16.E4M3.UNPACK_B R9, R0 ;  /* 0x00000000ff09723e */ /* 0x000fc600020006ff */
[----:B------:R-:W5:Y:S01]  /*14ed0*/  LDL.LU R28, [R1+0x33c] ;  /* 0x00033c00011c7983 */ /* 0x000f620000300800 */
[----:B------:R-:W-:Y:S01]  /*14ee0*/  F2FP.F16.E4M3.UNPACK_B R12, R0.H1 ;  /* 0x00000000ff0c723e */ /* 0x000fe200030006ff */
[--C-:B------:R-:W-:Y:S02]  /*14ef0*/  HADD2.F32 R10, -RZ, R9.reuse.H0_H0 ;  /* 0x20000009ff0a7230 */ /* 0x100fe40000004100 */
[----:B------:R-:W5:Y:S01]  /*14f00*/  LDL.LU R23, [R1+0x340] ;  /* 0x0003400001177983 */ /* 0x000f620000300800 */
[----:B------:R-:W-:-:S03]  /*14f10*/  HADD2.F32 R14, -RZ, R9.H1_H1 ;  /* 0x30000009ff0e7230 */ /* 0x000fc60000004100 */
[----:B------:R-:W5:Y:S01]  /*14f20*/  LDL.LU R32, [R1+0x344] ;  /* 0x0003440001207983 */ /* 0x000f620000300800 */
[----:B------:R-:W-:-:S03]  /*14f30*/  F2FP.F16.E4M3.UNPACK_B R15, R3 ;  /* 0x00000003ff0f723e */ /* 0x000fc600020006ff */
[----:B------:R-:W5:Y:S04]  /*14f40*/  LDL.LU R30, [R1+0x348] ;  /* 0x00034800011e7983 */ /* 0x000f680000300800 */
[----:B------:R-:W5:Y:S01]  /*14f50*/  LDL.LU R27, [R1+0x34c] ;  /* 0x00034c00011b7983 */ /* 0x000f620000300800 */
[----:B------:R-:W-:-:S03]  /*14f60*/  HADD2.F32 R22, -RZ, R15.H1_H1 ;  /* 0x3000000fff167230 */ /* 0x000fc60000004100 */
[----:B------:R-:W5:Y:S04]  /*14f70*/  LDL.LU R36, [R1+0x350] ;  /* 0x0003500001247983 */ /* 0x000f680000300800 */
[----:B------:R-:W5:Y:S01]  /*14f80*/  LDL.LU R35, [R1+0x354] ;  /* 0x0003540001237983 */ /* 0x000f620000300800 */
[C---:B--2---:R-:W-:Y:S01]  /*14f90*/  FMUL R9, R16.reuse, R20 ;  /* 0x0000001410097220 */ /* 0x044fe20000400000 */
[----:B------:R-:W-:Y:S02]  /*14fa0*/  HADD2.F32 R20, -RZ, R12.H0_H0 ;  /* 0x2000000cff147230 */ /* 0x000fe40000004100 */
[----:B---3--:R-:W-:Y:S01]  /*14fb0*/  FMUL R11, R16, R11 ;  /* 0x0000000b100b7220 */ /* 0x008fe20000400000 */
[----:B------:R-:W-:Y:S01]  /*14fc0*/  FFMA R9, R2, R10, R9 ;  /* 0x0000000a02097223 */ /* 0x000fe20000000009 */
[----:B----4-:R-:W-:-:S02]  /*14fd0*/  FMUL R13, R16, R13 ;  /* 0x0000000d100d7220 */ /* 0x010fc40000400000 */
[C---:B------:R-:W-:Y:S01]  /*14fe0*/  FFMA R10, R2.reuse, R14, R11 ;  /* 0x0000000e020a7223 */ /* 0x040fe2000000000b */
[----:B------:R-:W-:Y:S02]  /*14ff0*/  HADD2.F32 R14, -RZ, R15.H0_H0 ;  /* 0x2000000fff0e7230 */ /* 0x000fe40000004100 */
[----:B------:R-:W-:Y:S01]  /*15000*/  FFMA R11, R2, R20, R13 ;  /* 0x00000014020b7223 */ /* 0x000fe2000000000d */
[C---:B-----5:R-:W-:Y:S02]  /*15010*/  FMUL R13, R16.reuse, R33 ;  /* 0x00000021100d7220 */ /* 0x060fe40000400000 */
[----:B------:R-:W2:Y:S01]  /*15020*/  LDL.LU R33, [R1+0x358] ;  /* 0x0003580001217983 */ /* 0x000ea20000300800 */
[----:B------:R-:W-:-:S03]  /*15030*/  FMUL R15, R16, R31 ;  /* 0x0000001f100f7220 */ /* 0x000fc60000400000 */
[----:B------:R-:W3:Y:S01]  /*15040*/  LDL.LU R31, [R1+0x35c] ;  /* 0x00035c00011f7983 */ /* 0x000ee20000300800 */
[----:B------:R-:W-:Y:S02]  /*15050*/  HADD2.F32 R12, -RZ, R12.H1_H1 ;  /* 0x3000000cff0c7230 */ /* 0x000fe40000004100 */
[----:B------:R-:W-:Y:S01]  /*15060*/  FMUL R21, R16, R21 ;  /* 0x0000001510157220 */ /* 0x000fe20000400000 */
[----:B------:R-:W-:Y:S01]  /*15070*/  F2FP.F16.E4M3.UNPACK_B R20, R3.H1 ;  /* 0x00000003ff14723e */ /* 0x000fe200030006ff */
[C---:B------:R-:W-:Y:S01]  /*15080*/  FFMA R15, R2.reuse, R14, R15 ;  /* 0x0000000e020f7223 */ /* 0x040fe2000000000f */
[----:B------:R-:W-:Y:S01]  /*15090*/  F2FP.F16.E4M3.UNPACK_B R24, R4 ;  /* 0x00000004ff18723e */ /* 0x000fe200020006ff */
[C---:B------:R-:W-:Y:S01]  /*150a0*/  FFMA R14, R2.reuse, R22, R21 ;  /* 0x00000016020e7223 */ /* 0x040fe20000000015 */
[----:B------:R-:W-:Y:S01]  /*150b0*/  FFMA R12, R2, R12, R13 ;  /* 0x0000000c020c7223 */ /* 0x000fe2000000000d */
[--C-:B------:R-:W-:Y:S02]  /*150c0*/  HADD2.F32 R22, -RZ, R20.reuse.H0_H0 ;  /* 0x20000014ff167230 */ /* 0x100fe40000004100 */
[----:B------:R-:W-:Y:S01]  /*150d0*/  FMUL R13, R16, R34 ;  /* 0x00000022100d7220 */ /* 0x000fe20000400000 */
[----:B------:R-:W-:-:S02]  /*150e0*/  HADD2.F32 R20, -RZ, R20.H1_H1 ;  /* 0x30000014ff147230 */ /* 0x000fc40000004100 */
[C---:B------:R-:W-:Y:S01]  /*150f0*/  FMUL R21, R16.reuse, R28 ;  /* 0x0000001c10157220 */ /* 0x040fe20000400000 */
[--C-:B------:R-:W-:Y:S02]  /*15100*/  HADD2.F32 R28, -RZ, R24.reuse.H0_H0 ;  /* 0x20000018ff1c7230 */ /* 0x100fe40000004100 */
[----:B------:R-:W-:Y:S01]  /*15110*/  FMUL R23, R16, R23 ;  /* 0x0000001710177220 */ /* 0x000fe20000400000 */
[----:B------:R-:W-:Y:S01]  /*15120*/  F2FP.F16.E4M3.UNPACK_B R25, R4.H1 ;  /* 0x00000004ff19723e */ /* 0x000fe200030006ff */
[C---:B------:R-:W-:Y:S01]  /*15130*/  FFMA R13, R2.reuse, R22, R13 ;  /* 0x00000016020d7223 */ /* 0x040fe2000000000d */
[----:B------:R-:W-:Y:S01]  /*15140*/  FFMA R20, R2, R20, R21 ;  /* 0x0000001402147223 */ /* 0x000fe20000000015 */
[----:B------:R-:W-:Y:S02]  /*15150*/  HADD2.F32 R22, -RZ, R24.H1_H1 ;  /* 0x30000018ff167230 */ /* 0x000fe40000004100 */
[----:B------:R-:W-:Y:S01]  /*15160*/  FMUL R21, R16, R32 ;  /* 0x0000002010157220 */ /* 0x000fe20000400000 */
[----:B------:R-:W-:Y:S01]  /*15170*/  FFMA R23, R2, R28, R23 ;  /* 0x0000001c02177223 */ /* 0x000fe20000000017 */
[----:B------:R-:W-:-:S02]  /*15180*/  HADD2.F32 R24, -RZ, R25.H0_H0 ;  /* 0x20000019ff187230 */ /* 0x000fc40000004100 */
[----:B------:R-:W-:Y:S02]  /*15190*/  HADD2.F32 R28, -RZ, R25.H1_H1 ;  /* 0x30000019ff1c7230 */ /* 0x000fe40000004100 */
[----:B------:R-:W-:Y:S01]  /*151a0*/  FMUL R25, R16, R30 ;  /* 0x0000001e10197220 */ /* 0x000fe20000400000 */
[----:B------:R-:W-:Y:S01]  /*151b0*/  FFMA R22, R2, R22, R21 ;  /* 0x0000001602167223 */ /* 0x000fe20000000015 */
[----:B------:R-:W-:Y:S01]  /*151c0*/  FMUL R27, R16, R27 ;  /* 0x0000001b101b7220 */ /* 0x000fe20000400000 */
[-C--:B------:R-:W-:Y:S02]  /*151d0*/  F2FP.F16.E4M3.UNPACK_B R29, R5.reuse ;  /* 0x00000005ff1d723e */ /* 0x080fe400020006ff */
[----:B------:R-:W-:Y:S01]  /*151e0*/  F2FP.F16.E4M3.UNPACK_B R21, R5.H1 ;  /* 0x00000005ff15723e */ /* 0x000fe200030006ff */
[C---:B------:R-:W-:Y:S01]  /*151f0*/  FFMA R25, R2.reuse, R24, R25 ;  /* 0x0000001802197223 */ /* 0x040fe20000000019 */
[----:B------:R-:W-:Y:S01]  /*15200*/  FFMA R24, R2, R28, R27 ;  /* 0x0000001c02187223 */ /* 0x000fe2000000001b */
[----:B------:R-:W-:-:S02]  /*15210*/  HADD2.F32 R28, -RZ, R29.H0_H0 ;  /* 0x2000001dff1c7230 */ /* 0x000fc40000004100 */
[--C-:B------:R-:W-:Y:S02]  /*15220*/  HADD2.F32 R32, -RZ, R21.reuse.H0_H0 ;  /* 0x20000015ff207230 */ /* 0x100fe40000004100 */
[----:B------:R-:W-:Y:S02]  /*15230*/  HADD2.F32 R34, -RZ, R21.H1_H1 ;  /* 0x30000015ff227230 */ /* 0x000fe40000004100 */
[C---:B------:R-:W-:Y:S01]  /*15240*/  FMUL R21, R16.reuse, R36 ;  /* 0x0000002410157220 */ /* 0x040fe20000400000 */
        /* <DEDUP_REMOVED lines=8> */
[----:B------:R-:W-:Y:S02]  /*152d0*/  F2FP.SATFINITE.E4M3.F32.PACK_AB_MERGE_C R23, R22, R23, RZ ;  /* 0x000000171617723e */ /* 0x000fe400048070ff */
[----:B------:R-:W-:-:S02]  /*152e0*/  F2FP.SATFINITE.E4M3.F32.PACK_AB_MERGE_C R25, R24, R25, RZ ;  /* 0x000000191819723e */ /* 0x000fc400048070ff */
[----:B------:R-:W-:Y:S01]  /*152f0*/  F2FP.SATFINITE.E4M3.F32.PACK_AB_MERGE_C R21, R28, R21, RZ ;  /* 0x000000151c15723e */ /* 0x000fe200048070ff */
[C---:B--2---:R-:W-:Y:S01]  /*15300*/  FMUL R29, R16.reuse, R33 ;  /* 0x00000021101d7220 */ /* 0x044fe20000400000 */
[----:B---3--:R-:W-:-:S03]  /*15310*/  FMUL R31, R16, R31 ;  /* 0x0000001f101f7220 */ /* 0x008fc60000400000 */
[C---:B------:R-:W-:Y:S01]  /*15320*/  FFMA R29, R2.reuse, R32, R29 ;  /* 0x00000020021d7223 */ /* 0x040fe2000000001d */
[----:B------:R-:W-:-:S05]  /*15330*/  FFMA R30, R2, R34, R31 ;  /* 0x00000022021e7223 */ /* 0x000fca000000001f */
[----:B------:R-:W-:Y:S01]  /*15340*/  F2FP.SATFINITE.E4M3.F32.PACK_AB_MERGE_C R29, R30, R29, RZ ;  /* 0x0000001d1e1d723e */ /* 0x000fe200048070ff */
[----:B------:R-:W-:Y:S06]  /*15350*/  @P0 BRA `(.L_x_109) ;  /* 0x0000000000040947 */ /* 0x000fec0003800000 */
[----:B------:R-:W-:-:S04]  /*15360*/  DEPBAR.LE SB0, 0x1 ;  /* 0x000080400000791a */ /* 0x000fc80000000000 */
.L_x_109:
        /* <DEDUP_REMOVED lines=27> */
.L_x_111:
[----:B------:R-:W-:Y:S05]  /*15520*/  BSYNC B0 ;  /* 0x0000000000007941 */ /* 0x000fea0003800000 */
.L_x_110:
[----:B------:R-:W-:Y:S04]  /*15530*/  BSSY B0, `(.L_x_112) ;  /* 0x000003a000007945 */ /* 0x000fe80003800000 */
[----:B------:R-:W-:Y:S05]  /*15540*/  @!P1 BRA `(.L_x_113) ;  /* 0x0000000000e09947 */ /* 0x000fea0003800000 */
[----:B------:R-:W-:-:S04]  /*15550*/  MOV R9, UR44 ;  /* 0x0000002c00097c02 */ /* 0x000fc80008000f00 */
[----:B------:R-:W-:-:S13]  /*15560*/  ISETP.NE.AND P3, PT, R9, 0x3, PT ;  /* 0x000000030900780c */ /* 0x000fda0003f65270 */
[----:B------:R-:W-:Y:S05]  /*15570*/  @!P3 BRA `(.L_x_114) ;  /* 0x000000000004b947 */ /* 0x000fea0003800000 */
[----:B------:R-:W-:Y:S01]  /*15580*/  BPT.TRAP 0x1 ;  /* 0x000000040000795c */ /* 0x000fe20000300000 */
.L_x_114:
[----:B------:R-:W-:Y:S01]  /*15590*/  LEA R9, R18, UR48, 0x3 ;  /* 0x0000003012097c11 */ /* 0x000fe2000f8e18ff */
[----:B------:R-:W-:Y:S01]  /*155a0*/  BSSY B1, `(.L_x_115) ;  /* 0x0000004000017945 */ /* 0x000fe20003800000 */
[----:B------:R-:W-:-:S04]  /*155b0*/  SHF.L.U32 R10, R19, 0x1f, RZ ;  /* 0x0000001f130a7819 */ /* 0x000fc800000006ff */
[----:B------:R-:W1:Y:S02]  /*155c0*/  SYNCS.PHASECHK.TRANS64.TRYWAIT P4, [R9+URZ+0x60], R10 ;  /* 0x0000600a090075a7 */ /* 0x000e64000808017f */
[----:B-1----:R-:W-:Y:S05]  /*155d0*/  @!P4 BRA `(.L_x_116) ;  /* 0x000000ac002cc947 */ /* 0x002fea0003800000 */
.L_x_378:
[----:B------:R-:W-:Y:S05]  /*155e0*/  BSYNC B1 ;  /* 0x0000000000017941 */ /* 0x000fea0003800000 */
.L_x_115:
        /* <DEDUP_REMOVED lines=22> */
.L_x_118:
[----:B------:R-:W-:Y:S05]  /*15750*/  BSYNC B1 ;  /* 0x0000000000017941 */ /* 0x000fea0003800000 */
.L_x_117:
        /* <DEDUP_REMOVED lines=8> */
.L_x_119:
        /* <DEDUP_REMOVED lines=15> */
.L_x_113:
[----:B------:R-:W-:Y:S05]  /*158d0*/  BSYNC B0 ;  /* 0x0000000000007941 */ /* 0x000fea0003800000 */
.L_x_112:
        /* <DEDUP_REMOVED lines=66> */
.L_x_120:
        /* <DEDUP_REMOVED lines=27> */
.L_x_122:
[----:B------:R-:W-:Y:S05]  /*15eb0*/  BSYNC B0 ;  /* 0x0000000000007941 */ /* 0x000fea0003800000 */
.L_x_121:
[----:B------:R-:W-:Y:S04]  /*15ec0*/  BSSY B0, `(.L_x_123) ;  /* 0x000003a000007945 */ /* 0x000fe80003800000 */
[----:B------:R-:W-:Y:S05]  /*15ed0*/  @!P1 BRA `(.L_x_124) ;  /* 0x0000000000e09947 */ /* 0x000fea0003800000 */
[----:B------:R-:W-:-:S04]  /*15ee0*/  MOV R9, UR44 ;  /* 0x0000002c00097c02 */ /* 0x000fc80008000f00 */
[----:B------:R-:W-:-:S13]  /*15ef0*/  ISETP.NE.AND P3, PT, R9, 0x3, PT ;  /* 0x000000030900780c */ /* 0x000fda0003f65270 */
[----:B------:R-:W-:Y:S05]  /*15f00*/  @!P3 BRA `(.L_x_125) ;  /* 0x000000000004b947 */ /* 0x000fea0003800000 */
[----:B------:R-:W-:Y:S01]  /*15f10*/  BPT.TRAP 0x1 ;  /* 0x000000040000795c */ /* 0x000fe20000300000 */
.L_x_125:
[----:B------:R-:W-:Y:S01]  /*15f20*/  LEA R9, R18, UR48, 0x3 ;  /* 0x0000003012097c11 */ /* 0x000fe2000f8e18ff */
[----:B------:R-:W-:Y:S01]  /*15f30*/  BSSY B1, `(.L_x_126) ;  /* 0x0000004000017945 */ /* 0x000fe20003800000 */
[----:B------:R-:W-:-:S04]  /*15f40*/  SHF.L.U32 R10, R19, 0x1f, RZ ;  /* 0x0000001f130a7819 */ /* 0x000fc800000006ff */
[----:B------:R-:W1:Y:S02]  /*15f50*/  SYNCS.PHASECHK.TRANS64.TRYWAIT P4, [R9+URZ+0x60], R10 ;  /* 0x0000600a090075a7 */ /* 0x000e64000808017f */
[----:B-1----:R-:W-:Y:S05]  /*15f60*/  @!P4 BRA `(.L_x_127) ;  /* 0x000000a000dcc947 */ /* 0x002fea0003800000 */
.L_x_379:
[----:B------:R-:W-:Y:S05]  /*15f70*/  BSYNC B1 ;  /* 0x0000000000017941 */ /* 0x000fea0003800000 */
.L_x_126:
        /* <DEDUP_REMOVED lines=22> */
.L_x_129:
[----:B------:R-:W-:Y:S05]  /*160e0*/  BSYNC B1 ;  /* 0x0000000000017941 */ /* 0x000fea0003800000 */
.L_x_128:
        /* <DEDUP_REMOVED lines=8> */
.L_x_130:
        /* <DEDUP_REMOVED lines=15> */
.L_x_124:
[----:B------:R-:W-:Y:S05]  /*16260*/  BSYNC B0 ;  /* 0x0000000000007941 */ /* 0x000fea0003800000 */
.L_x_123:
[----:B------:R-:W2:Y:S04]  /*16270*/  LDL.LU R20, [R1+0x360] ;  /* 0x0003600001147983 */ /* 0x000ea80000300800 */
[----:B------:R-:W3:Y:S04]  /*16280*/  LDL.LU R11, [R1+0x364] ;  /* 0x00036400010b7983 */ /* 0x000ee80000300800 */
[----:B------:R-:W4:Y:S04]  /*16290*/  LDL.LU R13, [R1+0x368] ;  /* 0x00036800010d7983 */ /* 0x000f280000300800 */
[----:B------:R-:W5:Y:S04]  /*162a0*/  LDL.LU R33, [R1+0x36c] ;  /* 0x00036c0001217983 */ /* 0x000f680000300800 */
[----:B------:R-:W4:Y:S04]  /*162b0*/  LDL.LU R31, [R1+0x370] ;  /* 0x00037000011f7983 */ /* 0x000f280000300800 */
[----:B------:R-:W4:Y:S04]  /*162c0*/  LDL.LU R21, [R1+0x374] ;  /* 0x0003740001157983 */ /* 0x000f280000300800 */
[----:B------:R-:W4:Y:S04]  /*162d0*/  LDL.LU R34, [R1+0x378] ;  /* 0x0003780001227983 */ /* 0x000f280000300800 */
[----:B------:R-:W4:Y:S01]  /*162e0*/  LDL.LU R28, [R1+0x37c] ;  /* 0x00037c00011c7983 */ /* 0x000f220000300800 */
[----:B------:R-:W-:-:S02]  /*162f0*/  F2FP.F16.E4M3.UNPACK_B R9, R0 ;  /* 0x00000000ff09723e */ /* 0x000fc400020006ff */
[----:B------:R-:W-:Y:S01]  /*16300*/  F2FP.F16.E4M3.UNPACK_B R12, R0.H1 ;  /* 0x00000000ff0c723e */ /* 0x000fe200030006ff */
[----:B------:R-:W4:Y:S02]  /*16310*/  LDL.LU R23, [R1+0x380] ;  /* 0x0003800001177983 */ /* 0x000f240000300800 */
[--C-:B------:R-:W-:Y:S02]  /*16320*/  HADD2.F32 R10, -RZ, R9.reuse.H0_H0 ;  /* 0x20000009ff0a7230 */ /* 0x100fe40000004100 */
[----:B------:R-:W4:Y:S01]  /*16330*/  LDL.LU R32, [R1+0x384] ;  /* 0x0003840001207983 */ /* 0x000f220000300800 */
[----:B------:R-:W-:Y:S01]  /*16340*/  HADD2.F32 R14, -RZ, R9.H1_H1 ;  /* 0x30000009ff0e7230 */ /* 0x000fe20000004100 */
[----:B------:R-:W-:Y:S02]  /*16350*/  F2FP.F16.E4M3.UNPACK_B R15, R3 ;  /* 0x00000003ff0f723e */ /* 0x000fe400020006ff */
[----:B------:R-:W4:Y:S04]  /*16360*/  LDL.LU R30, [R1+0x388] ;  /* 0x00038800011e7983 */ /* 0x000f280000300800 */
[----:B------:R-:W4:Y:S01]  /*16370*/  LDL.LU R27, [R1+0x38c] ;  /* 0x00038c00011b7983 */ /* 0x000f220000300800 */
[----:B------:R-:W-:-:S03]  /*16380*/  HADD2.F32 R22, -RZ, R15.H1_H1 ;  /* 0x3000000fff167230 */ /* 0x000fc60000004100 */
[----:B------:R-:W4:Y:S04]  /*16390*/  LDL.LU R36, [R1+0x390] ;  /* 0x0003900001247983 */ /* 0x000f280000300800 */
[----:B------:R-:W4:Y:S01]  /*163a0*/  LDL.LU R35, [R1+0x394] ;  /* 0x0003940001237983 */ /* 0x000f220000300800 */
[C---:B--2---:R-:W-:Y:S01]  /*163b0*/  FMUL R9, R16.reuse, R20 ;  /* 0x0000001410097220 */ /* 0x044fe20000400000 */
[----:B---3--:R-:W-:-:S03]  /*163c0*/  FMUL R11, R16, R11 ;  /* 0x0000000b100b7220 */ /* 0x008fc60000400000 */
[C---:B------:R-:W-:Y:S01]  /*163d0*/  FFMA R9, R2.reuse, R10, R9 ;  /* 0x0000000a02097223 */ /* 0x040fe20000000009 */
[----:B------:R-:W-:Y:S01]  /*163e0*/  FFMA R10, R2, R14, R11 ;  /* 0x0000000e020a7223 */ /* 0x000fe2000000000b */
[----:B------:R-:W-:Y:S02]  /*163f0*/  HADD2.F32 R14, -RZ, R15.H0_H0 ;  /* 0x2000000fff0e7230 */ /* 0x000fe40000004100 */
[C---:B-----5:R-:W-:Y:S02]  /*16400*/  FMUL R11, R16.reuse, R33 ;  /* 0x00000021100b7220 */ /* 0x060fe40000400000 */
[----:B------:R-:W2:Y:S01]  /*16410*/  LDL.LU R33, [R1+0x398] ;  /* 0x0003980001217983 */ /* 0x000ea20000300800 */
[----:B----4-:R-:W-:-:S03]  /*16420*/  FMUL R15, R16, R31 ;  /* 0x0000001f100f7220 */ /* 0x010fc60000400000 */
[----:B------:R-:W3:Y:S01]  /*16430*/  LDL.LU R31, [R1+0x39c] ;  /* 0x00039c00011f7983 */ /* 0x000ee20000300800 */
[--C-:B------:R-:W-:Y:S02]  /*16440*/  HADD2.F32 R20, -RZ, R12.reuse.H0_H0 ;  /* 0x2000000cff147230 */ /* 0x100fe40000004100 */
[C---:B------:R-:W-:Y:S01]  /*16450*/  FMUL R13, R16.reuse, R13 ;  /* 0x0000000d100d7220 */ /* 0x040fe20000400000 */
[----:B------:R-:W-:Y:S02]  /*16460*/  HADD2.F32 R12, -RZ, R12.H1_H1 ;  /* 0x3000000cff0c7230 */ /* 0x000fe40000004100 */
[----:B------:R-:W-:Y:S01]  /*16470*/  FMUL R21, R16, R21 ;  /* 0x0000001510157220 */ /* 0x000fe20000400000 */
[C---:B------:R-:W-:Y:S01]  /*16480*/  FFMA R13, R2.reuse, R20, R13 ;  /* 0x00000014020d7223 */ /* 0x040fe2000000000d */
[----:B------:R-:W-:Y:S01]  /*16490*/  F2FP.F16.E4M3.UNPACK_B R20, R3.H1 ;  /* 0x00000003ff14723e */ /* 0x000fe200030006ff */
[C---:B------:R-:W-:Y:S01]  /*164a0*/  FFMA R15, R2.reuse, R14, R15 ;  /* 0x0000000e020f7223 */ /* 0x040fe2000000000f */
[C---:B------:R-:W-:Y:S01]  /*164b0*/  FFMA R14, R2.reuse, R22, R21 ;  /* 0x00000016020e7223 */ /* 0x040fe20000000015 */
[----:B------:R-:W-:Y:S01]  /*164c0*/  F2FP.F16.E4M3.UNPACK_B R24, R4 ;  /* 0x00000004ff18723e */ /* 0x000fe200020006ff */
[----:B------:R-:W-:Y:S01]  /*164d0*/  FFMA R12, R2, R12, R11 ;  /* 0x0000000c020c7223 */ /* 0x000fe2000000000b */
[----:B------:R-:W-:-:S02]  /*164e0*/  HADD2.F32 R22, -RZ, R20.H0_H0 ;  /* 0x20000014ff167230 */ /* 0x000fc40000004100 */
[C---:B------:R-:W-:Y:S01]  /*164f0*/  FMUL R11, R16.reuse, R34 ;  /* 0x00000022100b7220 */ /* 0x040fe20000400000 */
[----:B------:R-:W-:Y:S02]  /*16500*/  HADD2.F32 R20, -RZ, R20.H1_H1 ;  /* 0x30000014ff147230 */ /* 0x000fe40000004100 */
[C---:B------:R-:W-:Y:S01]  /*16510*/  FMUL R21, R16.reuse, R28 ;  /* 0x0000001c10157220 */ /* 0x040fe20000400000 */
[--C-:B------:R-:W-:Y:S02]  /*16520*/  HADD2.F32 R28, -RZ, R24.reuse.H0_H0 ;  /* 0x20000018ff1c7230 */ /* 0x100fe40000004100 */
[----:B------:R-:W-:Y:S01]  /*16530*/  FMUL R23, R16, R23 ;  /* 0x0000001710177220 */ /* 0x000fe20000400000 */
[----:B------:R-:W-:Y:S01]  /*16540*/  F2FP.F16.E4M3.UNPACK_B R25, R4.H1 ;  /* 0x00000004ff19723e */ /* 0x000fe200030006ff */
[C---:B------:R-:W-:Y:S01]  /*16550*/  FFMA R11, R2.reuse, R22, R11 ;  /* 0x00000016020b7223 */ /* 0x040fe2000000000b */
[----:B------:R-:W-:Y:S01]  /*16560*/  FFMA R20, R2, R20, R21 ;  /* 0x0000001402147223 */ /* 0x000fe20000000015 */
[----:B------:R-:W-:-:S02]  /*16570*/  HADD2.F32 R22, -RZ, R24.H1_H1 ;  /* 0x30000018ff167230 */ /* 0x000fc40000004100 */
[----:B------:R-:W-:Y:S01]  /*16580*/  FMUL R21, R16, R32 ;  /* 0x0000002010157220 */ /* 0x000fe20000400000 */
[----:B------:R-:W-:Y:S01]  /*16590*/  FFMA R23, R2, R28, R23 ;  /* 0x0000001c02177223 */ /* 0x000fe20000000017 */
[--C-:B------:R-:W-:Y:S02]  /*165a0*/  HADD2.F32 R24, -RZ, R25.reuse.H0_H0 ;  /* 0x20000019ff187230 */ /* 0x100fe40000004100 */
        /* <DEDUP_REMOVED lines=30> */
.L_x_131:
        /* <DEDUP_REMOVED lines=27> */
.L_x_133:
[----:B------:R-:W-:Y:S05]  /*16940*/  BSYNC B0 ;  /* 0x0000000000007941 */ /* 0x000fea0003800000 */
.L_x_132:
[----:B------:R-:W-:Y:S04]  /*16950*/  BSSY B0, `(.L_x_134) ;  /* 0x000003a000007945 */ /* 0x000fe80003800000 */
[----:B------:R-:W-:Y:S05]  /*16960*/  @!P1 BRA `(.L_x_135) ;  /* 0x0000000000e09947 */ /* 0x000fea0003800000 */
[----:B------:R-:W-:-:S04]  /*16970*/  MOV R9, UR44 ;  /* 0x0000002c00097c02 */ /* 0x000fc80008000f00 */
[----:B------:R-:W-:-:S13]  /*16980*/  ISETP.NE.AND P3, PT, R9, 0x3, PT ;  /* 0x000000030900780c */ /* 0x000fda0003f65270 */
[----:B------:R-:W-:Y:S05]  /*16990*/  @!P3 BRA `(.L_x_136) ;  /* 0x000000000004b947 */ /* 0x000fea0003800000 */
[----:B------:R-:W-:Y:S01]  /*169a0*/  BPT.TRAP 0x1 ;  /* 0x000000040000795c */ /* 0x000fe20000300000 */
.L_x_136:
[----:B------:R-:W-:Y:S01]  /*169b0*/  LEA R9, R18, UR48, 0x3 ;  /* 0x0000003012097c11 */ /* 0x000fe2000f8e18ff */
[----:B------:R-:W-:Y:S01]  /*169c0*/  BSSY B1, `(.L_x_137) ;  /* 0x0000004000017945 */ /* 0x000fe20003800000 */
[----:B------:R-:W-:-:S04]  /*169d0*/  SHF.L.U32 R10, R19, 0x1f, RZ ;  /* 0x0000001f130a7819 */ /* 0x000fc800000006ff */
[----:B------:R-:W1:Y:S02]  /*169e0*/  SYNCS.PHASECHK.TRANS64.TRYWAIT P4, [R9+URZ+0x60], R10 ;  /* 0x0000600a090075a7 */ /* 0x000e64000808017f */
[----:B-1----:R-:W-:Y:S05]  /*169f0*/  @!P4 BRA `(.L_x_138) ;  /* 0x00000098004cc947 */ /* 0x002fea0003800000 */
.L_x_380:
[----:B------:R-:W-:Y:S05]  /*16a00*/  BSYNC B1 ;  /* 0x0000000000017941 */ /* 0x000fea0003800000 */
.L_x_137:
        /* <DEDUP_REMOVED lines=22> */
.L_x_140:
[----:B------:R-:W-:Y:S05]  /*16b70*/  BSYNC B1 ;  /* 0x0000000000017941 */ /* 0x000fea0003800000 */
.L_x_139:
        /* <DEDUP_REMOVED lines=8> */
.L_x_141:
        /* <DEDUP_REMOVED lines=15> */
.L_x_135:
[----:B------:R-:W-:Y:S05]  /*16cf0*/  BSYNC B0 ;  /* 0x0000000000007941 */ /* 0x000fea0003800000 */
.L_x_134:
        /* <DEDUP_REMOVED lines=66> */
.L_x_142:
        /* <DEDUP_REMOVED lines=27> */
.L_x_144:
[----:B------:R-:W-:Y:S05]  /*172d0*/  BSYNC B0 ;  /* 0x0000000000007941 */ /* 0x000fea0003800000 */
.L_x_143:
[----:B------:R-:W-:Y:S04]  /*172e0*/  BSSY B0, `(.L_x_145) ;  /* 0x000003a000007945 */ /* 0x000fe80003800000 */
[----:B------:R-:W-:Y:S05]  /*172f0*/  @!P1 BRA `(.L_x_146) ;  /* 0x0000000000e09947 */ /* 0x000fea0003800000 */
[----:B------:R-:W-:-:S04]  /*17300*/  MOV R9, UR44 ;  /* 0x0000002c00097c02 */ /* 0x000fc80008000f00 */
[----:B------:R-:W-:-:S13]  /*17310*/  ISETP.NE.AND P3, PT, R9, 0x3, PT ;  /* 0x000000030900780c */ /* 0x000fda0003f65270 */
[----:B------:R-:W-:Y:S05]  /*17320*/  @!P3 BRA `(.L_x_147) ;  /* 0x000000000004b947 */ /* 0x000fea0003800000 */
[----:B------:R-:W-:Y:S01]  /*17330*/  BPT.TRAP 0x1 ;  /* 0x000000040000795c */ /* 0x000fe20000300000 */
.L_x_147:
[----:B------:R-:W-:Y:S01]  /*17340*/  LEA R9, R18, UR48, 0x3 ;  /* 0x0000003012097c11 */ /* 0x000fe2000f8e18ff */
[----:B------:R-:W-:Y:S01]  /*17350*/  BSSY B1, `(.L_x_148) ;  /* 0x0000004000017945 */ /* 0x000fe20003800000 */
[----:B------:R-:W-:-:S04]  /*17360*/  SHF.L.U32 R10, R19, 0x1f, RZ ;  /* 0x0000001f130a7819 */ /* 0x000fc800000006ff */
[----:B------:R-:W1:Y:S02]  /*17370*/  SYNCS.PHASECHK.TRANS64.TRYWAIT P4, [R9+URZ+0x60], R10 ;  /* 0x0000600a090075a7 */ /* 0x000e64000808017f */
[----:B-1----:R-:W-:Y:S05]  /*17380*/  @!P4 BRA `(.L_x_149) ;  /* 0x0000008c00fcc947 */ /* 0x002fea0003800000 */
.L_x_381:
[----:B------:R-:W-:Y:S05]  /*17390*/  BSYNC B1 ;  /* 0x0000000000017941 */ /* 0x000fea0003800000 */
.L_x_148:
        /* <DEDUP_REMOVED lines=22> */
.L_x_151:
[----:B------:R-:W-:Y:S05]  /*17500*/  BSYNC B1 ;  /* 0x0000000000017941 */ /* 0x000fea0003800000 */
.L_x_150:
        /* <DEDUP_REMOVED lines=8> */
.L_x_152:
        /* <DEDUP_REMOVED lines=15> */
.L_x_146:
[----:B------:R-:W-:Y:S05]  /*17680*/  BSYNC B0 ;  /* 0x0000000000007941 */ /* 0x000fea0003800000 */
.L_x_145:
        /* <DEDUP_REMOVED lines=82> */
.L_x_153:
        /* <DEDUP_REMOVED lines=27> */
.L_x_155:
[----:B------:R-:W-:Y:S05]  /*17d60*/  BSYNC B0 ;  /* 0x0000000000007941 */ /* 0x000fea0003800000 */
.L_x_154:
[----:B------:R-:W-:Y:S04]  /*17d70*/  BSSY B0, `(.L_x_156) ;  /* 0x000003a000007945 */ /* 0x000fe80003800000 */
[----:B------:R-:W-:Y:S05]  /*17d80*/  @!P1 BRA `(.L_x_157) ;  /* 0x0000000000e09947 */ /* 0x000fea0003800000 */
[----:B------:R-:W-:-:S04]  /*17d90*/  MOV R9, UR44 ;  /* 0x0000002c00097c02 */ /* 0x000fc80008000f00 */
[----:B------:R-:W-:-:S13]  /*17da0*/  ISETP.NE.AND P3, PT, R9, 0x3, PT ;  /* 0x000000030900780c */ /* 0x000fda0003f65270 */
[----:B------:R-:W-:Y:S05]  /*17db0*/  @!P3 BRA `(.L_x_158) ;  /* 0x000000000004b947 */ /* 0x000fea0003800000 */
[----:B------:R-:W-:Y:S01]  /*17dc0*/  BPT.TRAP 0x1 ;  /* 0x000000040000795c */ /* 0x000fe20000300000 */
.L_x_158:
[----:B------:R-:W-:Y:S01]  /*17dd0*/  LEA R9, R18, UR48, 0x3 ;  /* 0x0000003012097c11 */ /* 0x000fe2000f8e18ff */
[----:B------:R-:W-:Y:S01]  /*17de0*/  BSSY B1, `(.L_x_159) ;  /* 0x0000004000017945 */ /* 0x000fe20003800000 */
[----:B------:R-:W-:-:S04]  /*17df0*/  SHF.L.U32 R10, R19, 0x1f, RZ ;  /* 0x0000001f130a7819 */ /* 0x000fc800000006ff */
[----:B------:R-:W1:Y:S02]  /*17e00*/  SYNCS.PHASECHK.TRANS64.TRYWAIT P4, [R9+URZ+0x60], R10 ;  /* 0x0000600a090075a7 */ /* 0x000e64000808017f */
[----:B-1----:R-:W-:Y:S05]  /*17e10*/  @!P4 BRA `(.L_x_160) ;  /* 0x00000084006cc947 */ /* 0x002fea0003800000 */
.L_x_382:
[----:B------:R-:W-:Y:S05]  /*17e20*/  BSYNC B1 ;  /* 0x0000000000017941 */ /* 0x000fea0003800000 */
.L_x_159:
        /* <DEDUP_REMOVED lines=22> */
.L_x_162:
[----:B------:R-:W-:Y:S05]  /*17f90*/  BSYNC B1 ;  /* 0x0000000000017941 */ /* 0x000fea0003800000 */
.L_x_161:
        /* <DEDUP_REMOVED lines=8> */
.L_x_163:
        /* <DEDUP_REMOVED lines=15> */
.L_x_157:
[----:B------:R-:W-:Y:S05]  /*18110*/  BSYNC B0 ;  /* 0x0000000000007941 */ /* 0x000fea0003800000 */
.L_x_156:
[----:B------:R-:W2:Y:S04]  /*18120*/  LDL.LU R21, [R1+0x200] ;  /* 0x0002000001157983 */ /* 0x000ea80000300800 */
[----:B------:R-:W3:Y:S04]  /*18130*/  LDL.LU R30, [R1+0x204] ;  /* 0x00020400011e7983 */ /* 0x000ee80000300800 */
[----:B------:R-:W4:Y:S04]  /*18140*/  LDL.LU R25, [R1+0x208] ;  /* 0x0002080001197983 */ /* 0x000f280000300800 */
[----:B------:R-:W5:Y:S04]  /*18150*/  LDL.LU R27, [R1+0x20c] ;  /* 0x00020c00011b7983 */ /* 0x000f680000300800 */
[----:B------:R-:W5:Y:S04]  /*18160*/  LDL.LU R36, [R1+0x210] ;  /* 0x0002100001247983 */ /* 0x000f680000300800 */
[----:B------:R-:W5:Y:S04]  /*18170*/  LDL.LU R35, [R1+0x214] ;  /* 0x0002140001237983 */ /* 0x000f680000300800 */
[----:B------:R-:W5:Y:S04]  /*18180*/  LDL.LU R33, [R1+0x218] ;  /* 0x0002180001217983 */ /* 0x000f680000300800 */
[----:B------:R-:W5:Y:S01]  /*18190*/  LDL.LU R31, [R1+0x21c] ;  /* 0x00021c00011f7983 */ /* 0x000f620000300800 */
[-C--:B------:R-:W-:Y:S01]  /*181a0*/  F2FP.F16.E4M3.UNPACK_B R9, R0.reuse ;  /* 0x00000000ff09723e */ /* 0x080fe200020006ff */
[C---:B------:R-:W-:Y:S01]  /*181b0*/  FMUL R231, R16.reuse, R231 ;  /* 0x000000e710e77220 */ /* 0x040fe20000400000 */
[----:B------:R-:W-:Y:S01]  /*181c0*/  F2FP.F16.E4M3.UNPACK_B R12, R0.H1 ;  /* 0x00000000ff0c723e */ /* 0x000fe200030006ff */
[----:B------:R-:W-:Y:S01]  /*181d0*/  FMUL R11, R16, R232 ;  /* 0x000000e8100b7220 */ /* 0x000fe20000400000 */
[----:B------:R-:W-:Y:S01]  /*181e0*/  F2FP.F16.E4M3.UNPACK_B R13, R3 ;  /* 0x00000003ff0d723e */ /* 0x000fe200020006ff */
[----:B------:R-:W-:-:S02]  /*181f0*/  HADD2.F32 R10, -RZ, R9.H0_H0 ;  /* 0x20000009ff0a7230 */ /* 0x000fc40000004100 */
        /* <DEDUP_REMOVED lines=12> */
[----:B------:R-:W-:Y:S01]  /*182c0*/  FMUL R13, R16, R234 ;  /* 0x000000ea100d7220 */ /* 0x000fe20000400000 */
[----:B------:R-:W-:Y:S01]  /*182d0*/  HADD2.F32 R22, -RZ, R15.H1_H1 ;  /* 0x3000000fff167230 */ /* 0x000fe20000004100 */
[----:B------:R-:W-:Y:S01]  /*182e0*/  F2FP.F16.E4M3.UNPACK_B R24, R4.H1 ;  /* 0x00000004ff18723e */ /* 0x000fe200030006ff */
[----:B------:R-:W-:Y:S02]  /*182f0*/  HADD2.F32 R28, -RZ, R23.H0_H0 ;  /* 0x20000017ff1c7230 */ /* 0x000fe40000004100 */
[C---:B------:R-:W-:Y:S01]  /*18300*/  FFMA R13, R2.reuse, R14, R13 ;  /* 0x0000000e020d7223 */ /* 0x040fe2000000000d */
[----:B------:R-:W-:Y:S01]  /*18310*/  FFMA R14, R2, R20, R235 ;  /* 0x00000014020e7223 */ /* 0x000fe200000000eb */
[----:B------:R-:W-:Y:S02]  /*18320*/  HADD2.F32 R20, -RZ, R15.H0_H0 ;  /* 0x2000000fff147230 */ /* 0x000fe40000004100 */
[----:B------:R-:W-:Y:S01]  /*18330*/  FMUL R15, R16, R236 ;  /* 0x000000ec100f7220 */ /* 0x000fe20000400000 */
[----:B------:R-:W-:Y:S01]  /*18340*/  F2FP.F16.E4M3.UNPACK_B R29, R5 ;  /* 0x00000005ff1d723e */ /* 0x000fe200020006ff */
[----:B------:R-:W-:-:S02]  /*18350*/  HADD2.F32 R12, -RZ, R12.H1_H1 ;  /* 0x3000000cff0c7230 */ /* 0x000fc40000004100 */
[----:B------:R-:W-:Y:S01]  /*18360*/  FMUL R233, R16, R233 ;  /* 0x000000e910e97220 */ /* 0x000fe20000400000 */
[C---:B------:R-:W-:Y:S01]  /*18370*/  FFMA R15, R2.reuse, R20, R15 ;  /* 0x00000014020f7223 */ /* 0x040fe2000000000f */
[C---:B------:R-:W-:Y:S01]  /*18380*/  FFMA R20, R2.reuse, R22, R237 ;  /* 0x0000001602147223 */ /* 0x040fe200000000ed */
[----:B------:R-:W-:Y:S02]  /*18390*/  HADD2.F32 R22, -RZ, R23.H1_H1 ;  /* 0x30000017ff167230 */ /* 0x000fe40000004100 */
[----:B------:R-:W-:Y:S01]  /*183a0*/  FFMA R12, R2, R12, R233 ;  /* 0x0000000c020c7223 */ /* 0x000fe200000000e9 */
[----:B------:R-:W-:Y:S02]  /*183b0*/  F2FP.SATFINITE.E4M3.F32.PACK_AB_MERGE_C R10, R10, R9, RZ ;  /* 0x000000090a0a723e */ /* 0x000fe400048070ff */
[----:B------:R-:W-:Y:S02]  /*183c0*/  F2FP.SATFINITE.E4M3.F32.PACK_AB_MERGE_C R14, R14, R13, RZ ;  /* 0x0000000d0e0e723e */ /* 0x000fe400048070ff */
[----:B------:R-:W-:-:S02]  /*183d0*/  F2FP.SATFINITE.E4M3.F32.PACK_AB_MERGE_C R12, R12, R11, RZ ;  /* 0x0000000b0c0c723e */ /* 0x000fc400048070ff */
[----:B------:R-:W-:Y:S01]  /*183e0*/  F2FP.SATFINITE.E4M3.F32.PACK_AB_MERGE_C R20, R20, R15, RZ ;  /* 0x0000000f1414723e */ /* 0x000fe200048070ff */
[C---:B--2---:R-:W-:Y:S01]  /*183f0*/  FMUL R21, R16.reuse, R21 ;  /* 0x0000001510157220 */ /* 0x044fe20000400000 */
[----:B---3--:R-:W-:-:S03]  /*18400*/  FMUL R23, R16, R30 ;  /* 0x0000001e10177220 */ /* 0x008fc60000400000 */
[C---:B------:R-:W-:Y:S01]  /*18410*/  FFMA R21, R2.reuse, R28, R21 ;  /* 0x0000001c02157223 */ /* 0x040fe20000000015 */
[--C-:B------:R-:W-:Y:S02]  /*18420*/  HADD2.F32 R28, -RZ, R24.reuse.H0_H0 ;  /* 0x20000018ff1c7230 */ /* 0x100fe40000004100 */
[----:B------:R-:W-:Y:S01]  /*18430*/  FFMA R22, R2, R22, R23 ;  /* 0x0000001602167223 */ /* 0x000fe20000000017 */
[C---:B----4-:R-:W-:Y:S01]  /*18440*/  FMUL R25, R16.reuse, R25 ;  /* 0x0000001910197220 */ /* 0x050fe20000400000 */
[----:B------:R-:W-:Y:S01]  /*18450*/  F2FP.F16.E4M3.UNPACK_B R23, R5.H1 ;  /* 0x00000005ff17723e */ /* 0x000fe200030006ff */
[----:B------:R-:W-:Y:S02]  /*18460*/  HADD2.F32 R24, -RZ, R24.H1_H1 ;  /* 0x30000018ff187230 */ /* 0x000fe40000004100 */
[----:B-----5:R-:W-:Y:S01]  /*18470*/  FMUL R27, R16, R27 ;  /* 0x0000001b101b7220 */ /* 0x020fe20000400000 */
[----:B------:R-:W-:Y:S01]  /*18480*/  FFMA R25, R2, R28, R25 ;  /* 0x0000001c02197223 */ /* 0x000fe20000000019 */
[----:B------:R-:W-:Y:S01]  /*18490*/  HADD2.F32 R28, -RZ, R29.H0_H0 ;  /* 0x2000001dff1c7230 */ /* 0x000fe20000004100 */
[----:B------:R-:W-:Y:S01]  /*184a0*/  F2FP.SATFINITE.E4M3.F32.PACK_AB_MERGE_C R21, R22, R21, RZ ;  /* 0x000000151615723e */ /* 0x000fe200048070ff */
[----:B------:R-:W-:-:S02]  /*184b0*/  HADD2.F32 R32, -RZ, R23.H0_H0 ;  /* 0x20000017ff207230 */ /* 0x000fc40000004100 */
[----:B------:R-:W-:Y:S01]  /*184c0*/  FFMA R24, R2, R24, R27 ;  /* 0x0000001802187223 */ /* 0x000fe2000000001b */
[----:B------:R-:W-:Y:S02]  /*184d0*/  HADD2.F32 R34, -RZ, R23.H1_H1 ;  /* 0x30000017ff227230 */ /* 0x000fe40000004100 */
[C---:B------:R-:W-:Y:S01]  /*184e0*/  FMUL R23, R16.reuse, R36 ;  /* 0x0000002410177220 */ /* 0x040fe20000400000 */
[----:B------:R-:W-:Y:S02]  /*184f0*/  HADD2.F32 R30, -RZ, R29.H1_H1 ;  /* 0x3000001dff1e7230 */ /* 0x000fe40000004100 */
[----:B------:R-:W-:Y:S01]  /*18500*/  FMUL R27, R16, R35 ;  /* 0x00000023101b7220 */ /* 0x000fe20000400000 */
[----:B------:R-:W-:Y:S01]  /*18510*/  F2FP.SATFINITE.E4M3.F32.PACK_AB_MERGE_C R25, R24, R25, RZ ;  /* 0x000000191819723e */ /* 0x000fe200048070ff */
[----:B------:R-:W-:Y:S01]  /*18520*/  FFMA R23, R2, R28, R23 ;  /* 0x0000001c02177223 */ /* 0x000fe20000000017 */
[----:B------:R-:W-:Y:S01]  /*18530*/  FMUL R29, R16, R33 ;  /* 0x00000021101d7220 */ /* 0x000fe20000400000 */
[----:B------:R-:W-:Y:S01]  /*18540*/  FFMA R28, R2, R30, R27 ;  /* 0x0000001e021c7223 */ /* 0x000fe2000000001b */
[----:B------:R-:W-:-:S02]  /*18550*/  FMUL R31, R16, R31 ;  /* 0x0000001f101f7220 */ /* 0x000fc40000400000 */
[----:B------:R-:W-:Y:S02]  /*18560*/  FFMA R29, R2, R32, R29 ;  /* 0x00000020021d7223 */ /* 0x000fe4000000001d */
[----:B------:R-:W-:Y:S01]  /*18570*/  F2FP.SATFINITE.E4M3.F32.PACK_AB_MERGE_C R23, R28, R23, RZ ;  /* 0x000000171c17723e */ /* 0x000fe200048070ff */
[----:B------:R-:W-:-:S05]  /*18580*/  FFMA R30, R2, R34, R31 ;  /* 0x00000022021e7223 */ /* 0x000fca000000001f */
[----:B------:R-:W-:Y:S01]  /*18590*/  F2FP.SATFINITE.E4M3.F32.PACK_AB_MERGE_C R29, R30, R29, RZ ;  /* 0x0000001d1e1d723e */ /* 0x000fe200048070ff */
[----:B------:R-:W-:Y:S06]  /*185a0*/  @P0 BRA `(.L_x_164) ;  /* 0x0000000000040947 */ /* 0x000fec0003800000 */
[----:B------:R-:W-:-:S04]  /*185b0*/  DEPBAR.LE SB0, 0x1 ;  /* 0x000080400000791a */ /* 0x000fc80000000000 */
.L_x_164:
        /* <DEDUP_REMOVED lines=27> */
.L_x_166:
[----:B------:R-:W-:Y:S05]  /*18770*/  BSYNC B0 ;  /* 0x0000000000007941 */ /* 0x000fea0003800000 */
.L_x_165:
[----:B------:R-:W-:Y:S04]  /*18780*/  BSSY B0, `(.L_x_167) ;  /* 0x000003a000007945 */ /* 0x000fe80003800000 */
[----:B------:R-:W-:Y:S05]  /*18790*/  @!P1 BRA `(.L_x_168) ;  /* 0x0000000000e09947 */ /* 0x000fea0003800000 */
[----:B------:R-:W-:-:S04]  /*187a0*/  MOV R9, UR44 ;  /* 0x0000002c00097c02 */ /* 0x000fc80008000f00 */
[----:B------:R-:W-:-:S13]  /*187b0*/  ISETP.NE.AND P3, PT, R9, 0x3, PT ;  /* 0x000000030900780c */ /* 0x000fda0003f65270 */
[----:B------:R-:W-:Y:S05]  /*187c0*/  @!P3 BRA `(.L_x_169) ;  /* 0x000000000004b947 */ /* 0x000fea0003800000 */
[----:B------:R-:W-:Y:S01]  /*187d0*/  BPT.TRAP 0x1 ;  /* 0x000000040000795c */ /* 0x000fe20000300000 */
.L_x_169:
[----:B------:R-:W-:Y:S01]  /*187e0*/  LEA R9, R18, UR48, 0x3 ;  /* 0x0000003012097c11 */ /* 0x000fe2000f8e18ff */
[----:B------:R-:W-:Y:S01]  /*187f0*/  BSSY B1, `(.L_x_170) ;  /* 0x0000004000017945 */ /* 0x000fe20003800000 */
[----:B------:R-:W-:-:S04]  /*18800*/  SHF.L.U32 R10, R19, 0x1f, RZ ;  /* 0x0000001f130a7819 */ /* 0x000fc800000006ff */
[----:B------:R-:W1:Y:S02]  /*18810*/  SYNCS.PHASECHK.TRANS64.TRYWAIT P4, [R9+URZ+0x60], R10 ;  /* 0x0000600a090075a7 */ /* 0x000e64000808017f */
[----:B-1----:R-:W-:Y:S05]  /*18820*/  @!P4 BRA `(.L_x_171) ;  /* 0x0000007800fcc947 */ /* 0x002fea0003800000 */
.L_x_383:
[----:B------:R-:W-:Y:S05]  /*18830*/  BSYNC B1 ;  /* 0x0000000000017941 */ /* 0x000fea0003800000 */
.L_x_170:
        /* <DEDUP_REMOVED lines=22> */
.L_x_173:
[----:B------:R-:W-:Y:S05]  /*189a0*/  BSYNC B1 ;  /* 0x0000000000017941 */ /* 0x000fea0003800000 */
.L_x_172:
        /* <DEDUP_REMOVED lines=8> */
.L_x_174:
        /* <DEDUP_REMOVED lines=15> */
.L_x_168:
[----:B------:R-:W-:Y:S05]  /*18b20*/  BSYNC B0 ;  /* 0x0000000000007941 */ /* 0x000fea0003800000 */
.L_x_167:
        /* <DEDUP_REMOVED lines=82> */
.L_x_175:
        /* <DEDUP_REMOVED lines=27> */
.L_x_177:
[----:B------:R-:W-:Y:S05]  /*19200*/  BSYNC B0 ;  /* 0x0000000000007941 */ /* 0x000fea0003800000 */
.L_x_176:
[----:B------:R-:W-:Y:S04]  /*19210*/  BSSY B0, `(.L_x_178) ;  /* 0x000003a000007945 */ /* 0x000fe80003800000 */
[----:B------:R-:W-:Y:S05]  /*19220*/  @!P1 BRA `(.L_x_179) ;  /* 0x0000000000e09947 */ /* 0x000fea0003800000 */
[----:B------:R-:W-:-:S04]  /*19230*/  MOV R9, UR44 ;  /* 0x0000002c00097c02 */ /* 0x000fc80008000f00 */
[----:B------:R-:W-:-:S13]  /*19240*/  ISETP.NE.AND P3, PT, R9, 0x3, PT ;  /* 0x000000030900780c */ /* 0x000fda0003f65270 */
[----:B------:R-:W-:Y:S05]  /*19250*/  @!P3 BRA `(.L_x_180) ;  /* 0x000000000004b947 */ /* 0x000fea0003800000 */
[----:B------:R-:W-:Y:S01]  /*19260*/  BPT.TRAP 0x1 ;  /* 0x000000040000795c */ /* 0x000fe20000300000 */
.L_x_180:
[----:B------:R-:W-:Y:S01]  /*19270*/  LEA R9, R18, UR48, 0x3 ;  /* 0x0000003012097c11 */ /* 0x000fe2000f8e18ff */
[----:B------:R-:W-:Y:S01]  /*19280*/  BSSY B1, `(.L_x_181) ;  /* 0x0000004000017945 */ /* 0x000fe20003800000 */
[----:B------:R-:W-:-:S04]  /*19290*/  SHF.L.U32 R10, R19, 0x1f, RZ ;  /* 0x0000001f130a7819 */ /* 0x000fc800000006ff */
[----:B------:R-:W1:Y:S02]  /*192a0*/  SYNCS.PHASECHK.TRANS64.TRYWAIT P4, [R9+URZ+0x60], R10 ;  /* 0x0000600a090075a7 */ /* 0x000e64000808017f */
[----:B-1----:R-:W-:Y:S05]  /*192b0*/  @!P4 BRA `(.L_x_182) ;  /* 0x00000070006cc947 */ /* 0x002fea0003800000 */
.L_x_384:
[----:B------:R-:W-:Y:S05]  /*192c0*/  BSYNC B1 ;  /* 0x0000000000017941 */ /* 0x000fea0003800000 */
.L_x_181:
        /* <DEDUP_REMOVED lines=22> */
.L_x_184:
[----:B------:R-:W-:Y:S05]  /*19430*/  BSYNC B1 ;  /* 0x0000000000017941 */ /* 0x000fea0003800000 */
.L_x_183:
        /* <DEDUP_REMOVED lines=8> */
.L_x_185:
        /* <DEDUP_REMOVED lines=15> */
.L_x_179:
[----:B------:R-:W-:Y:S05]  /*195b0*/  BSYNC B0 ;  /* 0x0000000000007941 */ /* 0x000fea0003800000 */
.L_x_178:
        /* <DEDUP_REMOVED lines=82> */
.L_x_186:
        /* <DEDUP_REMOVED lines=27> */
.L_x_188:
[----:B------:R-:W-:Y:S05]  /*19c90*/  BSYNC B0 ;  /* 0x0000000000007941 */ /* 0x000fea0003800000 */
.L_x_187:
[----:B------:R-:W-:Y:S04]  /*19ca0*/  BSSY B0, `(.L_x_189) ;  /* 0x000003a000007945 */ /* 0x000fe80003800000 */
[----:B------:R-:W-:Y:S05]  /*19cb0*/  @!P1 BRA `(.L_x_190) ;  /* 0x0000000000e09947 */ /* 0x000fea0003800000 */
[----:B------:R-:W-:-:S04]  /*19cc0*/  MOV R9, UR44 ;  /* 0x0000002c00097c02 */ /* 0x000fc80008000f00 */
[----:B------:R-:W-:-:S13]  /*19cd0*/  ISETP.NE.AND P3, PT, R9, 0x3, PT ;  /* 0x000000030900780c */ /* 0x000fda0003f65270 */
[----:B------:R-:W-:Y:S05]  /*19ce0*/  @!P3 BRA `(.L_x_191) ;  /* 0x000000000004b947 */ /* 0x000fea0003800000 */
[----:B------:R-:W-:Y:S01]  /*19cf0*/  BPT.TRAP 0x1 ;  /* 0x000000040000795c */ /* 0x000fe20000300000 */
.L_x_191:
[----:B------:R-:W-:Y:S01]  /*19d00*/  LEA R9, R18, UR48, 0x3 ;  /* 0x0000003012097c11 */ /* 0x000fe2000f8e18ff */
[----:B------:R-:W-:Y:S01]  /*19d10*/  BSSY B1, `(.L_x_192) ;  /* 0x0000004000017945 */ /* 0x000fe20003800000 */
[----:B------:R-:W-:-:S04]  /*19d20*/  SHF.L.U32 R10, R19, 0x1f, RZ ;  /* 0x0000001f130a7819 */ /* 0x000fc800000006ff */
[----:B------:R-:W1:Y:S02]  /*19d30*/  SYNCS.PHASECHK.TRANS64.TRYWAIT P4, [R9+URZ+0x60], R10 ;  /* 0x0000600a090075a7 */ /* 0x000e64000808017f */
[----:B-1----:R-:W-:Y:S05]  /*19d40*/  @!P4 BRA `(.L_x_193) ;  /* 0x0000006400dcc947 */ /* 0x002fea0003800000 */
.L_x_385:
[----:B------:R-:W-:Y:S05]  /*19d50*/  BSYNC B1 ;  /* 0x0000000000017941 */ /* 0x000fea0003800000 */
.L_x_192:
        /* <DEDUP_REMOVED lines=22> */
.L_x_195:
[----:B------:R-:W-:Y:S05]  /*19ec0*/  BSYNC B1 ;  /* 0x0000000000017941 */ /* 0x000fea0003800000 */
.L_x_194:
        /* <DEDUP_REMOVED lines=8> */
.L_x_196:
        /* <DEDUP_REMOVED lines=15> */
.L_x_190:
[----:B------:R-:W-:Y:S05]  /*1a040*/  BSYNC B0 ;  /* 0x0000000000007941 */ /* 0x000fea0003800000 */
.L_x_189:
        /* <DEDUP_REMOVED lines=82> */
.L_x_197:
        /* <DEDUP_REMOVED lines=27> */
.L_x_199:
[----:B------:R-:W-:Y:S05]  /*1a720*/  BSYNC B0 ;  /* 0x0000000000007941 */ /* 0x000fea0003800000 */
.L_x_198:
[----:B------:R-:W-:Y:S04]  /*1a730*/  BSSY B0, `(.L_x_200) ;  /* 0x000003a000007945 */ /* 0x000fe80003800000 */
[----:B------:R-:W-:Y:S05]  /*1a740*/  @!P1 BRA `(.L_x_201) ;  /* 0x0000000000e09947 */ /* 0x000fea0003800000 */
[----:B------:R-:W-:-:S04]  /*1a750*/  MOV R9, UR44 ;  /* 0x0000002c00097c02 */ /* 0x000fc80008000f00 */
[----:B------:R-:W-:-:S13]  /*1a760*/  ISETP.NE.AND P3, PT, R9, 0x3, PT ;  /* 0x000000030900780c */ /* 0x000fda0003f65270 */
[----:B------:R-:W-:Y:S05]  /*1a770*/  @!P3 BRA `(.L_x_202) ;  /* 0x000000000004b947 */ /* 0x000fea0003800000 */
[----:B------:R-:W-:Y:S01]  /*1a780*/  BPT.TRAP 0x1 ;  /* 0x000000040000795c */ /* 0x000fe20000300000 */
.L_x_202:
[----:B------:R-:W-:Y:S01]  /*1a790*/  LEA R9, R18, UR48, 0x3 ;  /* 0x0000003012097c11 */ /* 0x000fe2000f8e18ff */
[----:B------:R-:W-:Y:S01]  /*1a7a0*/  BSSY B1, `(.L_x_203) ;  /* 0x0000004000017945 */ /* 0x000fe20003800000 */
[----:B------:R-:W-:-:S04]  /*1a7b0*/  SHF.L.U32 R10, R19, 0x1f, RZ ;  /* 0x0000001f130a7819 */ /* 0x000fc800000006ff */
[----:B------:R-:W1:Y:S02]  /*1a7c0*/  SYNCS.PHASECHK.TRANS64.TRYWAIT P4, [R9+URZ+0x60], R10 ;  /* 0x0000600a090075a7 */ /* 0x000e64000808017f */
[----:B-1----:R-:W-:Y:S05]  /*1a7d0*/  @!P4 BRA `(.L_x_204) ;  /* 0x0000005c004cc947 */ /* 0x002fea0003800000 */
.L_x_386:
[----:B------:R-:W-:Y:S05]  /*1a7e0*/  BSYNC B1 ;  /* 0x0000000000017941 */ /* 0x000fea0003800000 */
.L_x_203:
        /* <DEDUP_REMOVED lines=22> */
.L_x_206:
[----:B------:R-:W-:Y:S05]  /*1a950*/  BSYNC B1 ;  /* 0x0000000000017941 */ /* 0x000fea0003800000 */
.L_x_205:
        /* <DEDUP_REMOVED lines=8> */
.L_x_207:
        /* <DEDUP_REMOVED lines=15> */
.L_x_201:
[----:B------:R-:W-:Y:S05]  /*1aad0*/  BSYNC B0 ;  /* 0x0000000000007941 */ /* 0x000fea0003800000 */
.L_x_200:
        /* <DEDUP_REMOVED lines=82> */
.L_x_208:
        /* <DEDUP_REMOVED lines=27> */
.L_x_210:
[----:B------:R-:W-:Y:S05]  /*1b1b0*/  BSYNC B0 ;  /* 0x0000000000007941 */ /* 0x000fea0003800000 */
.L_x_209:
[----:B------:R-:W-:Y:S04]  /*1b1c0*/  BSSY B0, `(.L_x_211) ;  /* 0x0000035000007945 */ /* 0x000fe80003800000 */
[----:B------:R-:W-:Y:S05]  /*1b1d0*/  @!P1 BRA `(.L_x_212) ;  /* 0x0000000000cc9947 */ /* 0x000fea0003800000 */
[----:B------:R-:W-:-:S04]  /*1b1e0*/  MOV R9, UR44 ;  /* 0x0000002c00097c02 */ /* 0x000fc80008000f00 */
[----:B------:R-:W-:-:S13]  /*1b1f0*/  ISETP.NE.AND P3, PT, R9, 0x3, PT ;  /* 0x000000030900780c */ /* 0x000fda0003f65270 */
[----:B------:R-:W-:Y:S05]  /*1b200*/  @!P3 BRA `(.L_x_213) ;  /* 0x000000000004b947 */ /* 0x000fea0003800000 */
[----:B------:R-:W-:Y:S01]  /*1b210*/  BPT.TRAP 0x1 ;  /* 0x000000040000795c */ /* 0x000fe20000300000 */
.L_x_213:
[----:B------:R-:W-:Y:S01]  /*1b220*/  SHF.L.U32 R9, R19, 0x1f, RZ ;  /* 0x0000001f13097819 */ /* 0x000fe200000006ff */
[----:B------:R-:W-:Y:S01]  /*1b230*/  BSSY B1, `(.L_x_214) ;  /* 0x0000004000017945 */ /* 0x000fe20003800000 */
[----:B------:R-:W-:-:S04]  /*1b240*/  LEA R10, R18, UR48, 0x3 ;  /* 0x00000030120a7c11 */ /* 0x000fc8000f8e18ff */
[----:B------:R-:W1:Y:S02]  /*1b250*/  SYNCS.PHASECHK.TRANS64.TRYWAIT P1, [R10+URZ+0x60], R9 ;  /* 0x000060090a0075a7 */ /* 0x000e64000802017f */
[----:B-1----:R-:W-:Y:S05]  /*1b260*/  @!P1 BRA `(.L_x_215) ;  /* 0x0000005000bc9947 */ /* 0x002fea0003800000 */
.L_x_387:
[----:B------:R-:W-:Y:S05]  /*1b270*/  BSYNC B1 ;  /* 0x0000000000017941 */ /* 0x000fea0003800000 */
.L_x_214:
[----:B------:R-:W-:Y:S04]  /*1b280*/  BSSY B1, `(.L_x_216) ;  /* 0x0000016000017945 */ /* 0x000fe80003800000 */
[----:B------:R-:W-:Y:S05]  /*1b290*/  @P2 BRA `(.L_x_217) ;  /* 0x0000000000502947 */ /* 0x000fea0003800000 */
[----:B------:R-:W2:Y:S01]  /*1b2a0*/  S2R R11, SR_TID.X ;  /* 0x00000000000b7919 */ /* 0x000ea20000002100 */
[----:B------:R-:W-:-:S04]  /*1b2b0*/  LEA R0, R18, R17, 0xc ;  /* 0x0000001112007211 */ /* 0x000fc800078e60ff */
[----:B------:R-:W-:Y:S01]  /*1b2c0*/  IADD3 R3, R0, UR48, RZ ;  /* 0x0000003000037c10 */ /* 0x000fe2000fffe0ff */
[----:B------:R-:W-:Y:S04]  /*1b2d0*/  LDS.U16 R4, [R0+UR48+0x100] ;  /* 0x0001003000047984 */ /* 0x000fe80008000400 */
[----:B------:R-:W-:Y:S04]  /*1b2e0*/  LDS.U16 R5, [R0+UR48+0x208] ;  /* 0x0002083000057984 */ /* 0x000fe80008000400 */
[----:B-1----:R-:W-:Y:S01]  /*1b2f0*/  LDS.U16 R10, [R0+UR48+0x108] ;  /* 0x00010830000a7984 */ /* 0x002fe20008000400 */
[----:B--2---:R-:W-:-:S04]  /*1b300*/  SHF.R.U32.HI R11, RZ, 0x4, R11 ;  /* 0x00000004ff0b7819 */ /* 0x004fc8000001160b */
[----:B------:R-:W-:Y:S02]  /*1b310*/  LOP3.LUT P1, RZ, R11, 0x1, RZ, 0xc0, !PT ;  /* 0x000000010bff7812 */ /* 0x000fe4000782c0ff */
[----:B------:R-:W-:-:S04]  /*1b320*/  MOV R11, 0x8 ;  /* 0x00000008000b7802 */ /* 0x000fc80000000f00 */
[----:B------:R-:W-:-:S04]  /*1b330*/  SEL R11, R11, 0xfffffff8, !P1 ;  /* 0xfffffff80b0b7807 */ /* 0x000fc80004800000 */
[----:B------:R-:W-:Y:S02]  /*1b340*/  LEA R13, R11, R3, 0x1 ;  /* 0x000000030b0d7211 */ /* 0x000fe400078e08ff */
[----:B------:R-:W1:Y:S04]  /*1b350*/  LDS.U16 R3, [R0+UR48+0x200] ;  /* 0x0002003000037984 */ /* 0x000e680008000400 */
[----:B------:R-:W-:Y:S04]  /*1b360*/  LDS.U16 R9, [R13+0x200] ;  /* 0x000200000d097984 */ /* 0x000fe80000000400 */
[----:B------:R-:W2:Y:S04]  /*1b370*/  LDS.U16 R12, [R13+0x100] ;  /* 0x000100000d0c7984 */ /* 0x000ea80000000400 */
[----:B------:R-:W-:Y:S04]  /*1b380*/  LDS.U16 R11, [R13+0x208] ;  /* 0x000208000d0b7984 */ /* 0x000fe80000000400 */
[----:B------:R-:W3:Y:S01]  /*1b390*/  LDS.U16 R14, [R13+0x108] ;  /* 0x000108000d0e7984 */ /* 0x000ee20000000400 */
[----:B-1----:R-:W-:-:S02]  /*1b3a0*/  PRMT R0, R4, 0x5410, R3 ;  /* 0x0000541004007816 */ /* 0x002fc40000000003 */
[----:B------:R-:W-:Y:S02]  /*1b3b0*/  PRMT R3, R10, 0x5410, R5 ;  /* 0x000054100a037816 */ /* 0x000fe40000000005 */
[----:B--2---:R-:W-:Y:S02]  /*1b3c0*/  PRMT R4, R12, 0x5410, R9 ;  /* 0x000054100c047816 */ /* 0x004fe40000000009 */
[----:B---3--:R-:W-:-:S07]  /*1b3d0*/  PRMT R5, R14, 0x5410, R11 ;  /* 0x000054100e057816 */ /* 0x008fce000000000b */
.L_x_217:
[----:B------:R-:W-:Y:S05]  /*1b3e0*/  BSYNC B1 ;  /* 0x0000000000017941 */ /* 0x000fea0003800000 */
.L_x_216:
        /* <DEDUP_REMOVED lines=8> */
.L_x_218:
[----:B-1----:R-:W1:Y:S01]  /*1b470*/  S2R R10, SR_CgaCtaId ;  /* 0x00000000000a7919 */ /* 0x002e620000008800 */
[C---:B------:R-:W-:Y:S02]  /*1b480*/  LEA R9, R7.reuse, UR48, 0x3 ;  /* 0x0000003007097c11 */ /* 0x040fe4000f8e18ff */
[----:B------:R-:W-:Y:S02]  /*1b490*/  IADD3 R7, R7, 0x1, RZ ;  /* 0x0000000107077810 */ /* 0x000fe40007ffe0ff */
[----:B------:R-:W-:Y:S02]  /*1b4a0*/  IADD3 R9, R9, 0x80, RZ ;  /* 0x0000008009097810 */ /* 0x000fe40007ffe0ff */
[----:B------:R-:W-:-:S04]  /*1b4b0*/  ISETP.NE.AND P1, PT, R7, 0x4, PT ;  /* 0x000000040700780c */ /* 0x000fc80003f25270 */
[----:B------:R-:W-:Y:S02]  /*1b4c0*/  SEL R7, R7, RZ, P1 ;  /* 0x000000ff07077207 */ /* 0x000fe40000800000 */
[----:B-1----:R-:W-:-:S04]  /*1b4d0*/  PRMT R9, R10, 0x654, R9 ;  /* 0x000006540a097816 */ /* 0x002fc80000000009 */
[----:B--2---:R1:W-:Y:S02]  /*1b4e0*/  SYNCS.ARRIVE.TRANS64.RED.A1T0 RZ, [R9+URZ], RZ ;  /* 0x000000ff09ff79a7 */ /* 0x0043e4000810043f */
[----:B-1----:R-:W-:-:S04]  /*1b4f0*/  SEL R9, RZ, 0x1, P1 ;  /* 0x00000001ff097807 */ /* 0x002fc80000800000 */
[----:B------:R-:W-:-:S07]  /*1b500*/  LOP3.LUT R8, R8, R9, RZ, 0x3c, !PT ;  /* 0x0000000908087212 */ /* 0x000fce00078e3cff */
.L_x_212:
[----:B------:R-:W-:Y:S05]  /*1b510*/  BSYNC B0 ;  /* 0x0000000000007941 */ /* 0x000fea0003800000 */
.L_x_211:
[----:B------:R-:W2:Y:S04]  /*1b520*/  LDL.LU R13, [R1+0x460] ;  /* 0x00046000010d7983 */ /* 0x000ea80000300800 */
[----:B------:R-:W3:Y:S04]  /*1b530*/  LDL.LU R12, [R1+0x464] ;  /* 0x00046400010c7983 */ /* 0x000ee80000300800 */
[----:B------:R-:W4:Y:S04]  /*1b540*/  LDL.LU R14, [R1+0x468] ;  /* 0x00046800010e7983 */ /* 0x000f280000300800 */
[----:B------:R-:W5:Y:S04]  /*1b550*/  LDL.LU R19, [R1+0x46c] ;  /* 0x00046c0001137983 */ /* 0x000f680000300800 */
[----:B------:R-:W4:Y:S04]  /*1b560*/  LDL.LU R24, [R1+0x470] ;  /* 0x0004700001187983 */ /* 0x000f280000300800 */
[----:B------:R-:W5:Y:S01]  /*1b570*/  LDL.LU R18, [R1+0x474] ;  /* 0x0004740001127983 */ /* 0x000f620000300800 */
[----:B------:R-:W-:-:S03]  /*1b580*/  F2FP.F16.E4M3.UNPACK_B R9, R0 ;  /* 0x00000000ff09723e */ /* 0x000fc600020006ff */
[----:B------:R-:W5:Y:S04]  /*1b590*/  LDL.LU R21, [R1+0x478] ;  /* 0x0004780001157983 */ /* 0x000f680000300800 */
[----:B------:R-:W5:Y:S01]  /*1b5a0*/  LDL.LU R30, [R1+0x47c] ;  /* 0x00047c00011e7983 */ /* 0x000f620000300800 */
[--C-:B------:R-:W-:Y:S01]  /*1b5b0*/  HADD2.F32 R11, -RZ, R9.reuse.H0_H0 ;  /* 0x20000009ff0b7230 */ /* 0x100fe20000004100 */
[----:B------:R-:W-:Y:S01]  /*1b5c0*/  F2FP.F16.E4M3.UNPACK_B R0, R0.H1 ;  /* 0x00000000ff00723e */ /* 0x000fe200030006ff */
[----:B------:R-:W-:Y:S01]  /*1b5d0*/  HADD2.F32 R9, -RZ, R9.H1_H1 ;  /* 0x30000009ff097230 */ /* 0x000fe20000004100 */
[----:B------:R-:W5:Y:S04]  /*1b5e0*/  LDL.LU R20, [R1+0x480] ;  /* 0x0004800001147983 */ /* 0x000f680000300800 */
[----:B------:R-:W5:Y:S04]  /*1b5f0*/  LDL.LU R23, [R1+0x484] ;  /* 0x0004840001177983 */ /* 0x000f680000300800 */
[----:B------:R-:W5:Y:S04]  /*1b600*/  LDL.LU R25, [R1+0x488] ;  /* 0x0004880001197983 */ /* 0x000f680000300800 */
[----:B------:R-:W5:Y:S04]  /*1b610*/  LDL.LU R22, [R1+0x48c] ;  /* 0x00048c0001167983 */ /* 0x000f680000300800 */
[----:B------:R-:W5:Y:S04]  /*1b620*/  LDL.LU R27, [R1+0x490] ;  /* 0x00049000011b7983 */ /* 0x000f680000300800 */
[----:B------:R-:W5:Y:S04]  /*1b630*/  LDL.LU R29, [R1+0x494] ;  /* 0x00049400011d7983 */ /* 0x000f680000300800 */
[----:B------:R-:W5:Y:S01]  /*1b640*/  LDL.LU R28, [R1+0x498] ;  /* 0x00049800011c7983 */ /* 0x000f620000300800 */
[C---:B--2---:R-:W-:Y:S01]  /*1b650*/  FMUL R15, R16.reuse, R13 ;  /* 0x0000000d100f7220 */ /* 0x044fe20000400000 */
[----:B---3--:R-:W-:Y:S01]  /*1b660*/  FMUL R12, R16, R12 ;  /* 0x0000000c100c7220 */ /* 0x008fe20000400000 */
[----:B------:R-:W-:-:S03]  /*1b670*/  HADD2.F32 R13, -RZ, R0.H0_H0 ;  /* 0x20000000ff0d7230 */ /* 0x000fc60000004100 */
[----:B------:R-:W-:Y:S01]  /*1b680*/  FFMA R12, R2, R9, R12 ;  /* 0x00000009020c7223 */ /* 0x000fe2000000000c */
[----:B------:R-:W-:Y:S02]  /*1b690*/  HADD2.F32 R9, -RZ, R0.H1_H1 ;  /* 0x30000000ff097230 */ /* 0x000fe40000004100 */
[C---:B----4-:R-:W-:Y:S02]  /*1b6a0*/  FMUL R0, R16.reuse, R24 ;  /* 0x0000001810007220 */ /* 0x050fe40000400000 */
[----:B------:R-:W2:Y:S01]  /*1b6b0*/  LDL.LU R24, [R1+0x49c] ;  /* 0x00049c0001187983 */ /* 0x000ea20000300800 */
[----:B------:R-:W-:Y:S01]  /*1b6c0*/  F2FP.F16.E4M3.UNPACK_B R10, R3 ;  /* 0x00000003ff0a723e */ /* 0x000fe200020006ff */
[----:B------:R-:W-:Y:S01]  /*1b6d0*/  FMUL R14, R16, R14 ;  /* 0x0000000e100e7220 */ /* 0x000fe20000400000 */
[----:B------:R-:W-:-:S03]  /*1b6e0*/  FFMA R15, R2, R11, R15 ;  /* 0x0000000b020f7223 */ /* 0x000fc6000000000f */
[--C-:B------:R-:W-:Y:S02]  /*1b6f0*/  HADD2.F32 R11, -RZ, R10.reuse.H0_H0 ;  /* 0x2000000aff0b7230 */ /* 0x100fe40000004100 */
[----:B------:R-:W-:Y:S01]  /*1b700*/  FFMA R14, R2, R13, R14 ;  /* 0x0000000d020e7223 */ /* 0x000fe2000000000e */
[----:B------:R-:W-:Y:S02]  /*1b710*/  HADD2.F32 R13, -RZ, R10.H1_H1 ;  /* 0x3000000aff0d7230 */ /* 0x000fe40000004100 */
[----:B-----5:R-:W-:Y:S01]  /*1b720*/  FMUL R19, R16, R19 ;  /* 0x0000001310137220 */ /* 0x020fe20000400000 */
[----:B------:R-:W-:Y:S01]  /*1b730*/  F2FP.F16.E4M3.UNPACK_B R3, R3.H1 ;  /* 0x00000003ff03723e */ /* 0x000fe200030006ff */
[----:B------:R-:W-:Y:S01]  /*1b740*/  FFMA R10, R2, R11, R0 ;  /* 0x0000000b020a7223 */ /* 0x000fe20000000000 */
[----:B------:R-:W-:Y:S01]  /*1b750*/  FMUL R18, R16, R18 ;  /* 0x0000001210127220 */ /* 0x000fe20000400000 */
[----:B------:R-:W-:Y:S01]  /*1b760*/  F2FP.F16.E4M3.UNPACK_B R0, R4 ;  /* 0x00000004ff00723e */ /* 0x000fe200020006ff */
[----:B------:R-:W-:Y:S01]  /*1b770*/  FFMA R19, R2, R9, R19 ;  /* 0x0000000902137223 */ /* 0x000fe20000000013 */
[----:B------:R-:W-:-:S02]  /*1b780*/  HADD2.F32 R9, -RZ, R3.H0_H0 ;  /* 0x20000003ff097230 */ /* 0x000fc40000004100 */
[----:B------:R-:W-:Y:S01]  /*1b790*/  FFMA R13, R2, R13, R18 ;  /* 0x0000000d020d7223 */ /* 0x000fe20000000012 */
[----:B------:R-:W-:Y:S02]  /*1b7a0*/  HADD2.F32 R3, -RZ, R3.H1_H1 ;  /* 0x30000003ff037230 */ /* 0x000fe40000004100 */
[C---:B------:R-:W-:Y:S01]  /*1b7b0*/  FMUL R18, R16.reuse, R30 ;  /* 0x0000001e10127220 */ /* 0x040fe20000400000 */
[--C-:B------:R-:W-:Y:S02]  /*1b7c0*/  HADD2.F32 R11, -RZ, R0.reuse.H0_H0 ;  /* 0x20000000ff0b7230 */ /* 0x100fe40000004100 */
[C---:B------:R-:W-:Y:S01]  /*1b7d0*/  FMUL R20, R16.reuse, R20 ;  /* 0x0000001410147220 */ /* 0x040fe20000400000 */
[----:B------:R-:W-:Y:S01]  /*1b7e0*/  F2FP.F16.E4M3.UNPACK_B R4, R4.H1 ;  /* 0x00000004ff04723e */ /* 0x000fe200030006ff */
[----:B------:R-:W-:Y:S01]  /*1b7f0*/  FMUL R21, R16, R21 ;  /* 0x0000001510157220 */ /* 0x000fe20000400000 */
[C---:B------:R-:W-:Y:S01]  /*1b800*/  FFMA R18, R2.reuse, R3, R18 ;  /* 0x0000000302127223 */ /* 0x040fe20000000012 */
[----:B------:R-:W-:Y:S01]  /*1b810*/  FFMA R20, R2, R11, R20 ;  /* 0x0000000b02147223 */ /* 0x000fe20000000014 */
[----:B------:R-:W-:-:S02]  /*1b820*/  HADD2.F32 R3, -RZ, R0.H1_H1 ;  /* 0x30000000ff037230 */ /* 0x000fc40000004100 */
[----:B------:R-:W-:Y:S01]  /*1b830*/  FFMA R21, R2, R9, R21 ;  /* 0x0000000902157223 */ /* 0x000fe20000000015 */
[--C-:B------:R-:W-:Y:S01]  /*1b840*/  HADD2.F32 R11, -RZ, R4.reuse.H1_H1 ;  /* 0x30000004ff0b7230 */ /* 0x100fe20000004100 */
[-C--:B------:R-:W-:Y:S01]  /*1b850*/  F2FP.F16.E4M3.UNPACK_B R0, R5.reuse ;  /* 0x00000005ff00723e */ /* 0x080fe200020006ff */
[----:B------:R-:W-:Y:S02]  /*1b860*/  HADD2.F32 R9, -RZ, R4.H0_H0 ;  /* 0x20000004ff097230 */ /* 0x000fe40000004100 */
[C---:B------:R-:W-:Y:S01]  /*1b870*/  FMUL R22, R16.reuse, R22 ;  /* 0x0000001610167220 */ /* 0x040fe20000400000 */
[----:B------:R-:W-:Y:S01]  /*1b880*/  F2FP.F16.E4M3.UNPACK_B R5, R5.H1 ;  /* 0x00000005ff05723e */ /* 0x000fe200030006ff */
[C---:B------:R-:W-:Y:S01]  /*1b890*/  FMUL R23, R16.reuse, R23 ;  /* 0x0000001710177220 */ /* 0x040fe20000400000 */
[----:B------:R-:W-:Y:S01]  /*1b8a0*/  FMUL R4, R16, R25 ;  /* 0x0000001910047220 */ /* 0x000fe20000400000 */
[C---:B------:R-:W-:Y:S02]  /*1b8b0*/  FFMA R25, R2.reuse, R11, R22 ;  /* 0x0000000b02197223 */ /* 0x040fe40000000016 */
[C---:B------:R-:W-:Y:S01]  /*1b8c0*/  FFMA R23, R2.reuse, R3, R23 ;  /* 0x0000000302177223 */ /* 0x040fe20000000017 */
[----:B------:R-:W-:Y:S01]  /*1b8d0*/  FFMA R4, R2, R9, R4 ;  /* 0x0000000902047223 */ /* 0x000fe20000000004 */
[----:B------:R-:W-:-:S02]  /*1b8e0*/  HADD2.F32 R11, -RZ, R5.H0_H0 ;  /* 0x20000005ff0b7230 */ /* 0x000fc40000004100 */
[C---:B------:R-:W-:Y:S01]  /*1b8f0*/  FMUL R27, R16.reuse, R27 ;  /* 0x0000001b101b7220 */ /* 0x040fe20000400000 */
[--C-:B------:R-:W-:Y:S02]  /*1b900*/  HADD2.F32 R3, -RZ, R0.reuse.H0_H0 ;  /* 0x20000000ff037230 */ /* 0x100fe40000004100 */
[C---:B------:R-:W-:Y:S01]  /*1b910*/  FMUL R22, R16.reuse, R28 ;  /* 0x0000001c10167220 */ /* 0x040fe20000400000 */
[----:B------:R-:W-:Y:S02]  /*1b920*/  HADD2.F32 R9, -RZ, R0.H1_H1 ;  /* 0x30000000ff097230 */ /* 0x000fe40000004100 */
[----:B------:R-:W-:Y:S01]  /*1b930*/  FMUL R0, R16, R29 ;  /* 0x0000001d10007220 */ /* 0x000fe20000400000 */
[----:B------:R-:W-:Y:S02]  /*1b940*/  HADD2.F32 R5, -RZ, R5.H1_H1 ;  /* 0x30000005ff057230 */ /* 0x000fe40000004100 */
        /* <DEDUP_REMOVED lines=9> */
[----:B------:R-:W-:Y:S01]  /*1b9e0*/  F2FP.SATFINITE.E4M3.F32.PACK_AB_MERGE_C R3, R0, R3, RZ ;  /* 0x000000030003723e */ /* 0x000fe200048070ff */
[----:B--2---:R-:W-:-:S04]  /*1b9f0*/  FMUL R24, R16, R24 ;  /* 0x0000001810187220 */ /* 0x004fc80000400000 */
[----:B------:R-:W-:-:S05]  /*1ba00*/  FFMA R24, R2, R5, R24 ;  /* 0x0000000502187223 */ /* 0x000fca0000000018 */
[----:B------:R-:W-:Y:S01]  /*1ba10*/  F2FP.SATFINITE.E4M3.F32.PACK_AB_MERGE_C R11, R24, R11, RZ ;  /* 0x0000000b180b723e */ /* 0x000fe200048070ff */
[----:B------:R-:W-:Y:S06]  /*1ba20*/  @P0 BRA `(.L_x_219) ;  /* 0x0000000000040947 */ /* 0x000fec0003800000 */
[----:B------:R-:W-:-:S04]  /*1ba30*/  DEPBAR.LE SB0, 0x1 ;  /* 0x000080400000791a */ /* 0x000fc80000000000 */
.L_x_219:
[----:B------:R-:W2:Y:S01]  /*1ba40*/  LDL.LU R19, [R1+0x4a4] ;  /* 0x0004a40001137983 */ /* 0x000ea20000300800 */
        /* <DEDUP_REMOVED lines=16> */
[----:B---3--:R-:W3:Y:S02]  /*1bb50*/  FENCE.VIEW.ASYNC.S ;  /* 0x00000000000073c6 */ /* 0x008ee40000000000 */
[----:B---3--:R-:W-:Y:S01]  /*1bb60*/  BAR.SYNC.DEFER_BLOCKING 0x1, 0x100 ;  /* 0x0044000000007b1d */ /* 0x008fe20000010000 */
[----:B--2---:R-:W-:-:S05]  /*1bb70*/  IADD3 R19, P1, R19, UR54, RZ ;  /* 0x0000003613137c10 */ /* 0x004fca000ff3e0ff */
[----:B------:R1:W-:Y:S01]  /*1bb80*/  STL [R1+0x4a4], R19 ;  /* 0x0004a41301007387 */ /* 0x0003e20000100800 */
[----:B------:R-:W-:Y:S07]  /*1bb90*/  @P0 BRA `(.L_x_221) ;  /* 0x0000000000200947 */ /* 0x000fee0003800000 */
[----:B------:R-:W-:Y:S02]  /*1bba0*/  UIADD3 UR8, UP0, UR58, 0x4f0, URZ ;  /* 0x000004f03a087890 */ /* 0x000fe4000ff1e03f */
[----:B------:R-:W-:Y:S02]  /*1bbb0*/  UIADD3 UR6, UR42, 0x80, URZ ;  /* 0x000000802a067890 */ /* 0x000fe4000fffe03f */
[----:B------:R-:W-:Y:S02]  /*1bbc0*/  UIADD3 UR5, UR41, 0xe0, URZ ;  /* 0x000000e029057890 */ /* 0x000fe4000fffe03f */
[----:B------:R-:W-:Y:S02]  /*1bbd0*/  UIADD3 UR4, UR48, 0x5100, URZ ;  /* 0x0000510030047890 */ /* 0x000fe4000fffe03f */
[----:B------:R-:W-:Y:S01]  /*1bbe0*/  UIADD3.X UR9, URZ, UR59, URZ, UP0, !UPT ;  /* 0x0000003b3f097290 */ /* 0x000fe200087fe43f */
[----:B------:R-:W-:-:S08]  /*1bbf0*/  UMOV UR7, UR43 ;  /* 0x0000002b00077c82 */ /* 0x000fd00008000000 */
[----:B------:R2:W-:Y:S02]  /*1bc00*/  UTMASTG.3D [UR4], [UR8] ;  /* 0x00000004080073b5 */ /* 0x0005e40008010000 */
[----:B--2---:R0:W-:Y:S02]  /*1bc10*/  UTMACMDFLUSH ;  /* 0x00000000000079b7 */ /* 0x0041e40000000000 */
.L_x_221:
[----:B------:R-:W-:Y:S05]  /*1bc20*/  BSYNC B0 ;  /* 0x0000000000007941 */ /* 0x000fea0003800000 */
.L_x_220:
[----:B-1----:R-:W2:Y:S01]  /*1bc30*/  LDL.LU R18, [R1+0x4a8] ;  /* 0x0004a80001127983 */ /* 0x002ea20000300800 */
[----:B------:R-:W-:Y:S01]  /*1bc40*/  ULDC.64 UR4, c[0x0][0x8f8] ;  /* 0x00023e0000047ab9 */ /* 0x000fe20000000a00 */
[----:B------:R-:W-:Y:S01]  /*1bc50*/  UMOV UR41, 0xffffffff ;  /* 0xffffffff00297882 */ /* 0x000fe20000000000 */
[----:B------:R-:W-:Y:S01]  /*1bc60*/  ISETP.GE.U32.AND P0, PT, R19, UR4, PT ;  /* 0x0000000413007c0c */ /* 0x000fe2000bf06070 */
[----:B------:R-:W-:Y:S01]  /*1bc70*/  UMOV UR43, 0xffffffff ;  /* 0xffffffff002b7882 */ /* 0x000fe20000000000 */
[----:B------:R-:W-:Y:S02]  /*1bc80*/  PRMT R0, RZ, 0x7610, R0 ;  /* 0x00007610ff007816 */ /* 0x000fe40000000000 */
[----:B------:R-:W-:Y:S02]  /*1bc90*/  MOV R3, 0xffffffff ;  /* 0xffffffff00037802 */ /* 0x000fe40000000f00 */
[----:B--2---:R-:W-:-:S04]  /*1bca0*/  IADD3.X R18, R18, UR39, RZ, P1, !PT ;  /* 0x0000002712127c10 */ /* 0x004fc80008ffe4ff */
[----:B------:R-:W-:Y:S01]  /*1bcb0*/  ISETP.GE.U32.AND.EX P0, PT, R18, UR5, PT, P0 ;  /* 0x0000000512007c0c */ /* 0x000fe2000bf06100 */
[----:B------:R1:W-:-:S12]  /*1bcc0*/  STL [R1+0x4a8], R18 ;  /* 0x0004a81201007387 */ /* 0x0003d80000100800 */
[----:B-1----:R-:W-:Y:S05]  /*1bcd0*/  @P0 BRA `(.L_x_222) ;  /* 0x0000000400740947 */ /* 0x002fea0003800000 */
[----:B------:R-:W1:Y:S01]  /*1bce0*/  LDC.64 R14, c[0x0][0x8d0] ;  /* 0x00023400ff0e7b82 */ /* 0x000e620000000a00 */
[----:B------:R-:W2:Y:S01]  /*1bcf0*/  S2R R22, SR_CTAID.X ;  /* 0x0000000000167919 */ /* 0x000ea20000002500 */
[----:B------:R-:W-:Y:S02]  /*1bd00*/  MOV R12, R19 ;  /* 0x00000013000c7202 */ /* 0x000fe40000000f00 */
[----:B------:R-:W-:-:S04]  /*1bd10*/  MOV R13, R18 ;  /* 0x00000012000d7202 */ /* 0x000fc80000000f00 */
[----:B------:R-:W3:Y:S08]  /*1bd20*/  LDC R6, c[0x0][0x8d8] ;  /* 0x00023600ff067b82 */ /* 0x000ef00000000800 */
[----:B------:R-:W4:Y:S01]  /*1bd30*/  LDC.64 R20, c[0x0][0x8c8] ;  /* 0x00023200ff147b82 */ /* 0x000f220000000a00 */
[----:B-1----:R-:W-:-:S04]  /*1bd40*/  ISETP.NE.U32.AND P0, PT, R14, RZ, PT ;  /* 0x000000ff0e00720c */ /* 0x002fc80003f05070 */
[----:B------:R-:W-:-:S13]  /*1bd50*/  ISETP.NE.AND.EX P0, PT, R15, RZ, PT, P0 ;  /* 0x000000ff0f00720c */ /* 0x000fda0003f05300 */
[----:B--234-:R-:W-:Y:S05]  /*1bd60*/  @!P0 BRA `(.L_x_223) ;  /* 0x0000000000288947 */ /* 0x01cfea0003800000 */
        /* <DEDUP_REMOVED lines=10> */
.L_x_223:
[----:B------:R-:W1:Y:S01]  /*1be10*/  S2R R23, SR_CTAID.Y ;  /* 0x0000000000177919 */ /* 0x000e620000002600 */
[----:B------:R-:W-:Y:S01]  /*1be20*/  MOV R4, R19 ;  /* 0x0000001300047202 */ /* 0x000fe20000000f00 */
[----:B------:R-:W2:Y:S01]  /*1be30*/  LDC R11, c[0x0][0x900] ;  /* 0x00024000ff0b7b82 */ /* 0x000ea20000000800 */
[----:B------:R-:W-:Y:S01]  /*1be40*/  MOV R5, R18 ;  /* 0x0000001200057202 */ /* 0x000fe20000000f00 */
[----:B------:R-:W-:Y:S01]  /*1be50*/  ULDC UR4, c[0x0][0x150] ;  /* 0x0000540000047ab9 */ /* 0x000fe20000000800 */
[-CC-:B------:R-:W-:Y:S02]  /*1be60*/  SHF.R.U64 R30, R12, R6.reuse, R13.reuse ;  /* 0x000000060c1e7219 */ /* 0x180fe4000000120d */
[----:B------:R-:W-:Y:S02]  /*1be70*/  SHF.R.U32.HI R0, RZ, R6, R13 ;  /* 0x00000006ff007219 */ /* 0x000fe4000001160d */
[----:B------:R-:W-:Y:S01]  /*1be80*/  IADD3 R3, P0, RZ, -R30, RZ ;  /* 0x8000001eff037210 */ /* 0x000fe20007f1e0ff */
[----:B------:R-:W3:Y:S01]  /*1be90*/  LDC.64 R18, c[0x0][0x8e8] ;  /* 0x00023a00ff127b82 */ /* 0x000ee20000000a00 */
[----:B------:R-:W-:-:S02]  /*1bea0*/  I2FP.F32.U32 R10, R22 ;  /* 0x00000016000a7245 */ /* 0x000fc40000201000 */
[----:B------:R-:W-:Y:S01]  /*1beb0*/  IADD3.X R9, RZ, ~R0, RZ, P0, !PT ;  /* 0x80000000ff097210 */ /* 0x000fe200007fe4ff */
[----:B------:R-:W-:-:S04]  /*1bec0*/  IMAD.WIDE.U32 R4, R3, R20, R4 ;  /* 0x0000001403047225 */ /* 0x000fc800078e0004 */
[----:B------:R-:W-:Y:S01]  /*1bed0*/  FMUL R10, R10, UR4 ;  /* 0x000000040a0a7c20 */ /* 0x000fe20008400000 */
[----:B------:R-:W-:Y:S01]  /*1bee0*/  ULDC UR4, c[0x0][0x154] ;  /* 0x0000550000047ab9 */ /* 0x000fe20000000800 */
[----:B------:R-:W4:Y:S01]  /*1bef0*/  LDC R6, c[0x0][0x8c0] ;  /* 0x00023000ff067b82 */ /* 0x000f220000000800 */
[----:B------:R-:W-:-:S03]  /*1bf00*/  IMAD R0, R9, R20, RZ ;  /* 0x0000001409007224 */ /* 0x000fc600078e02ff */
[----:B------:R-:W5:Y:S01]  /*1bf10*/  F2I.U32.TRUNC.NTZ R10, R10 ;  /* 0x0000000a000a7305 */ /* 0x000f62000020f000 */
[----:B------:R-:W-:-:S03]  /*1bf20*/  IMAD R3, R3, R21, R0 ;  /* 0x0000001503037224 */ /* 0x000fc600078e0200 */
[----:B------:R-:W4:Y:S01]  /*1bf30*/  LDC R12, c[0x0][0x8b0] ;  /* 0x00022c00ff0c7b82 */ /* 0x000f220000000800 */
[----:B--2---:R-:W-:Y:S02]  /*1bf40*/  SHF.L.U32 R26, R26, R11, RZ ;  /* 0x0000000b1a1a7219 */ /* 0x004fe400000006ff */
[----:B------:R-:W-:Y:S02]  /*1bf50*/  IADD3 R3, R5, R3, RZ ;  /* 0x0000000305037210 */ /* 0x000fe40007ffe0ff */
[----:B-1----:R-:W-:-:S03]  /*1bf60*/  I2FP.F32.U32 R0, R23 ;  /* 0x0000001700007245 */ /* 0x002fc60000201000 */
[----:B------:R-:W1:Y:S01]  /*1bf70*/  LDC R9, c[0x0][0x144] ;  /* 0x00005100ff097b82 */ /* 0x000e620000000800 */
[----:B---3--:R-:W-:Y:S01]  /*1bf80*/  ISETP.NE.U32.AND P0, PT, R18, RZ, PT ;  /* 0x000000ff1200720c */ /* 0x008fe20003f05070 */
[----:B------:R-:W-:Y:S01]  /*1bf90*/  FMUL R0, R0, UR4 ;  /* 0x0000000400007c20 */ /* 0x000fe20008400000 */
[----:B-----5:R-:W-:Y:S02]  /*1bfa0*/  IADD3 R10, -R10, RZ, RZ ;  /* 0x000000ff0a0a7210 */ /* 0x020fe40007ffe1ff */
[----:B------:R-:W-:Y:S01]  /*1bfb0*/  ISETP.NE.AND.EX P0, PT, R19, RZ, PT, P0 ;  /* 0x000000ff1300720c */ /* 0x000fe20003f05300 */
[----:B------:R2:W3:Y:S02]  /*1bfc0*/  F2I.U32.TRUNC.NTZ R20, R0 ;  /* 0x0000000000147305 */ /* 0x0004e4000020f000 */
[----:B------:R-:W2:Y:S01]  /*1bfd0*/  LDC R24, c[0x0][0x148] ;  /* 0x00005200ff187b82 */ /* 0x000ea20000000800 */
[-CC-:B----4-:R-:W-:Y:S02]  /*1bfe0*/  SHF.R.U64 R14, R4, R6.reuse, R3.reuse ;  /* 0x00000006040e7219 */ /* 0x190fe40000001203 */
[----:B------:R-:W-:-:S02]  /*1bff0*/  SHF.R.U32.HI R3, RZ, R6, R3 ;  /* 0x00000006ff037219 */ /* 0x000fc40000011603 */
[----:B------:R-:W-:-:S03]  /*1c000*/  MOV R4, 0xffffffff ;  /* 0xffffffff00047802 */ /* 0x000fc60000000f00 */
[----:B------:R-:W4:Y:S01]  /*1c010*/  LDC R21, c[0x0][0x8a8] ;  /* 0x00022a00ff157b82 */ /* 0x000f220000000800 */
[-CC-:B------:R-:W-:Y:S02]  /*1c020*/  SHF.R.U64 R6, R14, R12.reuse, R3.reuse ;  /* 0x0000000c0e067219 */ /* 0x180fe40000001203 */
[----:B------:R-:W-:Y:S02]  /*1c030*/  SHF.R.U32.HI R3, RZ, R12, R3 ;  /* 0x0000000cff037219 */ /* 0x000fe40000011603 */
[-C--:B------:R-:W-:Y:S02]  /*1c040*/  SHF.L.U32 R4, R4, R11.reuse, RZ ;  /* 0x0000000b04047219 */ /* 0x080fe400000006ff */
[-CC-:B------:R-:W-:Y:S01]  /*1c050*/  SHF.R.U64 R15, R6, R11.reuse, R3.reuse ;  /* 0x0000000b060f7219 */ /* 0x180fe20000001203 */
[----:B------:R-:W2:Y:S01]  /*1c060*/  LDC R27, c[0x0][0x8f0] ;  /* 0x00023c00ff1b7b82 */ /* 0x000ea20000000800 */
[----:B------:R-:W-:Y:S01]  /*1c070*/  LOP3.LUT R25, RZ, R4, RZ, 0x33, !PT ;  /* 0x00000004ff197212 */ /* 0x000fe200078e33ff */
[----:B-1----:R-:W-:Y:S01]  /*1c080*/  IMAD R22, R9, R10, R22 ;  /* 0x0000000a09167224 */ /* 0x002fe200078e0216 */
[----:B------:R-:W-:-:S02]  /*1c090*/  SHF.R.U32.HI R5, RZ, R11, R3 ;  /* 0x0000000bff057219 */ /* 0x000fc40000011603 */
[----:B------:R-:W-:-:S03]  /*1c0a0*/  MOV R4, R15 ;  /* 0x0000000f00047202 */ /* 0x000fc60000000f00 */
[----:B------:R-:W1:Y:S08]  /*1c0b0*/  LDC R28, c[0x0][0x8e0] ;  /* 0x00023800ff1c7b82 */ /* 0x000e700000000800 */
[----:B------:R-:W1:Y:S01]  /*1c0c0*/  LDC R29, c[0x0][0x8b8] ;  /* 0x00022e00ff1d7b82 */ /* 0x000e620000000800 */
[----:B---3--:R-:W-:Y:S05]  /*1c0d0*/  @!P0 BRA `(.L_x_224) ;  /* 0x0000000000288947 */ /* 0x008fea0003800000 */
[----:B--2---:R-:W2:Y:S02]  /*1c0e0*/  LDC R0, c[0x0][0x8f4] ;  /* 0x00023d00ff007b82 */ /* 0x004ea40000000800 */
[----:B--2---:R-:W-:-:S04]  /*1c0f0*/  IADD3 R3, P0, R15, R0, RZ ;  /* 0x000000000f037210 */ /* 0x004fc80007f1e0ff */
        /* <DEDUP_REMOVED lines=8> */
.L_x_224:
[----:B------:R-:W3:Y:S01]  /*1c180*/  LDC R3, c[0x0][0x904] ;  /* 0x00024100ff037b82 */ /* 0x000ee20000000800 */
[----:B--2---:R-:W-:Y:S02]  /*1c190*/  SHF.R.U64 R0, R4, R27, R5 ;  /* 0x0000001b04007219 */ /* 0x004fe40000001205 */
[----:B------:R-:W-:Y:S02]  /*1c1a0*/  IADD3 R20, -R20, RZ, RZ ;  /* 0x000000ff14147210 */ /* 0x000fe40007ffe1ff */
[----:B----4-:R-:W-:Y:S02]  /*1c1b0*/  IADD3 R5, R21, -0x1, RZ ;  /* 0xffffffff15057810 */ /* 0x010fe40007ffe0ff */
[----:B------:R-:W-:Y:S02]  /*1c1c0*/  IADD3 R4, -R0, RZ, RZ ;  /* 0x000000ff00047210 */ /* 0x000fe40007ffe1ff */
[----:B------:R-:W-:Y:S02]  /*1c1d0*/  LOP3.LUT R5, R14, R5, RZ, 0xc0, !PT ;  /* 0x000000050e057212 */ /* 0x000fe400078ec0ff */
[----:B------:R-:W-:-:S02]  /*1c1e0*/  R2UR UR43, R30 ;  /* 0x000000001e2b72ca */ /* 0x000fc400000e0000 */
[----:B---3--:R-:W-:Y:S02]  /*1c1f0*/  ISETP.NE.AND P0, PT, R3, 0x1, PT ;  /* 0x000000010300780c */ /* 0x008fe40003f05270 */
[----:B------:R-:W-:-:S05]  /*1c200*/  LOP3.LUT R3, R6, R25, RZ, 0xc0, !PT ;  /* 0x0000001906037212 */ /* 0x000fca00078ec0ff */
[----:B------:R-:W-:Y:S02]  /*1c210*/  IMAD R3, R26, R0, R3 ;  /* 0x000000001a037224 */ /* 0x000fe400078e0203 */
[----:B-1----:R-:W-:-:S04]  /*1c220*/  IMAD R0, R4, R28, R15 ;  /* 0x0000001c04007224 */ /* 0x002fc800078e020f */
[----:B------:R-:W-:Y:S02]  /*1c230*/  @P0 IMAD R22, R24, R20, R23 ;  /* 0x0000001418160224 */ /* 0x000fe400078e0217 */
[----:B------:R-:W-:Y:S02]  /*1c240*/  IMAD R0, R0, R21, R5 ;  /* 0x0000001500007224 */ /* 0x000fe400078e0205 */
[----:B------:R-:W-:-:S05]  /*1c250*/  IMAD R3, R3, R29, R22 ;  /* 0x0000001d03037224 */ /* 0x000fca00078e0216 */
[----:B------:R-:W-:Y:S02]  /*1c260*/  SEL R4, R0, R3, !P0 ;  /* 0x0000000300047207 */ /* 0x000fe40004000000 */
[----:B------:R-:W-:Y:S02]  /*1c270*/  SEL R3, R3, R0, !P0 ;  /* 0x0000000003037207 */ /* 0x000fe40004000000 */
[----:B------:R-:W-:Y:S02]  /*1c280*/  R2UR UR41, R4 ;  /* 0x00000000042972ca */ /* 0x000fe400000e0000 */
[----:B------:R-:W-:-:S04]  /*1c290*/  MOV R4, 0x1 ;  /* 0x0000000100047802 */ /* 0x000fc80000000f00 */
[----:B------:R-:W-:-:S09]  /*1c2a0*/  PRMT R0, R4, 0x7610, R0 ;  /* 0x0000761004007816 */ /* 0x000fd20000000000 */
.L_x_222:
[----:B------:R-:W-:Y:S01]  /*1c2b0*/  LOP3.LUT P0, RZ, R0, 0xff, RZ, 0xc0, !PT ;  /* 0x000000ff00ff7812 */ /* 0x000fe2000780c0ff */
[----:B------:R-:W-:Y:S01]  /*1c2c0*/  UIMAD.WIDE.U32 UR4, UR51, -0x55555555, URZ ;  /* 0xaaaaaaab330478a5 */ /* 0x000fe2000f8e003f */
[----:B------:R-:W-:Y:S02]  /*1c2d0*/  MOV R19, R8 ;  /* 0x0000000800137202 */ /* 0x000fe40000000f00 */
[----:B------:R-:W-:Y:S01]  /*1c2e0*/  MOV R18, R7 ;  /* 0x0000000700127202 */ /* 0x000fe20000000f00 */
[----:B------:R-:W-:-:S04]  /*1c2f0*/  USHF.R.U32.HI UR4, URZ, 0x2, UR5 ;  /* 0x000000023f047899 */ /* 0x000fc80008011605 */
[----:B------:R-:W-:-:S04]  /*1c300*/  UIMAD UR51, UR4, -0x6, UR51 ;  /* 0xfffffffa043378a4 */ /* 0x000fc8000f8e0233 */
[----:B------:R-:W-:Y:S08]  /*1c310*/  @P0 BRA `(.L_x_225) ;  /* 0xfffffe5000b80947 */ /* 0x000ff0000383ffff */
[----:B------:R-:W-:-:S04]  /*1c320*/  DEPBAR.LE SB0, 0x0 ;  /* 0x000080000000791a */ /* 0x000fc80000000000 */
[----:B------:R-:W-:Y:S05]  /*1c330*/  EXIT ;  /* 0x000000000000794d */ /* 0x000fea0003800000 */
.L_x_7:
[----:B------:R-:W2:Y:S01]  /*1c340*/  LDL R21, [R1+0x4a4] ;  /* 0x0004a40001157983 */ /* 0x000ea20000100800 */
[----:B------:R-:W-:-:S03]  /*1c350*/  ULDC.64 UR4, c[0x0][0x8f8] ;  /* 0x00023e0000047ab9 */ /* 0x000fc60000000a00 */
[----:B------:R-:W3:Y:S01]  /*1c360*/  LDL R163, [R1+0x4a8] ;  /* 0x0004a80001a37983 */ /* 0x000ee20000100800 */
[----:B------:R-:W-:Y:S02]  /*1c370*/  PRMT R9, RZ, 0x7610, R9 ;  /* 0x00007610ff097816 */ /* 0x000fe40000000009 */
[----:B------:R-:W-:Y:S02]  /*1c380*/  MOV R2, 0xffffffff ;  /* 0xffffffff00027802 */ /* 0x000fe40000000f00 */
[----:B------:R-:W-:Y:S02]  /*1c390*/  MOV R3, 0xffffffff ;  /* 0xffffffff00037802 */ /* 0x000fe40000000f00 */
[----:B------:R-:W-:Y:S02]  /*1c3a0*/  MOV R10, 0xffffffff ;  /* 0xffffffff000a7802 */ /* 0x000fe40000000f00 */
[----:B--2---:R-:W-:-:S04]  /*1c3b0*/  ISETP.GE.U32.AND P0, PT, R21, UR4, PT ;  /* 0x0000000415007c0c */ /* 0x004fc8000bf06070 */
[----:B---3--:R-:W-:-:S13]  /*1c3c0*/  ISETP.GE.U32.AND.EX P0, PT, R163, UR5, PT, P0 ;  /* 0x00000005a3007c0c */ /* 0x008fda000bf06100 */
[----:B------:R-:W-:Y:S05]  /*1c3d0*/  @P0 BRA `(.L_x_226) ;  /* 0x0000000400640947 */ /* 0x000fea0003800000 */
        /* <DEDUP_REMOVED lines=18> */
.L_x_227:
[-CC-:B------:R-:W-:Y:S01]  /*1c500*/  SHF.R.U64 R14, R12, R16.reuse, R13.reuse ;  /* 0x000000100c0e7219 */ /* 0x180fe2000000120d */
[----:B------:R-:W1:Y:S01]  /*1c510*/  LDC R20, c[0x0][0x8c0] ;  /* 0x00023000ff147b82 */ /* 0x000e620000000800 */
[----:B------:R-:W-:Y:S01]  /*1c520*/  SHF.R.U32.HI R2, RZ, R16, R13 ;  /* 0x00000010ff027219 */ /* 0x000fe2000001160d */
[----:B------:R-:W-:Y:S01]  /*1c530*/  ULDC UR4, c[0x0][0x150] ;  /* 0x0000540000047ab9 */ /* 0x000fe20000000800 */
[----:B------:R-:W-:Y:S02]  /*1c540*/  IADD3 R7, P0, RZ, -R14, RZ ;  /* 0x8000000eff077210 */ /* 0x000fe40007f1e0ff */
[----:B------:R-:W-:Y:S02]  /*1c550*/  I2FP.F32.U32 R9, R6 ;  /* 0x0000000600097245 */ /* 0x000fe40000201000 */
[----:B------:R-:W-:Y:S01]  /*1c560*/  IADD3.X R3, RZ, ~R2, RZ, P0, !PT ;  /* 0x80000002ff037210 */ /* 0x000fe200007fe4ff */
[----:B------:R-:W2:Y:S01]  /*1c570*/  LDC.64 R22, c[0x0][0x8e8] ;  /* 0x00023a00ff167b82 */ /* 0x000ea20000000a00 */
[----:B------:R-:W-:Y:S01]  /*1c580*/  MOV R2, R21 ;  /* 0x0000001500027202 */ /* 0x000fe20000000f00 */
[----:B------:R-:W-:Y:S01]  /*1c590*/  FMUL R9, R9, UR4 ;  /* 0x0000000409097c20 */ /* 0x000fe20008400000 */
[----:B------:R-:W-:Y:S01]  /*1c5a0*/  ULDC UR4, c[0x0][0x154] ;  /* 0x0000550000047ab9 */ /* 0x000fe20000000800 */
[----:B------:R-:W-:Y:S01]  /*1c5b0*/  IMAD R10, R3, R18, RZ ;  /* 0x00000012030a7224 */ /* 0x000fe200078e02ff */
[----:B------:R-:W-:-:S02]  /*1c5c0*/  MOV R3, R163 ;  /* 0x000000a300037202 */ /* 0x000fc40000000f00 */
[----:B------:R-:W-:Y:S01]  /*1c5d0*/  MOV R11, 0xffffffff ;  /* 0xffffffff000b7802 */ /* 0x000fe20000000f00 */
[----:B------:R-:W3:Y:S01]  /*1c5e0*/  LDC R16, c[0x0][0x8b0] ;  /* 0x00022c00ff107b82 */ /* 0x000ee20000000800 */
[----:B------:R-:W4:Y:S01]  /*1c5f0*/  F2I.U32.TRUNC.NTZ R9, R9 ;  /* 0x0000000900097305 */ /* 0x000f22000020f000 */
[----:B------:R-:W-:-:S04]  /*1c600*/  IMAD.WIDE.U32 R2, R7, R18, R2 ;  /* 0x0000001207027225 */ /* 0x000fc800078e0002 */
[----:B------:R-:W-:Y:S02]  /*1c610*/  IMAD R7, R7, R19, R10 ;  /* 0x0000001307077224 */ /* 0x000fe400078e020a */
[----:B------:R-:W4:Y:S03]  /*1c620*/  LDC R19, c[0x0][0x148] ;  /* 0x00005200ff137b82 */ /* 0x000f260000000800 */
[----:B------:R-:W-:-:S04]  /*1c630*/  IADD3 R3, R3, R7, RZ ;  /* 0x0000000703037210 */ /* 0x000fc80007ffe0ff */
[--C-:B-1----:R-:W-:Y:S01]  /*1c640*/  SHF.R.U64 R12, R2, R20, R3.reuse ;  /* 0x00000014020c7219 */ /* 0x102fe20000001203 */
[----:B------:R-:W1:Y:S01]  /*1c650*/  LDC R7, c[0x0][0x144] ;  /* 0x00005100ff077b82 */ /* 0x000e620000000800 */
[----:B------:R-:W-:Y:S02]  /*1c660*/  I2FP.F32.U32 R2, R8 ;  /* 0x0000000800027245 */ /* 0x000fe40000201000 */
[----:B--2---:R-:W-:Y:S02]  /*1c670*/  ISETP.NE.U32.AND P0, PT, R22, RZ, PT ;  /* 0x000000ff1600720c */ /* 0x004fe40003f05070 */
[----:B------:R-:W-:Y:S01]  /*1c680*/  SHF.R.U32.HI R3, RZ, R20, R3 ;  /* 0x00000014ff037219 */ /* 0x000fe20000011603 */
[----:B------:R-:W-:Y:S01]  /*1c690*/  FMUL R10, R2, UR4 ;  /* 0x00000004020a7c20 */ /* 0x000fe20008400000 */
[----:B------:R-:W-:Y:S01]  /*1c6a0*/  ISETP.NE.AND.EX P0, PT, R23, RZ, PT, P0 ;  /* 0x000000ff1700720c */ /* 0x000fe20003f05300 */
[----:B------:R-:W2:Y:S01]  /*1c6b0*/  LDC R18, c[0x0][0x8a8] ;  /* 0x00022a00ff127b82 */ /* 0x000ea20000000800 */
[-CC-:B---3--:R-:W-:Y:S01]  /*1c6c0*/  SHF.R.U64 R15, R12, R16.reuse, R3.reuse ;  /* 0x000000100c0f7219 */ /* 0x188fe20000001203 */
[----:B------:R-:W-:Y:S01]  /*1c6d0*/  ULDC UR4, c[0x0][0x900] ;  /* 0x0002400000047ab9 */ /* 0x000fe20000000800 */
[----:B------:R-:W-:-:S02]  /*1c6e0*/  SHF.R.U32.HI R2, RZ, R16, R3 ;  /* 0x00000010ff027219 */ /* 0x000fc40000011603 */
[----:B------:R3:W1:Y:S01]  /*1c6f0*/  F2I.U32.TRUNC.NTZ R16, R10 ;  /* 0x0000000a00107305 */ /* 0x000662000020f000 */
[----:B----4-:R-:W-:Y:S02]  /*1c700*/  IADD3 R9, -R9, RZ, RZ ;  /* 0x000000ff09097210 */ /* 0x010fe40007ffe1ff */
[----:B------:R-:W4:Y:S01]  /*1c710*/  LDC R24, c[0x0][0x8f0] ;  /* 0x00023c00ff187b82 */ /* 0x000f220000000800 */
[--C-:B------:R-:W-:Y:S02]  /*1c720*/  SHF.R.U64 R17, R15, UR4, R2.reuse ;  /* 0x000000040f117c19 */ /* 0x100fe40008001202 */
[----:B------:R-:W-:Y:S02]  /*1c730*/  SHF.R.U32.HI R3, RZ, UR4, R2 ;  /* 0x00000004ff037c19 */ /* 0x000fe40008011602 */
[----:B------:R-:W-:Y:S02]  /*1c740*/  SHF.L.U32 R20, R11, UR4, RZ ;  /* 0x000000040b147c19 */ /* 0x000fe400080006ff */
[----:B------:R-:W-:Y:S01]  /*1c750*/  MOV R2, R17 ;  /* 0x0000001100027202 */ /* 0x000fe20000000f00 */
[----:B------:R-:W2:Y:S01]  /*1c760*/  LDC R25, c[0x0][0x8e0] ;  /* 0x00023800ff197b82 */ /* 0x000ea20000000800 */
[----:B-1----:R-:W-:-:S07]  /*1c770*/  IMAD R21, R7, R9, R6 ;  /* 0x0000000907157224 */ /* 0x002fce00078e0206 */
        /* <DEDUP_REMOVED lines=12> */
.L_x_228:
[----:B------:R-:W3:Y:S01]  /*1c840*/  LDC R6, c[0x0][0x904] ;  /* 0x00024100ff067b82 */ /* 0x000ee20000000800 */
[----:B------:R-:W-:Y:S01]  /*1c850*/  LOP3.LUT R20, RZ, R20, RZ, 0x33, !PT ;  /* 0x00000014ff147212 */ /* 0x000fe200078e33ff */
[----:B------:R-:W-:Y:S01]  /*1c860*/  USHF.L.U32 UR4, UR38, UR4, URZ ;  /* 0x0000000426047299 */ /* 0x000fe2000800063f */
[----:B----4-:R-:W-:Y:S02]  /*1c870*/  SHF.R.U64 R3, R2, R24, R3 ;  /* 0x0000001802037219 */ /* 0x010fe40000001203 */
[----:B------:R-:W-:Y:S02]  /*1c880*/  LOP3.LUT R2, R15, R20, RZ, 0xc0, !PT ;  /* 0x000000140f027212 */ /* 0x000fe400078ec0ff */
[----:B------:R-:W-:Y:S02]  /*1c890*/  IADD3 R16, -R16, RZ, RZ ;  /* 0x000000ff10107210 */ /* 0x000fe40007ffe1ff */
[----:B--2---:R-:W-:Y:S01]  /*1c8a0*/  IADD3 R7, R18, -0x1, RZ ;  /* 0xffffffff12077810 */ /* 0x004fe20007ffe0ff */
[----:B------:R-:W-:Y:S01]  /*1c8b0*/  IMAD R2, R3, UR4, R2 ;  /* 0x0000000403027c24 */ /* 0x000fe2000f8e0202 */
[----:B------:R-:W-:-:S02]  /*1c8c0*/  MOV R9, 0x1 ;  /* 0x0000000100097802 */ /* 0x000fc40000000f00 */
[----:B------:R-:W-:Y:S02]  /*1c8d0*/  LOP3.LUT R12, R12, R7, RZ, 0xc0, !PT ;  /* 0x000000070c0c7212 */ /* 0x000fe400078ec0ff */
[----:B------:R-:W-:Y:S02]  /*1c8e0*/  MOV R10, R14 ;  /* 0x0000000e000a7202 */ /* 0x000fe40000000f00 */
[----:B---3--:R-:W-:Y:S02]  /*1c8f0*/  ISETP.NE.AND P0, PT, R6, 0x1, PT ;  /* 0x000000010600780c */ /* 0x008fe40003f05270 */
[----:B------:R-:W-:-:S05]  /*1c900*/  IADD3 R6, -R3, RZ, RZ ;  /* 0x000000ff03067210 */ /* 0x000fca0007ffe1ff */
[----:B------:R-:W-:-:S04]  /*1c910*/  IMAD R3, R6, R25, R17 ;  /* 0x0000001906037224 */ /* 0x000fc800078e0211 */
[----:B------:R-:W-:Y:S02]  /*1c920*/  IMAD R7, R3, R18, R12 ;  /* 0x0000001203077224 */ /* 0x000fe400078e020c */
[----:B------:R-:W-:-:S04]  /*1c930*/  @P0 IMAD R21, R19, R16, R8 ;  /* 0x0000001013150224 */ /* 0x000fc800078e0208 */
[----:B-1----:R-:W-:-:S05]  /*1c940*/  IMAD R2, R2, R26, R21 ;  /* 0x0000001a02027224 */ /* 0x002fca00078e0215 */
[----:B------:R-:W-:Y:S02]  /*1c950*/  SEL R3, R7, R2, !P0 ;  /* 0x0000000207037207 */ /* 0x000fe40004000000 */
[----:B------:R-:W-:-:S07]  /*1c960*/  SEL R2, R2, R7, !P0 ;  /* 0x0000000702027207 */ /* 0x000fce0004000000 */
.L_x_226:
[----:B------:R-:W-:-:S08]  /*1c970*/  NOP ;  /* 0x0000000000007918 */ /* 0x000fd00000000000 */
[----:B------:R-:W1:-:S00]  /*1c980*/  USETMAXREG.DEALLOC.CTAPOOL 0x18 ;  /* 0x00000018000079c8 */ /* 0x000e4000080e0500 */
[----:B------:R-:W-:-:S06]  /*1c990*/  UISETP.NE.AND UP0, UPT, UR47, 0x1, UPT ;  /* 0x000000012f00788c */ /* 0x000fcc000bf05270 */
[----:B------:R-:W-:-:S13]  /*1c9a0*/  PLOP3.LUT P0, PT, PT, PT, UP0, 0x80, 0x0 ;  /* 0x000000000000781c */ /* 0x000fda0003f0f008 */
[----:B------:R-:W-:Y:S05]  /*1c9b0*/  @!P0 EXIT ;  /* 0x000000000000894d */ /* 0x000fea0003800000 */
[----:B------:R-:W-:-:S06]  /*1c9c0*/  UISETP.NE.AND UP0, UPT, UR47, URZ, UPT ;  /* 0x0000003f2f00728c */ /* 0x000fcc000bf05270 */
[----:B------:R-:W-:-:S13]  /*1c9d0*/  PLOP3.LUT P0, PT, PT, PT, UP0, 0x80, 0x0 ;  /* 0x000000000000781c */ /* 0x000fda0003f0f008 */
[----:B-1----:R-:W-:Y:S05]  /*1c9e0*/  @!P0 BRA `(.L_x_229) ;  /* 0x0000002400388947 */ /* 0x002fea0003800000 */
[----:B------:R-:W-:-:S04]  /*1c9f0*/  PRMT R0, R0, 0x9910, RZ ;  /* 0x0000991000007816 */ /* 0x000fc800000000ff */
[----:B------:R-:W-:-:S13]  /*1ca00*/  R2UR UR4, R0 ;  /* 0x00000000000472ca */ /* 0x000fda00000e0000 */
[----:B------:R-:W-:-:S04]  /*1ca10*/  UISETP.NE.AND UP0, UPT, UR4, URZ, UPT ;  /* 0x0000003f0400728c */ /* 0x000fc8000bf05270 */
[----:B------:R-:W-:-:S06]  /*1ca20*/  UISETP.NE.OR UP0, UPT, UR47, 0x2, !UP0 ;  /* 0x000000022f00788c */ /* 0x000fcc000c705670 */
[----:B------:R-:W-:-:S13]  /*1ca30*/  PLOP3.LUT P0, PT, PT, PT, UP0, 0x80, 0x0 ;  /* 0x000000000000781c */ /* 0x000fda0003f0f008 */
[----:B------:R-:W-:Y:S05]  /*1ca40*/  @P0 EXIT ;  /* 0x000000000000094d */ /* 0x000fea0003800000 */
[----:B------:R-:W-:-:S13]  /*1ca50*/  LOP3.LUT P2, RZ, R9, 0xff, RZ, 0xc0, !PT ;  /* 0x000000ff09ff7812 */ /* 0x000fda000784c0ff */
[----:B------:R-:W-:Y:S05]  /*1ca60*/  @!P2 BRA `(.L_x_230) ;  /* 0x000000000018a947 */ /* 0x000fea0003800000 */
[----:B------:R-:W-:Y:S01]  /*1ca70*/  UMOV UR4, 0x400 ;  /* 0x0000040000047882 */ /* 0x000fe20000000000 */
[----:B------:R-:W-:Y:S01]  /*1ca80*/  MOV R0, RZ ;  /* 0x000000ff00007202 */ /* 0x000fe20000000f00 */
[----:B------:R-:W-:-:S03]  /*1ca90*/  ULEA UR4, UR37, UR4, 0x18 ;  /* 0x0000000425047291 */ /* 0x000fc6000f8ec03f */
[----:B------:R-:W-:-:S06]  /*1caa0*/  SHF.L.U32 R0, R0, 0x1f, RZ ;  /* 0x0000001f00007819 */ /* 0x000fcc00000006ff */
[----:B------:R-:W1:Y:S02]  /*1cab0*/  SYNCS.PHASECHK.TRANS64.TRYWAIT P0, [UR4+0xa8], R0 ;  /* 0x0000a800ff0075a7 */ /* 0x000e640008000144 */
[----:B-1----:R-:W-:Y:S05]  /*1cac0*/  @!P0 BRA `(.L_x_231) ;  /* 0x0000003800b88947 */ /* 0x002fea0003800000 */
.L_x_230:
[----:B-1----:R-:W-:Y:S01]  /*1cad0*/  PRMT R7, RZ, 0x7610, R7 ;  /* 0x00007610ff077816 */ /* 0x002fe20000000007 */
[----:B------:R-:W-:Y:S06]  /*1cae0*/  @P1 BRA `(.L_x_232) ;  /* 0x0000000000241947 */ /* 0x000fec0003800000 */
[----:B------:R-:W-:Y:S02]  /*1caf0*/  ULDC.64 UR4, c[0x0][0x588] ;  /* 0x0001620000047ab9 */ /* 0x000fe40000000a00 */
[----:B------:R-:W-:-:S04]  /*1cb00*/  ISETP.NE.U32.AND P0, PT, RZ, UR4, PT ;  /* 0x00000004ff007c0c */ /* 0x000fc8000bf05070 */
[----:B------:R-:W-:-:S13]  /*1cb10*/  ISETP.NE.AND.EX P0, PT, RZ, UR5, PT, P0 ;  /* 0x00000005ff007c0c */ /* 0x000fda000bf05300 */
[----:B------:R-:W-:Y:S05]  /*1cb20*/  @!P0 BRA `(.L_x_233) ;  /* 0x00000000000c8947 */ /* 0x000fea0003800000 */
[----:B------:R1:W5:Y:S01]  /*1cb30*/  LDG.E R6, desc[UR56][R4.64] ;  /* 0x0000003804067981 */ /* 0x000362000c1e1900 */
[----:B------:R-:W-:Y:S01]  /*1cb40*/  MOV R7, 0x1 ;  /* 0x0000000100077802 */ /* 0x000fe20000000f00 */
[----:B------:R-:W-:Y:S06]  /*1cb50*/  BRA `(.L_x_232) ;  /* 0x0000000000087947 */ /* 0x000fec0003800000 */
.L_x_233:
[----:B------:R-:W2:Y:S01]  /*1cb60*/  LDC R6, c[0x0][0x580] ;  /* 0x00016000ff067b82 */ /* 0x000ea20000000800 */
[----:B------:R-:W-:-:S07]  /*1cb70*/  MOV R7, 0x1 ;  /* 0x0000000100077802 */ /* 0x000fce0000000f00 */
.L_x_232:
[----:B------:R-:W-:Y:S05]  /*1cb80*/  @!P2 BRA `(.L_x_234) ;  /* 0x00000020004ca947 */ /* 0x000fea0003800000 */
[----:B------:R-:W3:Y:S01]  /*1cb90*/  LDC R16, c[0x0][0x8a8] ;  /* 0x00022a00ff107b82 */ /* 0x000ee20000000800 */
[----:B------:R-:W-:Y:S01]  /*1cba0*/  MOV R0, 0xffffffff ;  /* 0xffffffff00007802 */ /* 0x000fe20000000f00 */
[----:B------:R-:W-:Y:S01]  /*1cbb0*/  ULDC UR4, c[0x0][0x900] ;  /* 0x0002400000047ab9 */ /* 0x000fe20000000800 */
[----:B------:R-:W-:Y:S02]  /*1cbc0*/  ULOP3.LUT UR22, UR45, 0x2, URZ, 0xfc, !UPT ;  /* 0x000000022d167892 */ /* 0x000fe4000f8efc3f */
[----:B------:R-:W-:Y:S01]  /*1cbd0*/  SHF.L.U32 R0, R0, UR4, RZ ;  /* 0x0000000400007c19 */ /* 0x000fe200080006ff */
[----:B------:R-:W-:Y:S01]  /*1cbe0*/  USHF.L.U32 UR21, UR38, UR4, URZ ;  /* 0x0000000426157299 */ /* 0x000fe2000800063f */
[----:B------:R-:W-:Y:S02]  /*1cbf0*/  ULDC.64 UR58, c[0x0][0x198] ;  /* 0x00006600003a7ab9 */ /* 0x000fe40000000a00 */
[----:B------:R-:W-:Y:S01]  /*1cc00*/  LOP3.LUT R14, RZ, R0, RZ, 0x33, !PT ;  /* 0x00000000ff0e7212 */ /* 0x000fe200078e33ff */
[----:B------:R-:W-:Y:S01]  /*1cc10*/  ULDC.64 UR6, c[0x0][0x588] ;  /* 0x0001620000067ab9 */ /* 0x000fe20000000a00 */
[----:B------:R-:W-:Y:S01]  /*1cc20*/  ULDC.64 UR4, c[0x0][0x8f8] ;  /* 0x00023e0000047ab9 */ /* 0x000fe20000000a00 */
[----:B------:R-:W-:Y:S01]  /*1cc30*/  ULDC.64 UR14, c[0x0][0x590] ;  /* 0x00016400000e7ab9 */ /* 0x000fe20000000a00 */
[----:B---3--:R-:W-:-:S07]  /*1cc40*/  IADD3 R16, R16, -0x1, RZ ;  /* 0xffffffff10107810 */ /* 0x008fce0007ffe0ff */
.L_x_338:
[----:B------:R-:W-:Y:S02]  /*1cc50*/  ISETP.NE.U32.AND P0, PT, RZ, UR14, PT ;  /* 0x0000000eff007c0c */ /* 0x000fe4000bf05070 */
[----:B------:R-:W-:Y:S02]  /*1cc60*/  R2UR UR51, R2 ;  /* 0x00000000023372ca */ /* 0x000fe400000e0000 */
[----:B------:R-:W-:Y:S02]  /*1cc70*/  R2UR UR50, R3 ;  /* 0x00000000033272ca */ /* 0x000fe400000e0000 */
[----:B------:R-:W-:-:S09]  /*1cc80*/  ISETP.NE.AND.EX P0, PT, RZ, UR15, PT, P0 ;  /* 0x0000000fff007c0c */ /* 0x000fd2000bf05300 */
[----:B------:R-:W-:Y:S02]  /*1cc90*/  USHF.L.U32 UR51, UR51, 0x8, URZ ;  /* 0x0000000833337899 */ /* 0x000fe4000800063f */
[----:B------:R-:W-:Y:S02]  /*1cca0*/  USHF.L.U32 UR50, UR50, 0x8, URZ ;  /* 0x0000000832327899 */ /* 0x000fe4000800063f */
[----:B------:R-:W-:Y:S10]  /*1ccb0*/  @!P0 BRA `(.L_x_235) ;  /* 0x00000000002c8947 */ /* 0x000ff40003800000 */
[----:B------:R-:W-:-:S04]  /*1ccc0*/  ISETP.NE.U32.AND P1, PT, RZ, UR6, PT ;  /* 0x00000006ff007c0c */ /* 0x000fc8000bf25070 */
[----:B------:R-:W-:-:S13]  /*1ccd0*/  ISETP.NE.AND.EX P1, PT, RZ, UR7, PT, P1 ;  /* 0x00000007ff007c0c */ /* 0x000fda000bf25310 */
[----:B------:R-:W-:Y:S05]  /*1cce0*/  @!P1 BRA `(.L_x_236) ;  /* 0x0000000000189947 */ /* 0x000fea0003800000 */
[----:B------:R-:W3:Y:S01]  /*1ccf0*/  LDC.64 R2, c[0x0][0x588] ;  /* 0x00016200ff027b82 */ /* 0x000ee20000000a00 */
[----:B-1----:R-:W-:-:S04]  /*1cd00*/  IMAD R5, R10, UR14, RZ ;  /* 0x0000000e0a057c24 */ /* 0x002fc8000f8e02ff */
[----:B---3--:R-:W-:-:S05]  /*1cd10*/  IMAD.WIDE R2, R5, 0x4, R2 ;  /* 0x0000000405027825 */ /* 0x008fca00078e0202 */
[----:B--2--5:R3:W5:Y:S01]  /*1cd20*/  LDG.E R6, desc[UR56][R2.64] ;  /* 0x0000003802067981 */ /* 0x024762000c1e1900 */
[----:B------:R-:W-:Y:S01]  /*1cd30*/  MOV R7, 0x1 ;  /* 0x0000000100077802 */ /* 0x000fe20000000f00 */
[----:B------:R-:W-:Y:S06]  /*1cd40*/  BRA `(.L_x_235) ;  /* 0x0000000000087947 */ /* 0x000fec0003800000 */
.L_x_236:
[----:B--2--5:R-:W4:Y:S01]  /*1cd50*/  LDC R6, c[0x0][0x580] ;  /* 0x00016000ff067b82 */ /* 0x024f220000000800 */
[----:B------:R-:W-:-:S07]  /*1cd60*/  MOV R7, 0x1 ;  /* 0x0000000100077802 */ /* 0x000fce0000000f00 */
.L_x_235:
[----:B------:R-:W-:Y:S05]  /*1cd70*/  @!P0 BRA `(.L_x_237) ;  /* 0x00000000001c8947 */ /* 0x000fea0003800000 */
[----:B------:R-:W-:-:S13]  /*1cd80*/  LOP3.LUT P2, RZ, R7, 0xff, RZ, 0xc0, !PT ;  /* 0x000000ff07ff7812 */ /* 0x000fda000784c0ff */
[----:B---3--:R-:W3:Y:S02]  /*1cd90*/  @!P2 LDC.64 R2, c[0x0][0x588] ;  /* 0x00016200ff02ab82 */ /* 0x008ee40000000a00 */
[----:B---3--:R-:W-:-:S04]  /*1cda0*/  @!P2 ISETP.NE.U32.AND P0, PT, R2, RZ, PT ;  /* 0x000000ff0200a20c */ /* 0x008fc80003f05070 */
[----:B------:R-:W-:Y:S02]  /*1cdb0*/  @!P2 ISETP.NE.AND.EX P1, PT, R3, RZ, PT, P0 ;  /* 0x000000ff0300a20c */ /* 0x000fe40003f25300 */
[----:B--2-45:R-:W-:Y:S02]  /*1cdc0*/  @P2 FSETP.EQ.AND P0, PT, R6, RZ, PT ;  /* 0x000000ff0600220b */ /* 0x034fe40003f02000 */
[----:B------:R-:W-:Y:S01]  /*1cdd0*/  @!P2 PLOP3.LUT P0, PT, P1, PT, PT, 0x8, 0x0 ;  /* 0x000000000000a81c */ /* 0x000fe20000f0e170 */
[----:B------:R-:W-:-:S12]  /*1cde0*/  BRA `(.L_x_238) ;  /* 0x0000000000047947 */ /* 0x000fd80003800000 */
.L_x_237:
[----:B--2-45:R-:W-:-:S13]  /*1cdf0*/  FSETP.EQ.AND P0, PT, R6, RZ, PT ;  /* 0x000000ff0600720b */ /* 0x034fda0003f02000 */
.L_x_238:
[----:B------:R-:W-:Y:S01]  /*1ce00*/  UISETP.NE.AND UP0, UPT, UR22, 0x3, UPT ;  /* 0x000000031600788c */ /* 0x000fe2000bf05270 */
[----:B------:R-:W-:-:S04]  /*1ce10*/  ELECT P1, URZ, PT ;  /* 0x00000000003f782f */ /* 0x000fc80003820000 */
[----:B------:R-:W-:Y:S02]  /*1ce20*/  PLOP3.LUT P0, PT, P1, P0, PT, 0x20, 0x0 ;  /* 0x000000000000781c */ /* 0x000fe40000f00470 */
[----:B------:R-:W-:-:S13]  /*1ce30*/  PLOP3.LUT P1, PT, PT, PT, UP0, 0x80, 0x0 ;  /* 0x000000000000781c */ /* 0x000fda0003f2f008 */
[----:B------:R-:W-:Y:S05]  /*1ce40*/  @!P1 BRA `(.L_x_239) ;  /* 0x0000000000049947 */ /* 0x000fea0003800000 */
[----:B------:R-:W-:Y:S01]  /*1ce50*/  BPT.TRAP 0x1 ;  /* 0x000000040000795c */ /* 0x000fe20000300000 */
.L_x_239:
[----:B------:R-:W2:Y:S01]  /*1ce60*/  S2UR UR37, SR_CgaCtaId ;  /* 0x00000000002579c3 */ /* 0x000ea20000008800 */
[----:B------:R-:W-:Y:S01]  /*1ce70*/  UMOV UR13, 0x400 ;  /* 0x00000400000d7882 */ /* 0x000fe20000000000 */
[----:B------:R-:W-:-:S04]  /*1ce80*/  MOV R0, 0x1 ;  /* 0x0000000100007802 */ /* 0x000fc80000000f00 */
[----:B------:R-:W-:Y:S01]  /*1ce90*/  SHF.L.U32 R0, R0, 0x1f, RZ ;  /* 0x0000001f00007819 */ /* 0x000fe200000006ff */
[----:B--2---:R-:W-:-:S09]  /*1cea0*/  ULEA UR13, UR37, UR13, 0x18 ;  /* 0x0000000d250d7291 */ /* 0x004fd2000f8ec03f */
[----:B------:R-:W2:Y:S02]  /*1ceb0*/  SYNCS.PHASECHK.TRANS64.TRYWAIT P2, [UR13+0x80], R0 ;  /* 0x00008000ff0075a7 */ /* 0x000ea4000804014d */
[----:B--2---:R-:W-:Y:S05]  /*1cec0*/  @!P2 BRA `(.L_x_240) ;  /* 0x0000003400d0a947 */ /* 0x004fea0003800000 */
.L_x_388:
[----:B------:R-:W-:Y:S04]  /*1ced0*/  BSSY B0, `(.L_x_241) ;  /* 0x000000e000007945 */ /* 0x000fe80003800000 */
[----:B------:R-:W-:Y:S05]  /*1cee0*/  @!P0 BRA `(.L_x_242) ;  /* 0x0000000000308947 */ /* 0x000fea0003800000 */
[----:B------:R-:W-:Y:S01]  /*1cef0*/  R2UR UR52, R10 ;  /* 0x000000000a3472ca */ /* 0x000fe200000e0000 */
[----:B------:R-:W-:Y:S02]  /*1cf00*/  UIADD3 UR8, UP0, UR58, 0x3f0, URZ ;  /* 0x000003f03a087890 */ /* 0x000fe4000ff1e03f */
[----:B------:R-:W-:Y:S02]  /*1cf10*/  UIADD3 UR48, UR13, 0x100, URZ ;  /* 0x000001000d307890 */ /* 0x000fe4000fffe03f */
[----:B------:R-:W-:Y:S02]  /*1cf20*/  UIADD3 UR49, UR13, 0x60, URZ ;  /* 0x000000600d317890 */ /* 0x000fe4000fffe03f */
[----:B------:R-:W-:Y:S01]  /*1cf30*/  UIADD3.X UR9, URZ, UR59, URZ, UP0, !UPT ;  /* 0x0000003b3f097290 */ /* 0x000fe200087fe43f */
[----:B------:R-:W-:Y:S01]  /*1cf40*/  UMOV UR10, 0x0 ;  /* 0x00000000000a7882 */ /* 0x000fe20000000000 */
[----:B------:R-:W-:-:S07]  /*1cf50*/  UMOV UR11, 0x10000000 ;  /* 0x10000000000b7882 */ /* 0x000fce0000000000 */
[----:B------:R4:W-:Y:S02]  /*1cf60*/  UTMALDG.3D [UR48], [UR8], desc[UR10] ;  /* 0x00000a30080075b4 */ /* 0x0009e40008011000 */
[----:B----4-:R-:W-:Y:S05]  /*1cf70*/  @!P1 BRA `(.L_x_243) ;  /* 0x0000000000049947 */ /* 0x010fea0003800000 */
[----:B------:R-:W-:Y:S01]  /*1cf80*/  BPT.TRAP 0x1 ;  /* 0x000000040000795c */ /* 0x000fe20000300000 */
.L_x_243:
[----:B---3--:R-:W3:Y:S02]  /*1cf90*/  LDC R2, c[0x0][0x800] ;  /* 0x00020000ff027b82 */ /* 0x008ee40000000800 */
[----:B---3--:R4:W-:Y:S02]  /*1cfa0*/  SYNCS.ARRIVE.TRANS64.RED.A0TR RZ, [UR13+0x60], R2 ;  /* 0x00006002ffff79a7 */ /* 0x0089e4000830040d */
.L_x_242:
[----:B------:R-:W-:Y:S05]  /*1cfb0*/  BSYNC B0 ;  /* 0x0000000000007941 */ /* 0x000fea0003800000 */
.L_x_241:
[----:B------:R-:W-:Y:S05]  /*1cfc0*/  @!P1 BRA `(.L_x_244) ;  /* 0x0000000000049947 */ /* 0x000fea0003800000 */
[----:B------:R-:W-:Y:S01]  /*1cfd0*/  BPT.TRAP 0x1 ;  /* 0x000000040000795c */ /* 0x000fe20000300000 */
.L_x_244:
[----:B------:R-:W-:-:S04]  /*1cfe0*/  UIADD3 UR41, UR13, 0x60, URZ ;  /* 0x000000600d297890 */ /* 0x000fc8000fffe03f */
[----:B------:R-:W-:-:S09]  /*1cff0*/  UPRMT UR31, UR37, 0x654, UR41 ;  /* 0x00000654251f7896 */ /* 0x000fd20008000029 */
[----:B------:R-:W-:Y:S01]  /*1d000*/  SYNCS.ARRIVE.TRANS64.RED.A1T0 RZ, [UR31], RZ ;  /* 0x000000ffffff79a7 */ /* 0x000fe2000810041f */
[----:B------:R-:W-:Y:S05]  /*1d010*/  @!P1 BRA `(.L_x_245) ;  /* 0x0000000000049947 */ /* 0x000fea0003800000 */
[----:B------:R-:W-:Y:S01]  /*1d020*/  BPT.TRAP 0x1 ;  /* 0x000000040000795c */ /* 0x000fe20000300000 */
.L_x_245:
[----:B------:R-:W5:Y:S02]  /*1d030*/  SYNCS.PHASECHK.TRANS64.TRYWAIT P2, [UR13+0x88], R0 ;  /* 0x00008800ff0075a7 */ /* 0x000f64000804014d */
[----:B-----5:R-:W-:Y:S05]  /*1d040*/  @!P2 BRA `(.L_x_246) ;  /* 0x000000340088a947 */ /* 0x020fea0003800000 */
.L_x_389:
[----:B------:R-:W-:Y:S04]  /*1d050*/  BSSY B0, `(.L_x_247) ;  /* 0x0000010000007945 */ /* 0x000fe80003800000 */
[----:B------:R-:W-:Y:S05]  /*1d060*/  @!P0 BRA `(.L_x_248) ;  /* 0x0000000000388947 */ /* 0x000fea0003800000 */
[----:B------:R-:W-:Y:S01]  /*1d070*/  UIADD3 UR16, UP0, UR58, 0x3f0, URZ ;  /* 0x000003f03a107890 */ /* 0x000fe2000ff1e03f */
[----:B------:R-:W-:Y:S01]  /*1d080*/  R2UR UR12, R10 ;  /* 0x000000000a0c72ca */ /* 0x000fe200000e0000 */
[----:B------:R-:W-:Y:S02]  /*1d090*/  UIADD3 UR11, UR51, 0x80, URZ ;  /* 0x00000080330b7890 */ /* 0x000fe4000fffe03f */
[----:B------:R-:W-:Y:S02]  /*1d0a0*/  UIADD3 UR8, UR13, 0x1100, URZ ;  /* 0x000011000d087890 */ /* 0x000fe4000fffe03f */
[----:B------:R-:W-:Y:S02]  /*1d0b0*/  UIADD3 UR9, UR13, 0x68, URZ ;  /* 0x000000680d097890 */ /* 0x000fe4000fffe03f */
[----:B------:R-:W-:Y:S01]  /*1d0c0*/  UIADD3.X UR17, URZ, UR59, URZ, UP0, !UPT ;  /* 0x0000003b3f117290 */ /* 0x000fe200087fe43f */
[----:B------:R-:W-:Y:S01]  /*1d0d0*/  UMOV UR18, 0x0 ;  /* 0x0000000000127882 */ /* 0x000fe20000000000 */
[----:B------:R-:W-:Y:S01]  /*1d0e0*/  UMOV UR19, 0x10000000 ;  /* 0x1000000000137882 */ /* 0x000fe20000000000 */
[----:B------:R-:W-:-:S06]  /*1d0f0*/  UMOV UR10, UR50 ;  /* 0x00000032000a7c82 */ /* 0x000fcc0008000000 */
[----:B------:R1:W-:Y:S02]  /*1d100*/  UTMALDG.3D [UR8], [UR16], desc[UR18] ;  /* 0x00001208100075b4 */ /* 0x0003e40008011000 */
[----:B-1----:R-:W-:Y:S05]  /*1d110*/  @!P1 BRA `(.L_x_249) ;  /* 0x0000000000049947 */ /* 0x002fea0003800000 */
[----:B------:R-:W-:Y:S01]  /*1d120*/  BPT.TRAP 0x1 ;  /* 0x000000040000795c */ /* 0x000fe20000300000 */
.L_x_249:
[----:B---34-:R-:W1:Y:S02]  /*1d130*/  LDC R2, c[0x0][0x800] ;  /* 0x00020000ff027b82 */ /* 0x018e640000000800 */
[----:B-1----:R1:W-:Y:S02]  /*1d140*/  SYNCS.ARRIVE.TRANS64.RED.A0TR RZ, [UR13+0x68], R2 ;  /* 0x00006802ffff79a7 */ /* 0x0023e4000830040d */
.L_x_248:
[----:B------:R-:W-:Y:S05]  /*1d150*/  BSYNC B0 ;  /* 0x0000000000007941 */ /* 0x000fea0003800000 */
.L_x_247:
[----:B------:R-:W-:Y:S05]  /*1d160*/  @!P1 BRA `(.L_x_250) ;  /* 0x0000000000049947 */ /* 0x000fea0003800000 */
[----:B------:R-:W-:Y:S01]  /*1d170*/  BPT.TRAP 0x1 ;  /* 0x000000040000795c */ /* 0x000fe20000300000 */
.L_x_250:
[----:B------:R-:W-:Y:S02]  /*1d180*/  UIADD3 UR33, UR13, 0x68, URZ ;  /* 0x000000680d217890 */ /* 0x000fe4000fffe03f */
[----:B------:R-:W-:Y:S02]  /*1d190*/  UIADD3 UR10, UR50, 0x20, URZ ;  /* 0x00000020320a7890 */ /* 0x000fe4000fffe03f */
[----:B------:R-:W-:-:S09]  /*1d1a0*/  UPRMT UR30, UR37, 0x654, UR33 ;  /* 0x00000654251e7896 */ /* 0x000fd20008000021 */
[----:B------:R-:W-:Y:S01]  /*1d1b0*/  SYNCS.ARRIVE.TRANS64.RED.A1T0 RZ, [UR30], RZ ;  /* 0x000000ffffff79a7 */ /* 0x000fe2000810041e */
[----:B------:R-:W-:Y:S05]  /*1d1c0*/  @!P1 BRA `(.L_x_251) ;  /* 0x0000000000049947 */ /* 0x000fea0003800000 */
[----:B------:R-:W-:Y:S01]  /*1d1d0*/  BPT.TRAP 0x1 ;  /* 0x000000040000795c */ /* 0x000fe20000300000 */
.L_x_251:
[----:B------:R-:W5:Y:S02]  /*1d1e0*/  SYNCS.PHASECHK.TRANS64.TRYWAIT P2, [UR13+0x90], R0 ;  /* 0x00009000ff0075a7 */ /* 0x000f64000804014d */
[----:B-----5:R-:W-:Y:S05]  /*1d1f0*/  @!P2 BRA `(.L_x_252) ;  /* 0x000000340034a947 */ /* 0x020fea0003800000 */
.L_x_390:
        /* <DEDUP_REMOVED lines=13> */
.L_x_255:
[----:B---34-:R-:W1:Y:S02]  /*1d2d0*/  LDC R2, c[0x0][0x800] ;  /* 0x00020000ff027b82 */ /* 0x018e640000000800 */
[----:B-1----:R1:W-:Y:S02]  /*1d2e0*/  SYNCS.ARRIVE.TRANS64.RED.A0TR RZ, [UR13+0x70], R2 ;  /* 0x00007002ffff79a7 */ /* 0x0023e4000830040d */
.L_x_254:
[----:B------:R-:W-:Y:S05]  /*1d2f0*/  BSYNC B0 ;  /* 0x0000000000007941 */ /* 0x000fea0003800000 */
.L_x_253:
[----:B------:R-:W-:Y:S05]  /*1d300*/  @!P1 BRA `(.L_x_256) ;  /* 0x0000000000049947 */ /* 0x000fea0003800000 */
[----:B------:R-:W-:Y:S01]  /*1d310*/  BPT.TRAP 0x1 ;  /* 0x000000040000795c */ /* 0x000fe20000300000 */
.L_x_256:
[----:B------:R-:W-:-:S04]  /*1d320*/  UIADD3 UR25, UR13, 0x70, URZ ;  /* 0x000000700d197890 */ /* 0x000fc8000fffe03f */
[----:B------:R-:W-:-:S09]  /*1d330*/  UPRMT UR23, UR37, 0x654, UR25 ;  /* 0x0000065425177896 */ /* 0x000fd20008000019 */
[----:B------:R-:W-:Y:S01]  /*1d340*/  SYNCS.ARRIVE.TRANS64.RED.A1T0 RZ, [UR23], RZ ;  /* 0x000000ffffff79a7 */ /* 0x000fe20008100417 */
[----:B------:R-:W-:Y:S05]  /*1d350*/  @!P1 BRA `(.L_x_257) ;  /* 0x0000000000049947 */ /* 0x000fea0003800000 */
[----:B------:R-:W-:Y:S01]  /*1d360*/  BPT.TRAP 0x1 ;  /* 0x000000040000795c */ /* 0x000fe20000300000 */
.L_x_257:
[----:B------:R-:W5:Y:S02]  /*1d370*/  SYNCS.PHASECHK.TRANS64.TRYWAIT P2, [UR13+0x98], R0 ;  /* 0x00009800ff0075a7 */ /* 0x000f64000804014d */
[----:B-----5:R-:W-:Y:S05]  /*1d380*/  @!P2 BRA `(.L_x_258) ;  /* 0x0000003000e8a947 */ /* 0x020fea0003800000 */
.L_x_391:
        /* <DEDUP_REMOVED lines=9> */
[----:B------:R-:W-:-:S07]  /*1d420*/  UMOV UR19, 0x10000000 ;  /* 0x1000000000137882 */ /* 0x000fce0000000000 */
[----:B------:R1:W-:Y:S02]  /*1d430*/  UTMALDG.3D [UR8], [UR16], desc[UR18] ;  /* 0x00001208100075b4 */ /* 0x0003e40008011000 */
[----:B-1----:R-:W-:Y:S05]  /*1d440*/  @!P1 BRA `(.L_x_261) ;  /* 0x0000000000049947 */ /* 0x002fea0003800000 */
[----:B------:R-:W-:Y:S01]  /*1d450*/  BPT.TRAP 0x1 ;  /* 0x000000040000795c */ /* 0x000fe20000300000 */
.L_x_261:
[----:B---34-:R-:W1:Y:S02]  /*1d460*/  LDC R2, c[0x0][0x800] ;  /* 0x00020000ff027b82 */ /* 0x018e640000000800 */
[----:B-1----:R1:W-:Y:S02]  /*1d470*/  SYNCS.ARRIVE.TRANS64.RED.A0TR RZ, [UR13+0x78], R2 ;  /* 0x00007802ffff79a7 */ /* 0x0023e4000830040d */
.L_x_260:
[----:B------:R-:W-:Y:S05]  /*1d480*/  BSYNC B0 ;  /* 0x0000000000007941 */ /* 0x000fea0003800000 */
.L_x_259:
[----:B------:R-:W-:Y:S05]  /*1d490*/  @!P1 BRA `(.L_x_262) ;  /* 0x0000000000049947 */ /* 0x000fea0003800000 */
[----:B------:R-:W-:Y:S01]  /*1d4a0*/  BPT.TRAP 0x1 ;  /* 0x000000040000795c */ /* 0x000fe20000300000 */
.L_x_262:
[----:B------:R-:W-:Y:S02]  /*1d4b0*/  UIADD3 UR17, UR13, 0x78, URZ ;  /* 0x000000780d117890 */ /* 0x000fe4000fffe03f */
[----:B------:R-:W-:Y:S02]  /*1d4c0*/  UIADD3 UR42, UR50, 0x40, URZ ;  /* 0x00000040322a7890 */ /* 0x000fe4000fffe03f */
[----:B------:R-:W-:-:S09]  /*1d4d0*/  UPRMT UR29, UR37, 0x654, UR17 ;  /* 0x00000654251d7896 */ /* 0x000fd20008000011 */
[----:B------:R-:W-:Y:S01]  /*1d4e0*/  SYNCS.ARRIVE.TRANS64.RED.A1T0 RZ, [UR29], RZ ;  /* 0x000000ffffff79a7 */ /* 0x000fe2000810041d */
[----:B------:R-:W-:Y:S05]  /*1d4f0*/  @!P1 BRA `(.L_x_263) ;  /* 0x0000000000049947 */ /* 0x000fea0003800000 */
[----:B------:R-:W-:Y:S01]  /*1d500*/  BPT.TRAP 0x1 ;  /* 0x000000040000795c */ /* 0x000fe20000300000 */
.L_x_263:
[----:B-1-34-:R-:W-:-:S04]  /*1d510*/  SHF.L.U32 R2, RZ, 0x1f, RZ ;  /* 0x0000001fff027819 */ /* 0x01afc800000006ff */
[----:B------:R-:W1:Y:S02]  /*1d520*/  SYNCS.PHASECHK.TRANS64.TRYWAIT P2, [UR13+0x80], R2 ;  /* 0x00008002ff0075a7 */ /* 0x000e64000804014d */
[----:B-1----:R-:W-:Y:S05]  /*1d530*/  @!P2 BRA `(.L_x_264) ;  /* 0x000000300094a947 */ /* 0x002fea0003800000 */
.L_x_392:
[----:B------:R-:W-:Y:S04]  /*1d540*/  BSSY B0, `(.L_x_265) ;  /* 0x000000e000007945 */ /* 0x000fe80003800000 */
[----:B------:R-:W-:Y:S05]  /*1d550*/  @!P0 BRA `(.L_x_266) ;  /* 0x0000000000308947 */ /* 0x000fea0003800000 */
[----:B------:R-:W-:Y:S01]  /*1d560*/  R2UR UR44, R10 ;  /* 0x000000000a2c72ca */ /* 0x000fe200000e0000 */
[----:B------:R-:W-:Y:S02]  /*1d570*/  UIADD3 UR8, UP0, UR58, 0x3f0, URZ ;  /* 0x000003f03a087890 */ /* 0x000fe4000ff1e03f */
[----:B------:R-:W-:Y:S02]  /*1d580*/  UIADD3 UR40, UR13, 0x100, URZ ;  /* 0x000001000d287890 */ /* 0x000fe4000fffe03f */
[----:B------:R-:W-:Y:S01]  /*1d590*/  UIADD3.X UR9, URZ, UR59, URZ, UP0, !UPT ;  /* 0x0000003b3f097290 */ /* 0x000fe200087fe43f */
[----:B------:R-:W-:Y:S01]  /*1d5a0*/  UMOV UR10, 0x0 ;  /* 0x00000000000a7882 */ /* 0x000fe20000000000 */
[----:B------:R-:W-:Y:S01]  /*1d5b0*/  UMOV UR11, 0x10000000 ;  /* 0x10000000000b7882 */ /* 0x000fe20000000000 */
[----:B------:R-:W-:-:S06]  /*1d5c0*/  UMOV UR43, UR51 ;  /* 0x00000033002b7c82 */ /* 0x000fcc0008000000 */
[----:B------:R3:W-:Y:S02]  /*1d5d0*/  UTMALDG.3D [UR40], [UR8], desc[UR10] ;  /* 0x00000a28080075b4 */ /* 0x0007e40008011000 */
[----:B---3--:R-:W-:Y:S05]  /*1d5e0*/  @!P1 BRA `(.L_x_267) ;  /* 0x0000000000049947 */ /* 0x008fea0003800000 */
[----:B------:R-:W-:Y:S01]  /*1d5f0*/  BPT.TRAP 0x1 ;  /* 0x000000040000795c */ /* 0x000fe20000300000 */
.L_x_267:
[----:B-12---:R-:W1:Y:S02]  /*1d600*/  LDC R3, c[0x0][0x800] ;  /* 0x00020000ff037b82 */ /* 0x006e640000000800 */
[----:B-1----:R3:W-:Y:S02]  /*1d610*/  SYNCS.ARRIVE.TRANS64.RED.A0TR RZ, [UR13+0x60], R3 ;  /* 0x00006003ffff79a7 */ /* 0x0027e4000830040d */
.L_x_266:
[----:B------:R-:W-:Y:S05]  /*1d620*/  BSYNC B0 ;  /* 0x0000000000007941 */ /* 0x000fea0003800000 */
.L_x_265:
[----:B------:R-:W-:Y:S05]  /*1d630*/  @!P1 BRA `(.L_x_268) ;  /* 0x0000000000049947 */ /* 0x000fea0003800000 */
[----:B------:R-:W-:Y:S01]  /*1d640*/  BPT.TRAP 0x1 ;  /* 0x000000040000795c */ /* 0x000fe20000300000 */
.L_x_268:
[----:B------:R-:W-:Y:S01]  /*1d650*/  SYNCS.ARRIVE.TRANS64.RED.A1T0 RZ, [UR31], RZ ;  /* 0x000000ffffff79a7 */ /* 0x000fe2000810041f */
[----:B------:R-:W-:Y:S05]  /*1d660*/  @!P1 BRA `(.L_x_269) ;  /* 0x0000000000049947 */ /* 0x000fea0003800000 */
[----:B------:R-:W-:Y:S01]  /*1d670*/  BPT.TRAP 0x1 ;  /* 0x000000040000795c */ /* 0x000fe20000300000 */
.L_x_269:
[----:B------:R-:W4:Y:S02]  /*1d680*/  SYNCS.PHASECHK.TRANS64.TRYWAIT P2, [UR13+0x88], R2 ;  /* 0x00008802ff0075a7 */ /* 0x000f24000804014d */
[----:B----4-:R-:W-:Y:S05]  /*1d690*/  @!P2 BRA `(.L_x_270) ;  /* 0x000000300054a947 */ /* 0x010fea0003800000 */
.L_x_393:
        /* <DEDUP_REMOVED lines=11> */
[----:B----4-:R-:W-:Y:S05]  /*1d750*/  @!P1 BRA `(.L_x_273) ;  /* 0x0000000000049947 */ /* 0x010fea0003800000 */
[----:B------:R-:W-:Y:S01]  /*1d760*/  BPT.TRAP 0x1 ;  /* 0x000000040000795c */ /* 0x000fe20000300000 */
.L_x_273:
[----:B-123--:R-:W1:Y:S02]  /*1d770*/  LDC R3, c[0x0][0x800] ;  /* 0x00020000ff037b82 */ /* 0x00ee640000000800 */
[----:B-1----:R4:W-:Y:S02]  /*1d780*/  SYNCS.ARRIVE.TRANS64.RED.A0TR RZ, [UR13+0x68], R3 ;  /* 0x00006803ffff79a7 */ /* 0x0029e4000830040d */
.L_x_272:
[----:B------:R-:W-:Y:S05]  /*1d790*/  BSYNC B0 ;  /* 0x0000000000007941 */ /* 0x000fea0003800000 */
.L_x_271:
[----:B------:R-:W-:Y:S05]  /*1d7a0*/  @!P1 BRA `(.L_x_274) ;  /* 0x0000000000049947 */ /* 0x000fea0003800000 */
[----:B------:R-:W-:Y:S01]  /*1d7b0*/  BPT.TRAP 0x1 ;  /* 0x000000040000795c */ /* 0x000fe20000300000 */
.L_x_274:
[----:B------:R-:W-:Y:S01]  /*1d7c0*/  SYNCS.ARRIVE.TRANS64.RED.A1T0 RZ, [UR30], RZ ;  /* 0x000000ffffff79a7 */ /* 0x000fe2000810041e */
[----:B------:R-:W-:Y:S01]  /*1d7d0*/  UIADD3 UR26, UR50, 0x60, URZ ;  /* 0x00000060321a7890 */ /* 0x000fe2000fffe03f */
[----:B------:R-:W-:Y:S11]  /*1d7e0*/  @!P1 BRA `(.L_x_275) ;  /* 0x0000000000049947 */ /* 0x000ff60003800000 */
[----:B------:R-:W-:Y:S01]  /*1d7f0*/  BPT.TRAP 0x1 ;  /* 0x000000040000795c */ /* 0x000fe20000300000 */
.L_x_275:
[----:B------:R-:W5:Y:S02]  /*1d800*/  SYNCS.PHASECHK.TRANS64.TRYWAIT P2, [UR13+0x90], R2 ;  /* 0x00009002ff0075a7 */ /* 0x000f64000804014d */
[----:B-----5:R-:W-:Y:S05]  /*1d810*/  @!P2 BRA `(.L_x_276) ;  /* 0x00000030000ca947 */ /* 0x020fea0003800000 */
.L_x_394:
        /* <DEDUP_REMOVED lines=12> */
.L_x_279:
[----:B--234-:R-:W1:Y:S02]  /*1d8e0*/  LDC R3, c[0x0][0x800] ;  /* 0x00020000ff037b82 */ /* 0x01ce640000000800 */
[----:B-1----:R1:W-:Y:S02]  /*1d8f0*/  SYNCS.ARRIVE.TRANS64.RED.A0TR RZ, [UR13+0x70], R3 ;  /* 0x00007003ffff79a7 */ /* 0x0023e4000830040d */
.L_x_278:
[----:B------:R-:W-:Y:S05]  /*1d900*/  BSYNC B0 ;  /* 0x0000000000007941 */ /* 0x000fea0003800000 */
.L_x_277:
[----:B------:R-:W-:Y:S05]  /*1d910*/  @!P1 BRA `(.L_x_280) ;  /* 0x0000000000049947 */ /* 0x000fea0003800000 */
[----:B------:R-:W-:Y:S01]  /*1d920*/  BPT.TRAP 0x1 ;  /* 0x000000040000795c */ /* 0x000fe20000300000 */
.L_x_280:
[----:B------:R-:W-:Y:S01]  /*1d930*/  SYNCS.ARRIVE.TRANS64.RED.A1T0 RZ, [UR23], RZ ;  /* 0x000000ffffff79a7 */ /* 0x000fe20008100417 */
[----:B------:R-:W-:Y:S05]  /*1d940*/  @!P1 BRA `(.L_x_281) ;  /* 0x0000000000049947 */ /* 0x000fea0003800000 */
[----:B------:R-:W-:Y:S01]  /*1d950*/  BPT.TRAP 0x1 ;  /* 0x000000040000795c */ /* 0x000fe20000300000 */
.L_x_281:
[----:B------:R-:W5:Y:S02]  /*1d960*/  SYNCS.PHASECHK.TRANS64.TRYWAIT P2, [UR13+0x98], R2 ;  /* 0x00009802ff0075a7 */ /* 0x000f64000804014d */
[----:B-----5:R-:W-:Y:S05]  /*1d970*/  @!P2 BRA `(.L_x_282) ;  /* 0x0000002c00cca947 */ /* 0x020fea0003800000 */
.L_x_395:
        /* <DEDUP_REMOVED lines=13> */
.L_x_285:
[----:B--234-:R-:W1:Y:S02]  /*1da50*/  LDC R3, c[0x0][0x800] ;  /* 0x00020000ff037b82 */ /* 0x01ce640000000800 */
[----:B-1----:R1:W-:Y:S02]  /*1da60*/  SYNCS.ARRIVE.TRANS64.RED.A0TR RZ, [UR13+0x78], R3 ;  /* 0x00007803ffff79a7 */ /* 0x0023e4000830040d */
.L_x_284:
[----:B------:R-:W-:Y:S05]  /*1da70*/  BSYNC B0 ;  /* 0x0000000000007941 */ /* 0x000fea0003800000 */
.L_x_283:
[----:B------:R-:W-:Y:S05]  /*1da80*/  @!P1 BRA `(.L_x_286) ;  /* 0x0000000000049947 */ /* 0x000fea0003800000 */
[----:B------:R-:W-:Y:S01]  /*1da90*/  BPT.TRAP 0x1 ;  /* 0x000000040000795c */ /* 0x000fe20000300000 */
.L_x_286:
[----:B------:R-:W-:Y:S01]  /*1daa0*/  SYNCS.ARRIVE.TRANS64.RED.A1T0 RZ, [UR29], RZ ;  /* 0x000000ffffff79a7 */ /* 0x000fe2000810041d */
[----:B------:R-:W-:Y:S01]  /*1dab0*/  UIADD3 UR10, UR50, 0x80, URZ ;  /* 0x00000080320a7890 */ /* 0x000fe2000fffe03f */
[----:B------:R-:W-:Y:S11]  /*1dac0*/  @!P1 BRA `(.L_x_287) ;  /* 0x0000000000049947 */ /* 0x000ff60003800000 */
[----:B------:R-:W-:Y:S01]  /*1dad0*/  BPT.TRAP 0x1 ;  /* 0x000000040000795c */ /* 0x000fe20000300000 */
.L_x_287:
[----:B------:R-:W5:Y:S02]  /*1dae0*/  SYNCS.PHASECHK.TRANS64.TRYWAIT P2, [UR13+0x80], R0 ;  /* 0x00008000ff0075a7 */ /* 0x000f64000804014d */
[----:B-----5:R-:W-:Y:S05]  /*1daf0*/  @!P2 BRA `(.L_x_288) ;  /* 0x0000002c0084a947 */ /* 0x020fea0003800000 */
.L_x_396:
        /* <DEDUP_REMOVED lines=8> */
[----:B------:R-:W-:Y:S01]  /*1db80*/  UMOV UR9, UR41 ;  /* 0x0000002900097c82 */ /* 0x000fe20008000000 */
[----:B------:R-:W-:-:S05]  /*1db90*/  UMOV UR11, UR51 ;  /* 0x00000033000b7c82 */ /* 0x000fca0008000000 */
[----:B------:R1:W-:Y:S02]  /*1dba0*/  UTMALDG.3D [UR8], [UR26], desc[UR18] ;  /* 0x000012081a0075b4 */ /* 0x0003e40008011000 */
[----:B-1----:R-:W-:Y:S05]  /*1dbb0*/  @!P1 BRA `(.L_x_291) ;  /* 0x0000000000049947 */ /* 0x002fea0003800000 */
[----:B------:R-:W-:Y:S01]  /*1dbc0*/  BPT.TRAP 0x1 ;  /* 0x000000040000795c */ /* 0x000fe20000300000 */
.L_x_291:
[----:B--234-:R-:W1:Y:S02]  /*1dbd0*/  LDC R3, c[0x0][0x800] ;  /* 0x00020000ff037b82 */ /* 0x01ce640000000800 */
[----:B-1----:R1:W-:Y:S02]  /*1dbe0*/  SYNCS.ARRIVE.TRANS64.RED.A0TR RZ, [UR13+0x60], R3 ;  /* 0x00006003ffff79a7 */ /* 0x0023e4000830040d */
.L_x_290:
[----:B------:R-:W-:Y:S05]  /*1dbf0*/  BSYNC B0 ;  /* 0x0000000000007941 */ /* 0x000fea0003800000 */
.L_x_289:
[----:B------:R-:W-:Y:S05]  /*1dc00*/  @!P1 BRA `(.L_x_292) ;  /* 0x0000000000049947 */ /* 0x000fea0003800000 */
[----:B------:R-:W-:Y:S01]  /*1dc10*/  BPT.TRAP 0x1 ;  /* 0x000000040000795c */ /* 0x000fe20000300000 */
.L_x_292:
[----:B------:R-:W-:Y:S01]  /*1dc20*/  SYNCS.ARRIVE.TRANS64.RED.A1T0 RZ, [UR31], RZ ;  /* 0x000000ffffff79a7 */ /* 0x000fe2000810041f */
[----:B------:R-:W-:Y:S05]  /*1dc30*/  @!P1 BRA `(.L_x_293) ;  /* 0x0000000000049947 */ /* 0x000fea0003800000 */
[----:B------:R-:W-:Y:S01]  /*1dc40*/  BPT.TRAP 0x1 ;  /* 0x000000040000795c */ /* 0x000fe20000300000 */
.L_x_293:
[----:B------:R-:W5:Y:S02]  /*1dc50*/  SYNCS.PHASECHK.TRANS64.TRYWAIT P2, [UR13+0x88], R0 ;  /* 0x00008800ff0075a7 */ /* 0x000f64000804014d */
[----:B-----5:R-:W-:Y:S05]  /*1dc60*/  @!P2 BRA `(.L_x_294) ;  /* 0x0000002c0040a947 */ /* 0x020fea0003800000 */
.L_x_397:
        /* <DEDUP_REMOVED lines=13> */
.L_x_297:
[----:B--234-:R-:W1:Y:S02]  /*1dd40*/  LDC R3, c[0x0][0x800] ;  /* 0x00020000ff037b82 */ /* 0x01ce640000000800 */
[----:B-1----:R1:W-:Y:S02]  /*1dd50*/  SYNCS.ARRIVE.TRANS64.RED.A0TR RZ, [UR13+0x68], R3 ;  /* 0x00006803ffff79a7 */ /* 0x0023e4000830040d */
.L_x_296:
[----:B------:R-:W-:Y:S05]  /*1dd60*/  BSYNC B0 ;  /* 0x0000000000007941 */ /* 0x000fea0003800000 */
.L_x_295:
[----:B------:R-:W-:Y:S05]  /*1dd70*/  @!P1 BRA `(.L_x_298) ;  /* 0x0000000000049947 */ /* 0x000fea0003800000 */
[----:B------:R-:W-:Y:S01]  /*1dd80*/  BPT.TRAP 0x1 ;  /* 0x000000040000795c */ /* 0x000fe20000300000 */
.L_x_298:
[----:B------:R-:W-:Y:S01]  /*1dd90*/  SYNCS.ARRIVE.TRANS64.RED.A1T0 RZ, [UR30], RZ ;  /* 0x000000ffffff79a7 */ /* 0x000fe2000810041e */
[----:B------:R-:W-:Y:S01]  /*1dda0*/  UIADD3 UR10, UR50, 0xa0, URZ ;  /* 0x000000a0320a7890 */ /* 0x000fe2000fffe03f */
[----:B------:R-:W-:Y:S11]  /*1ddb0*/  @!P1 BRA `(.L_x_299) ;  /* 0x0000000000049947 */ /* 0x000ff60003800000 */
[----:B------:R-:W-:Y:S01]  /*1ddc0*/  BPT.TRAP 0x1 ;  /* 0x000000040000795c */ /* 0x000fe20000300000 */
.L_x_299:
[----:B------:R-:W5:Y:S02]  /*1ddd0*/  SYNCS.PHASECHK.TRANS64.TRYWAIT P2, [UR13+0x90], R0 ;  /* 0x00009000ff0075a7 */ /* 0x000f64000804014d */
[----:B-----5:R-:W-:Y:S05]  /*1dde0*/  @!P2 BRA `(.L_x_300) ;  /* 0x0000002800f8a947 */ /* 0x020fea0003800000 */
.L_x_398:
        /* <DEDUP_REMOVED lines=13> */
.L_x_303:
[----:B--234-:R-:W1:Y:S02]  /*1dec0*/  LDC R3, c[0x0][0x800] ;  /* 0x00020000ff037b82 */ /* 0x01ce640000000800 */
[----:B-1----:R1:W-:Y:S02]  /*1ded0*/  SYNCS.ARRIVE.TRANS64.RED.A0TR RZ, [UR13+0x70], R3 ;  /* 0x00007003ffff79a7 */ /* 0x0023e4000830040d */
.L_x_302:
[----:B------:R-:W-:Y:S05]  /*1dee0*/  BSYNC B0 ;  /* 0x0000000000007941 */ /* 0x000fea0003800000 */
.L_x_301:
[----:B------:R-:W-:Y:S05]  /*1def0*/  @!P1 BRA `(.L_x_304) ;  /* 0x0000000000049947 */ /* 0x000fea0003800000 */
[----:B------:R-:W-:Y:S01]  /*1df00*/  BPT.TRAP 0x1 ;  /* 0x000000040000795c */ /* 0x000fe20000300000 */
.L_x_304:
[----:B------:R-:W-:Y:S01]  /*1df10*/  SYNCS.ARRIVE.TRANS64.RED.A1T0 RZ, [UR23], RZ ;  /* 0x000000ffffff79a7 */ /* 0x000fe20008100417 */
[----:B------:R-:W-:Y:S05]  /*1df20*/  @!P1 BRA `(.L_x_305) ;  /* 0x0000000000049947 */ /* 0x000fea0003800000 */
[----:B------:R-:W-:Y:S01]  /*1df30*/  BPT.TRAP 0x1 ;  /* 0x000000040000795c */ /* 0x000fe20000300000 */
.L_x_305:
[----:B------:R-:W5:Y:S02]  /*1df40*/  SYNCS.PHASECHK.TRANS64.TRYWAIT P2, [UR13+0x98], R0 ;  /* 0x00009800ff0075a7 */ /* 0x000f64000804014d */
[----:B-----5:R-:W-:Y:S05]  /*1df50*/  @!P2 BRA `(.L_x_306) ;  /* 0x0000002800b4a947 */ /* 0x020fea0003800000 */
.L_x_399:
        /* <DEDUP_REMOVED lines=13> */
.L_x_309:
[----:B--2---:R-:W1:Y:S02]  /*1e030*/  LDC R0, c[0x0][0x800] ;  /* 0x00020000ff007b82 */ /* 0x004e640000000800 */
[----:B-1----:R1:W-:Y:S02]  /*1e040*/  SYNCS.ARRIVE.TRANS64.RED.A0TR RZ, [UR13+0x78], R0 ;  /* 0x00007800ffff79a7 */ /* 0x0023e4000830040d */
.L_x_308:
[----:B------:R-:W-:Y:S05]  /*1e050*/  BSYNC B0 ;  /* 0x0000000000007941 */ /* 0x000fea0003800000 */
.L_x_307:
[----:B------:R-:W-:Y:S05]  /*1e060*/  @!P1 BRA `(.L_x_310) ;  /* 0x0000000000049947 */ /* 0x000fea0003800000 */
[----:B------:R-:W-:Y:S01]  /*1e070*/  BPT.TRAP 0x1 ;  /* 0x000000040000795c */ /* 0x000fe20000300000 */
.L_x_310:
[----:B------:R-:W-:Y:S01]  /*1e080*/  SYNCS.ARRIVE.TRANS64.RED.A1T0 RZ, [UR29], RZ ;  /* 0x000000ffffff79a7 */ /* 0x000fe2000810041d */
[----:B------:R-:W-:Y:S01]  /*1e090*/  UIADD3 UR10, UR50, 0xc0, URZ ;  /* 0x000000c0320a7890 */ /* 0x000fe2000fffe03f */
[----:B------:R-:W-:Y:S11]  /*1e0a0*/  @!P1 BRA `(.L_x_311) ;  /* 0x0000000000049947 */ /* 0x000ff60003800000 */
[----:B------:R-:W-:Y:S01]  /*1e0b0*/  BPT.TRAP 0x1 ;  /* 0x000000040000795c */ /* 0x000fe20000300000 */
.L_x_311:
[----:B------:R-:W5:Y:S02]  /*1e0c0*/  SYNCS.PHASECHK.TRANS64.TRYWAIT P2, [UR13+0x80], R2 ;  /* 0x00008002ff0075a7 */ /* 0x000f64000804014d */
[----:B-----5:R-:W-:Y:S05]  /*1e0d0*/  @!P2 BRA `(.L_x_312) ;  /* 0x00000028006ca947 */ /* 0x020fea0003800000 */
.L_x_400:
        /* <DEDUP_REMOVED lines=13> */
.L_x_315:
[----:B--2---:R-:W1:Y:S02]  /*1e1b0*/  LDC R0, c[0x0][0x800] ;  /* 0x00020000ff007b82 */ /* 0x004e640000000800 */
[----:B-1----:R1:W-:Y:S02]  /*1e1c0*/  SYNCS.ARRIVE.TRANS64.RED.A0TR RZ, [UR13+0x60], R0 ;  /* 0x00006000ffff79a7 */ /* 0x0023e4000830040d */
.L_x_314:
[----:B------:R-:W-:Y:S05]  /*1e1d0*/  BSYNC B0 ;  /* 0x0000000000007941 */ /* 0x000fea0003800000 */
.L_x_313:
[----:B------:R-:W-:Y:S05]  /*1e1e0*/  @!P1 BRA `(.L_x_316) ;  /* 0x0000000000049947 */ /* 0x000fea0003800000 */
[----:B------:R-:W-:Y:S01]  /*1e1f0*/  BPT.TRAP 0x1 ;  /* 0x000000040000795c */ /* 0x000fe20000300000 */
.L_x_316:
[----:B------:R-:W-:Y:S01]  /*1e200*/  SYNCS.ARRIVE.TRANS64.RED.A1T0 RZ, [UR31], RZ ;  /* 0x000000ffffff79a7 */ /* 0x000fe2000810041f */
[----:B------:R-:W-:Y:S05]  /*1e210*/  @!P1 BRA `(.L_x_317) ;  /* 0x0000000000049947 */ /* 0x000fea0003800000 */
[----:B------:R-:W-:Y:S01]  /*1e220*/  BPT.TRAP 0x1 ;  /* 0x000000040000795c */ /* 0x000fe20000300000 */
.L_x_317:
[----:B------:R-:W5:Y:S02]  /*1e230*/  SYNCS.PHASECHK.TRANS64.TRYWAIT P2, [UR13+0x88], R2 ;  /* 0x00008802ff0075a7 */ /* 0x000f64000804014d */
[----:B-----5:R-:W-:Y:S05]  /*1e240*/  @!P2 BRA `(.L_x_318) ;  /* 0x000000280028a947 */ /* 0x020fea0003800000 */
.L_x_401:
        /* <DEDUP_REMOVED lines=13> */
.L_x_321:
[----:B--2---:R-:W1:Y:S02]  /*1e320*/  LDC R0, c[0x0][0x800] ;  /* 0x00020000ff007b82 */ /* 0x004e640000000800 */
[----:B-1----:R1:W-:Y:S02]  /*1e330*/  SYNCS.ARRIVE.TRANS64.RED.A0TR RZ, [UR13+0x68], R0 ;  /* 0x00006800ffff79a7 */ /* 0x0023e4000830040d */
.L_x_320:
[----:B------:R-:W-:Y:S05]  /*1e340*/  BSYNC B0 ;  /* 0x0000000000007941 */ /* 0x000fea0003800000 */
.L_x_319:
[----:B------:R-:W-:Y:S05]  /*1e350*/  @!P1 BRA `(.L_x_322) ;  /* 0x0000000000049947 */ /* 0x000fea0003800000 */
[----:B------:R-:W-:Y:S01]  /*1e360*/  BPT.TRAP 0x1 ;  /* 0x000000040000795c */ /* 0x000fe20000300000 */
.L_x_322:
[----:B------:R-:W-:Y:S01]  /*1e370*/  SYNCS.ARRIVE.TRANS64.RED.A1T0 RZ, [UR30], RZ ;  /* 0x000000ffffff79a7 */ /* 0x000fe2000810041e */
[----:B------:R-:W-:Y:S01]  /*1e380*/  UIADD3 UR10, UR50, 0xe0, URZ ;  /* 0x000000e0320a7890 */ /* 0x000fe2000fffe03f */
[----:B------:R-:W-:Y:S11]  /*1e390*/  @!P1 BRA `(.L_x_323) ;  /* 0x0000000000049947 */ /* 0x000ff60003800000 */
[----:B------:R-:W-:Y:S01]  /*1e3a0*/  BPT.TRAP 0x1 ;  /* 0x000000040000795c */ /* 0x000fe20000300000 */
.L_x_323:
[----:B------:R-:W5:Y:S02]  /*1e3b0*/  SYNCS.PHASECHK.TRANS64.TRYWAIT P2, [UR13+0x90], R2 ;  /* 0x00009002ff0075a7 */ /* 0x000f64000804014d */
[----:B-----5:R-:W-:Y:S05]  /*1e3c0*/  @!P2 BRA `(.L_x_324) ;  /* 0x0000002400e0a947 */ /* 0x020fea0003800000 */
.L_x_402:
        /* <DEDUP_REMOVED lines=13> */
.L_x_327:
[----:B--2---:R-:W1:Y:S02]  /*1e4a0*/  LDC R0, c[0x0][0x800] ;  /* 0x00020000ff007b82 */ /* 0x004e640000000800 */
[----:B-1----:R1:W-:Y:S02]  /*1e4b0*/  SYNCS.ARRIVE.TRANS64.RED.A0TR RZ, [UR13+0x70], R0 ;  /* 0x00007000ffff79a7 */ /* 0x0023e4000830040d */
.L_x_326:
[----:B------:R-:W-:Y:S05]  /*1e4c0*/  BSYNC B0 ;  /* 0x0000000000007941 */ /* 0x000fea0003800000 */
.L_x_325:
[----:B------:R-:W-:Y:S05]  /*1e4d0*/  @!P1 BRA `(.L_x_328) ;  /* 0x0000000000049947 */ /* 0x000fea0003800000 */
[----:B------:R-:W-:Y:S01]  /*1e4e0*/  BPT.TRAP 0x1 ;  /* 0x000000040000795c */ /* 0x000fe20000300000 */
.L_x_328:
[----:B------:R-:W-:Y:S01]  /*1e4f0*/  SYNCS.ARRIVE.TRANS64.RED.A1T0 RZ, [UR23], RZ ;  /* 0x000000ffffff79a7 */ /* 0x000fe20008100417 */
[----:B------:R-:W-:Y:S05]  /*1e500*/  @!P1 BRA `(.L_x_329) ;  /* 0x0000000000049947 */ /* 0x000fea0003800000 */
[----:B------:R-:W-:Y:S01]  /*1e510*/  BPT.TRAP 0x1 ;  /* 0x000000040000795c */ /* 0x000fe20000300000 */
.L_x_329:
[----:B------:R-:W5:Y:S02]  /*1e520*/  SYNCS.PHASECHK.TRANS64.TRYWAIT P2, [UR13+0x98], R2 ;  /* 0x00009802ff0075a7 */ /* 0x000f64000804014d */
[----:B-----5:R-:W-:Y:S05]  /*1e530*/  @!P2 BRA `(.L_x_330) ;  /* 0x00000024009ca947 */ /* 0x020fea0003800000 */
.L_x_403:
        /* <DEDUP_REMOVED lines=13> */
.L_x_333:
[----:B--2---:R-:W1:Y:S02]  /*1e610*/  LDC R0, c[0x0][0x800] ;  /* 0x00020000ff007b82 */ /* 0x004e640000000800 */
[----:B-1----:R1:W-:Y:S02]  /*1e620*/  SYNCS.ARRIVE.TRANS64.RED.A0TR RZ, [UR13+0x78], R0 ;  /* 0x00007800ffff79a7 */ /* 0x0023e4000830040d */
.L_x_332:
[----:B------:R-:W-:Y:S05]  /*1e630*/  BSYNC B0 ;  /* 0x0000000000007941 */ /* 0x000fea0003800000 */
.L_x_331:
[----:B------:R-:W-:Y:S05]  /*1e640*/  @!P1 BRA `(.L_x_334) ;  /* 0x0000000000049947 */ /* 0x000fea0003800000 */
[----:B------:R-:W-:Y:S01]  /*1e650*/  BPT.TRAP 0x1 ;  /* 0x000000040000795c */ /* 0x000fe20000300000 */
.L_x_334:
[----:B------:R-:W5:Y:S01]  /*1e660*/  LDL.LU R17, [R1+0x4a8] ;  /* 0x0004a80001117983 */ /* 0x000f620000300800 */
[----:B------:R-:W-:Y:S03]  /*1e670*/  SYNCS.ARRIVE.TRANS64.RED.A1T0 RZ, [UR29], RZ ;  /* 0x000000ffffff79a7 */ /* 0x000fe6000810041d */
[----:B------:R-:W5:Y:S01]  /*1e680*/  LDL.LU R15, [R1+0x4a4] ;  /* 0x0004a400010f7983 */ /* 0x000f620000300800 */
[----:B-12---:R-:W-:Y:S02]  /*1e690*/  PRMT R0, RZ, 0x7610, R0 ;  /* 0x00007610ff007816 */ /* 0x006fe40000000000 */
[----:B------:R-:W-:Y:S02]  /*1e6a0*/  MOV R2, 0xffffffff ;  /* 0xffffffff00027802 */ /* 0x000fe40000000f00 */
[----:B---34-:R-:W-:Y:S02]  /*1e6b0*/  MOV R3, 0xffffffff ;  /* 0xffffffff00037802 */ /* 0x018fe40000000f00 */
[----:B------:R-:W-:-:S02]  /*1e6c0*/  MOV R10, 0xffffffff ;  /* 0xffffffff000a7802 */ /* 0x000fc40000000f00 */
[----:B-----5:R-:W-:-:S04]  /*1e6d0*/  IADD3 R15, P0, R15, UR54, RZ ;  /* 0x000000360f0f7c10 */ /* 0x020fc8000ff1e0ff */
[----:B------:R-:W-:Y:S01]  /*1e6e0*/  IADD3.X R17, R17, UR39, RZ, P0, !PT ;  /* 0x0000002711117c10 */ /* 0x000fe200087fe4ff */
[----:B------:R1:W-:Y:S01]  /*1e6f0*/  STL [R1+0x4a4], R15 ;  /* 0x0004a40f01007387 */ /* 0x0003e20000100800 */
[----:B------:R-:W-:-:S03]  /*1e700*/  ISETP.GE.U32.AND P0, PT, R15, UR4, PT ;  /* 0x000000040f007c0c */ /* 0x000fc6000bf06070 */
[----:B------:R1:W-:Y:S01]  /*1e710*/  STL [R1+0x4a8], R17 ;  /* 0x0004a81101007387 */ /* 0x0003e20000100800 */
[----:B------:R-:W-:-:S13]  /*1e720*/  ISETP.GE.U32.AND.EX P0, PT, R17, UR5, PT, P0 ;  /* 0x0000000511007c0c */ /* 0x000fda000bf06100 */
[----:B-1----:R-:W-:Y:S05]  /*1e730*/  @P0 BRA `(.L_x_335) ;  /* 0x0000000400580947 */ /* 0x002fea0003800000 */
[----:B------:R-:W1:Y:S01]  /*1e740*/  S2R R0, SR_CTAID.X ;  /* 0x0000000000007919 */ /* 0x000e620000002500 */
[----:B------:R-:W2:Y:S01]  /*1e750*/  LDC R8, c[0x0][0x904] ;  /* 0x00024100ff087b82 */ /* 0x000ea20000000800 */
[----:B------:R-:W-:Y:S01]  /*1e760*/  ULDC UR8, c[0x0][0x150] ;  /* 0x0000540000087ab9 */ /* 0x000fe20000000800 */
[----:B------:R-:W3:Y:S06]  /*1e770*/  S2R R2, SR_CTAID.Y ;  /* 0x0000000000027919 */ /* 0x000eec0000002600 */
[----:B------:R-:W4:Y:S08]  /*1e780*/  LDC R5, c[0x0][0x144] ;  /* 0x00005100ff057b82 */ /* 0x000f300000000800 */
[----:B------:R-:W5:Y:S08]  /*1e790*/  LDC R9, c[0x0][0x148] ;  /* 0x00005200ff097b82 */ /* 0x000f700000000800 */
[----:B------:R-:W4:Y:S01]  /*1e7a0*/  LDC.64 R10, c[0x0][0x8d0] ;  /* 0x00023400ff0a7b82 */ /* 0x000f220000000a00 */
[----:B--2---:R-:W-:-:S02]  /*1e7b0*/  ISETP.NE.AND P2, PT, R8, 0x1, PT ;  /* 0x000000010800780c */ /* 0x004fc40003f45270 */
[----:B-1----:R-:W-:-:S05]  /*1e7c0*/  I2FP.F32.U32 R3, R0 ;  /* 0x0000000000037245 */ /* 0x002fca0000201000 */
[----:B------:R-:W1:Y:S01]  /*1e7d0*/  LDC R12, c[0x0][0x8d8] ;  /* 0x00023600ff0c7b82 */ /* 0x000e620000000800 */
[----:B---3--:R-:W-:Y:S01]  /*1e7e0*/  I2FP.F32.U32 R4, R2 ;  /* 0x0000000200047245 */ /* 0x008fe20000201000 */
[----:B------:R-:W-:Y:S01]  /*1e7f0*/  FMUL R3, R3, UR8 ;  /* 0x0000000803037c20 */ /* 0x000fe20008400000 */
[----:B------:R-:W-:-:S03]  /*1e800*/  ULDC UR8, c[0x0][0x154] ;  /* 0x0000550000087ab9 */ /* 0x000fc60000000800 */
[----:B------:R-:W-:Y:S02]  /*1e810*/  FMUL R13, R4, UR8 ;  /* 0x00000008040d7c20 */ /* 0x000fe40008400000 */
[----:B------:R-:W2:Y:S01]  /*1e820*/  F2I.U32.TRUNC.NTZ R3, R3 ;  /* 0x0000000300037305 */ /* 0x000ea2000020f000 */
[----:B----4-:R-:W-:-:S07]  /*1e830*/  ISETP.NE.U32.AND P0, PT, R10, RZ, PT ;  /* 0x000000ff0a00720c */ /* 0x010fce0003f05070 */
[----:B------:R-:W3:Y:S01]  /*1e840*/  F2I.U32.TRUNC.NTZ R13, R13 ;  /* 0x0000000d000d7305 */ /* 0x000ee2000020f000 */
[----:B------:R-:W-:Y:S02]  /*1e850*/  ISETP.NE.AND.EX P0, PT, R11, RZ, PT, P0 ;  /* 0x000000ff0b00720c */ /* 0x000fe40003f05300 */
[----:B--2---:R-:W-:Y:S02]  /*1e860*/  IADD3 R4, -R3, RZ, RZ ;  /* 0x000000ff03047210 */ /* 0x004fe40007ffe1ff */
[----:B------:R-:W-:-:S03]  /*1e870*/  MOV R3, R17 ;  /* 0x0000001100037202 */ /* 0x000fc60000000f00 */
[----:B------:R-:W-:Y:S01]  /*1e880*/  IMAD R0, R5, R4, R0 ;  /* 0x0000000405007224 */ /* 0x000fe200078e0200 */
[----:B---3--:R-:W-:-:S05]  /*1e890*/  IADD3 R4, -R13, RZ, RZ ;  /* 0x000000ff0d047210 */ /* 0x008fca0007ffe1ff */
[----:B-----5:R-:W-:Y:S01]  /*1e8a0*/  @P2 IMAD R0, R9, R4, R2 ;  /* 0x0000000409002224 */ /* 0x020fe200078e0202 */
[----:B------:R-:W-:Y:S01]  /*1e8b0*/  MOV R2, R15 ;  /* 0x0000000f00027202 */ /* 0x000fe20000000f00 */
[----:B------:R-:W2:Y:S01]  /*1e8c0*/  LDC.64 R8, c[0x0][0x8c8] ;  /* 0x00023200ff087b82 */ /* 0x000ea20000000a00 */
[----:B------:R-:W-:Y:S05]  /*1e8d0*/  @!P0 BRA `(.L_x_336) ;  /* 0x0000000000288947 */ /* 0x000fea0003800000 */
[----:B------:R-:W3:Y:S02]  /*1e8e0*/  LDC R2, c[0x0][0x8dc] ;  /* 0x00023700ff027b82 */ /* 0x000ee40000000800 */
[----:B---3--:R-:W-:-:S04]  /*1e8f0*/  IADD3 R3, P0, R15, R2, RZ ;  /* 0x000000020f037210 */ /* 0x008fc80007f1e0ff */
[----:B------:R-:W-:-:S05]  /*1e900*/  IADD3.X R13, RZ, R17, RZ, P0, !PT ;  /* 0x00000011ff0d7210 */ /* 0x000fca00007fe4ff */
[----:B------:R-:W-:-:S04]  /*1e910*/  IMAD.WIDE.U32 R4, R13, R10, RZ ;  /* 0x0000000a0d047225 */ /* 0x000fc800078e00ff */
[----:B------:R-:W-:-:S04]  /*1e920*/  IMAD.WIDE.U32 R4, P0, R3, R11, R4 ;  /* 0x0000000b03047225 */ /* 0x000fc80007800004 */
[----:B------:R-:W-:Y:S01]  /*1e930*/  IMAD.WIDE.U32 R2, R3, R10, RZ ;  /* 0x0000000a03027225 */ /* 0x000fe200078e00ff */
[----:B------:R-:W-:-:S04]  /*1e940*/  MOV R2, R5 ;  /* 0x0000000500027202 */ /* 0x000fc80000000f00 */
[----:B------:R-:W-:Y:S02]  /*1e950*/  IADD3 RZ, P1, R3, R4, RZ ;  /* 0x0000000403ff7210 */ /* 0x000fe40007f3e0ff */
[----:B------:R-:W-:-:S03]  /*1e960*/  IADD3.X R3, RZ, RZ, RZ, P0, !PT ;  /* 0x000000ffff037210 */ /* 0x000fc600007fe4ff */
[----:B------:R-:W-:-:S08]  /*1e970*/  IMAD.WIDE.U32.X R2, R13, R11, R2, P1 ;  /* 0x0000000b0d027225 */ /* 0x000fd000008e0402 */
.L_x_336:
[-CC-:B-1----:R-:W-:Y:S01]  /*1e980*/  SHF.R.U64 R10, R2, R12.reuse, R3.reuse ;  /* 0x0000000c020a7219 */ /* 0x182fe20000001203 */
[----:B------:R-:W1:Y:S01]  /*1e990*/  LDC R4, c[0x0][0x8c0] ;  /* 0x00023000ff047b82 */ /* 0x000e620000000800 */
[----:B------:R-:W-:Y:S02]  /*1e9a0*/  SHF.R.U32.HI R12, RZ, R12, R3 ;  /* 0x0000000cff0c7219 */ /* 0x000fe40000011603 */
[----:B------:R-:W-:-:S04]  /*1e9b0*/  IADD3 R5, P0, RZ, -R10, RZ ;  /* 0x8000000aff057210 */ /* 0x000fc80007f1e0ff */
[----:B------:R-:W-:Y:S01]  /*1e9c0*/  IADD3.X R3, RZ, ~R12, RZ, P0, !PT ;  /* 0x8000000cff037210 */ /* 0x000fe200007fe4ff */
[----:B------:R-:W3:Y:S04]  /*1e9d0*/  LDC R13, c[0x0][0x8b0] ;  /* 0x00022c00ff0d7b82 */ /* 0x000ee80000000800 */
[----:B--2---:R-:W-:Y:S01]  /*1e9e0*/  IMAD R2, R3, R8, RZ ;  /* 0x0000000803027224 */ /* 0x004fe200078e02ff */
[----:B------:R-:W-:-:S03]  /*1e9f0*/  MOV R3, R17 ;  /* 0x0000001100037202 */ /* 0x000fc60000000f00 */
[----:B------:R-:W-:Y:S01]  /*1ea00*/  IMAD R11, R5, R9, R2 ;  /* 0x00000009050b7224 */ /* 0x000fe200078e0202 */
[----:B------:R-:W-:-:S05]  /*1ea10*/  MOV R2, R15 ;  /* 0x0000000f00027202 */ /* 0x000fca0000000f00 */
[----:B------:R-:W-:Y:S02]  /*1ea20*/  IMAD.WIDE.U32 R2, R5, R8, R2 ;  /* 0x0000000805027225 */ /* 0x000fe400078e0002 */
[----:B------:R-:W2:Y:S03]  /*1ea30*/  LDC.64 R8, c[0x0][0x8e8] ;  /* 0x00023a00ff087b82 */ /* 0x000ea60000000a00 */
[----:B------:R-:W-:-:S04]  /*1ea40*/  IADD3 R3, R3, R11, RZ ;  /* 0x0000000b03037210 */ /* 0x000fc80007ffe0ff */
[-CC-:B-1----:R-:W-:Y:S01]  /*1ea50*/  SHF.R.U64 R11, R2, R4.reuse, R3.reuse ;  /* 0x00000004020b7219 */ /* 0x182fe20000001203 */
[----:B------:R-:W1:Y:S01]  /*1ea60*/  LDC R5, c[0x0][0x900] ;  /* 0x00024000ff057b82 */ /* 0x000e620000000800 */
[----:B------:R-:W-:-:S04]  /*1ea70*/  SHF.R.U32.HI R2, RZ, R4, R3 ;  /* 0x00000004ff027219 */ /* 0x000fc80000011603 */
[-CC-:B---3--:R-:W-:Y:S02]  /*1ea80*/  SHF.R.U64 R12, R11, R13.reuse, R2.reuse ;  /* 0x0000000d0b0c7219 */ /* 0x188fe40000001202 */
[----:B------:R-:W-:Y:S02]  /*1ea90*/  SHF.R.U32.HI R2, RZ, R13, R2 ;  /* 0x0000000dff027219 */ /* 0x000fe40000011602 */
[----:B--2---:R-:W-:-:S04]  /*1eaa0*/  ISETP.NE.U32.AND P0, PT, R8, RZ, PT ;  /* 0x000000ff0800720c */ /* 0x004fc80003f05070 */
[----:B------:R-:W-:Y:S02]  /*1eab0*/  ISETP.NE.AND.EX P0, PT, R9, RZ, PT, P0 ;  /* 0x000000ff0900720c */ /* 0x000fe40003f05300 */
[-CC-:B-1----:R-:W-:Y:S02]  /*1eac0*/  SHF.R.U64 R13, R12, R5.reuse, R2.reuse ;  /* 0x000000050c0d7219 */ /* 0x182fe40000001202 */
[----:B------:R-:W-:Y:S02]  /*1ead0*/  SHF.R.U32.HI R5, RZ, R5, R2 ;  /* 0x00000005ff057219 */ /* 0x000fe40000011602 */
[----:B------:R-:W-:Y:S02]  /*1eae0*/  MOV R2, R13 ;  /* 0x0000000d00027202 */ /* 0x000fe40000000f00 */
[----:B------:R-:W-:-:S05]  /*1eaf0*/  MOV R3, R5 ;  /* 0x0000000500037202 */ /* 0x000fca0000000f00 */
[----:B------:R-:W-:Y:S05]  /*1eb00*/  @!P0 BRA `(.L_x_337) ;  /* 0x0000000000288947 */ /* 0x000fea0003800000 */
[----:B------:R-:W1:Y:S02]  /*1eb10*/  LDC R2, c[0x0][0x8f4] ;  /* 0x00023d00ff027b82 */ /* 0x000e640000000800 */
[----:B-1----:R-:W-:-:S04]  /*1eb20*/  IADD3 R3, P0, R13, R2, RZ ;  /* 0x000000020d037210 */ /* 0x002fc80007f1e0ff */
        /* <DEDUP_REMOVED lines=8> */
.L_x_337:
[----:B------:R-:W1:Y:S01]  /*1ebb0*/  LDC R4, c[0x0][0x8f0] ;  /* 0x00023c00ff047b82 */ /* 0x000e620000000800 */
[----:B------:R-:W-:Y:S02]  /*1ebc0*/  LOP3.LUT R12, R12, R14, RZ, 0xc0, !PT ;  /* 0x0000000e0c0c7212 */ /* 0x000fe400078ec0ff */
[----:B------:R-:W-:-:S05]  /*1ebd0*/  LOP3.LUT R11, R11, R16, RZ, 0xc0, !PT ;  /* 0x000000100b0b7212 */ /* 0x000fca00078ec0ff */
[----:B------:R-:W2:Y:S08]  /*1ebe0*/  LDC R8, c[0x0][0x8e0] ;  /* 0x00023800ff087b82 */ /* 0x000eb00000000800 */
[----:B------:R-:W3:Y:S01]  /*1ebf0*/  LDC R9, c[0x0][0x8b8] ;  /* 0x00022e00ff097b82 */ /* 0x000ee20000000800 */
[----:B-1----:R-:W-:-:S07]  /*1ec00*/  SHF.R.U64 R3, R2, R4, R3 ;  /* 0x0000000402037219 */ /* 0x002fce0000001203 */
[----:B------:R-:W1:Y:S01]  /*1ec10*/  LDC R2, c[0x0][0x8a8] ;  /* 0x00022a00ff027b82 */ /* 0x000e620000000800 */
[C---:B------:R-:W-:Y:S01]  /*1ec20*/  IADD3 R4, -R3.reuse, RZ, RZ ;  /* 0x000000ff03047210 */ /* 0x040fe20007ffe1ff */
[----:B------:R-:W-:-:S04]  /*1ec30*/  IMAD R5, R3, UR21, R12 ;  /* 0x0000001503057c24 */ /* 0x000fc8000f8e020c */
[----:B--2---:R-:W-:Y:S02]  /*1ec40*/  IMAD R13, R4, R8, R13 ;  /* 0x00000008040d7224 */ /* 0x004fe400078e020d */
[----:B---3--:R-:W-:Y:S02]  /*1ec50*/  IMAD R0, R5, R9, R0 ;  /* 0x0000000905007224 */ /* 0x008fe400078e0200 */
[----:B-1----:R-:W-:-:S05]  /*1ec60*/  IMAD R13, R13, R2, R11 ;  /* 0x000000020d0d7224 */ /* 0x002fca00078e020b */
[----:B------:R-:W-:Y:S02]  /*1ec70*/  SEL R3, R13, R0, !P2 ;  /* 0x000000000d037207 */ /* 0x000fe40005000000 */
[----:B------:R-:W-:Y:S02]  /*1ec80*/  SEL R2, R0, R13, !P2 ;  /* 0x0000000d00027207 */ /* 0x000fe40005000000 */
[----:B------:R-:W-:-:S07]  /*1ec90*/  MOV R0, 0x1 ;  /* 0x0000000100007802 */ /* 0x000fce0000000f00 */
.L_x_335:
[----:B------:R-:W-:-:S13]  /*1eca0*/  LOP3.LUT P0, RZ, R0, 0xff, RZ, 0xc0, !PT ;  /* 0x000000ff00ff7812 */ /* 0x000fda000780c0ff */
[----:B------:R-:W-:Y:S05]  /*1ecb0*/  @P0 BRA `(.L_x_338) ;  /* 0xffffffdc00e40947 */ /* 0x000fea000383ffff */
.L_x_234:
[----:B------:R-:W-:Y:S01]  /*1ecc0*/  ELECT P0, URZ, PT ;  /* 0x00000000003f782f */ /* 0x000fe20003800000 */
[----:B------:R-:W-:-:S12]  /*1ecd0*/  BSSY B0, `(.L_x_339) ;  /* 0x000001e000007945 */ /* 0x000fd80003800000 */
[----:B------:R-:W-:Y:S05]  /*1ece0*/  @!P0 BRA `(.L_x_340) ;  /* 0x0000000000708947 */ /* 0x000fea0003800000 */
[----:B------:R-:W-:-:S06]  /*1ecf0*/  ULOP3.LUT UR4, UR45, 0x2, URZ, 0xfc, !UPT ;  /* 0x000000022d047892 */ /* 0x000fcc000f8efc3f */
[----:B------:R-:W-:-:S04]  /*1ed00*/  MOV R0, UR4 ;  /* 0x0000000400007c02 */ /* 0x000fc80008000f00 */
[----:B------:R-:W-:-:S13]  /*1ed10*/  ISETP.NE.AND P0, PT, R0, 0x3, PT ;  /* 0x000000030000780c */ /* 0x000fda0003f05270 */
[----:B------:R-:W-:Y:S05]  /*1ed20*/  @!P0 BRA `(.L_x_341) ;  /* 0x0000000000048947 */ /* 0x000fea0003800000 */
[----:B------:R-:W-:Y:S01]  /*1ed30*/  BPT.TRAP 0x1 ;  /* 0x000000040000795c */ /* 0x000fe20000300000 */
.L_x_341:
[----:B------:R-:W-:Y:S02]  /*1ed40*/  MOV R0, 0x400 ;  /* 0x0000040000007802 */ /* 0x000fe40000000f00 */
[----:B------:R-:W-:Y:S02]  /*1ed50*/  MOV R3, UR37 ;  /* 0x0000002500037c02 */ /* 0x000fe40008000f00 */
[----:B------:R-:W-:Y:S02]  /*1ed60*/  MOV R2, 0x1 ;  /* 0x0000000100027802 */ /* 0x000fe40000000f00 */
[----:B------:R-:W-:Y:S02]  /*1ed70*/  LEA R0, R3, R0, 0x18 ;  /* 0x0000000003007211 */ /* 0x000fe400078ec0ff */
[----:B------:R-:W-:-:S04]  /*1ed80*/  SHF.L.U32 R3, R2, 0x1f, RZ ;  /* 0x0000001f02037819 */ /* 0x000fc800000006ff */
[----:B------:R-:W3:Y:S02]  /*1ed90*/  SYNCS.PHASECHK.TRANS64.TRYWAIT P1, [R0+URZ+0x80], R3 ;  /* 0x00008003000075a7 */ /* 0x000ee4000802017f */
[----:B---3--:R-:W-:Y:S05]  /*1eda0*/  @!P1 BRA `(.L_x_342) ;  /* 0x0000001c00989947 */ /* 0x008fea0003800000 */
.L_x_404:
[----:B------:R-:W-:Y:S05]  /*1edb0*/  @!P0 BRA `(.L_x_343) ;  /* 0x0000000000048947 */ /* 0x000fea0003800000 */
[----:B------:R-:W-:Y:S01]  /*1edc0*/  BPT.TRAP 0x1 ;  /* 0x000000040000795c */ /* 0x000fe20000300000 */
.L_x_343:
[----:B------:R-:W4:Y:S02]  /*1edd0*/  SYNCS.PHASECHK.TRANS64.TRYWAIT P1, [R0+URZ+0x88], R3 ;  /* 0x00008803000075a7 */ /* 0x000f24000802017f */
[----:B----4-:R-:W-:Y:S05]  /*1ede0*/  @!P1 BRA `(.L_x_344) ;  /* 0x0000001c009c9947 */ /* 0x010fea0003800000 */
.L_x_405:
[----:B------:R-:W-:Y:S05]  /*1edf0*/  @!P0 BRA `(.L_x_345) ;  /* 0x0000000000048947 */ /* 0x000fea0003800000 */
[----:B------:R-:W-:Y:S01]  /*1ee00*/  BPT.TRAP 0x1 ;  /* 0x000000040000795c */ /* 0x000fe20000300000 */
.L_x_345:
[----:B------:R-:W1:Y:S02]  /*1ee10*/  SYNCS.PHASECHK.TRANS64.TRYWAIT P1, [R0+URZ+0x90], R3 ;  /* 0x00009003000075a7 */ /* 0x000e64000802017f */
[----:B-1----:R-:W-:Y:S05]  /*1ee20*/  @!P1 BRA `(.L_x_346) ;  /* 0x0000001c00a09947 */ /* 0x002fea0003800000 */
.L_x_406:
[----:B------:R-:W-:Y:S05]  /*1ee30*/  @!P0 BRA `(.L_x_347) ;  /* 0x0000000000048947 */ /* 0x000fea0003800000 */
[----:B------:R-:W-:Y:S01]  /*1ee40*/  BPT.TRAP 0x1 ;  /* 0x000000040000795c */ /* 0x000fe20000300000 */
.L_x_347:
[----:B---34-:R-:W-:-:S04]  /*1ee50*/  MOV R3, 0x1 ;  /* 0x0000000100037802 */ /* 0x018fc80000000f00 */
[----:B------:R-:W-:-:S07]  /*1ee60*/  SHF.L.U32 R3, R3, 0x1f, RZ ;  /* 0x0000001f03037819 */ /* 0x000fce00000006ff */
.L_x_348:
[----:B-1----:R1:W3:Y:S02]  /*1ee70*/  SYNCS.PHASECHK.TRANS64.TRYWAIT P0, [R0+URZ+0x98], R3 ;  /* 0x00009803000075a7 */ /* 0x0022e4000800017f */
[----:B---3--:R-:W-:Y:S05]  /*1ee80*/  @!P0 NANOSLEEP.SYNCS 0x989680 ;  /* 0x009896800000895d */ /* 0x008fea0003900000 */
[----:B------:R-:W3:Y:S02]  /*1ee90*/  @!P0 SYNCS.PHASECHK.TRANS64 P0, [R0+URZ+0x98], R3 ;  /* 0x00009803000085a7 */ /* 0x000ee4000800007f */
[----:B---3--:R-:W-:Y:S05]  /*1eea0*/  @!P0 BRA `(.L_x_348) ;  /* 0xfffffffc00f08947 */ /* 0x008fea000383ffff */
.L_x_340:
[----:B------:R-:W-:Y:S05]  /*1eeb0*/  BSYNC B0 ;  /* 0x0000000000007941 */ /* 0x000fea0003800000 */
.L_x_339:
[----:B------:R-:W-:Y:S05]  /*1eec0*/  EXIT ;  /* 0x000000000000794d */ /* 0x000fea0003800000 */
.L_x_229:
[----:B------:R-:W-:Y:S02]  /*1eed0*/  LOP3.LUT P0, RZ, R9, 0xff, RZ, 0xc0, !PT ;  /* 0x000000ff09ff7812 */ /* 0x000fe4000780c0ff */
[----:B------:R-:W-:Y:S02]  /*1eee0*/  MOV R0, 0x1 ;  /* 0x0000000100007802 */ /* 0x000fe40000000f00 */
[----:B------:R-:W-:-:S09]  /*1eef0*/  MOV R7, RZ ;  /* 0x000000ff00077202 */ /* 0x000fd20000000f00 */
[----:B------:R-:W-:Y:S05]  /*1ef00*/  @!P0 BRA `(.L_x_349) ;  /* 0x0000000c002c8947 */ /* 0x000fea0003800000 */
[----:B------:R-:W1:Y:S01]  /*1ef10*/  LDC R0, c[0x0][0x28c] ;  /* 0x0000a300ff007b82 */ /* 0x000e620000000800 */
[----:B------:R-:W2:Y:S01]  /*1ef20*/  S2R R4, SR_TID.X ;  /* 0x0000000000047919 */ /* 0x000ea20000002100 */
[----:B------:R-:W-:Y:S01]  /*1ef30*/  ULDC UR5, c[0x0][0x900] ;  /* 0x0002400000057ab9 */ /* 0x000fe20000000800 */
[----:B------:R-:W-:Y:S01]  /*1ef40*/  UMOV UR6, 0xffffffff ;  /* 0xffffffff00067882 */ /* 0x000fe20000000000 */
[----:B------:R-:W-:Y:S01]  /*1ef50*/  BSSY B0, `(.L_x_349) ;  /* 0x00000c6000007945 */ /* 0x000fe20003800000 */
[----:B------:R-:W-:Y:S01]  /*1ef60*/  USHF.L.U32 UR6, UR6, UR5, URZ ;  /* 0x0000000506067299 */ /* 0x000fe2000800063f */
[----:B------:R-:W-:Y:S01]  /*1ef70*/  MOV R9, 0x1 ;  /* 0x0000000100097802 */ /* 0x000fe20000000f00 */
[----:B------:R-:W-:Y:S01]  /*1ef80*/  ULDC UR4, c[0x0][0x8a8] ;  /* 0x00022a0000047ab9 */ /* 0x000fe20000000800 */
[----:B------:R-:W-:Y:S01]  /*1ef90*/  MOV R7, RZ ;  /* 0x000000ff00077202 */ /* 0x000fe20000000f00 */
[----:B------:R-:W-:Y:S02]  /*1efa0*/  ULOP3.LUT UR19, UR46, 0x2, URZ, 0xfc, !UPT ;  /* 0x000000022e137892 */ /* 0x000fe4000f8efc3f */
[----:B------:R-:W-:-:S02]  /*1efb0*/  UIADD3 UR4, UR4, -0x1, URZ ;  /* 0xffffffff04047890 */ /* 0x000fc4000fffe03f */
[----:B------:R-:W-:Y:S02]  /*1efc0*/  USHF.L.U32 UR5, UR38, UR5, URZ ;  /* 0x0000000526057299 */ /* 0x000fe4000800063f */
[----:B------:R-:W-:Y:S01]  /*1efd0*/  ULOP3.LUT UR17, URZ, UR6, URZ, 0x33, !UPT ;  /* 0x000000063f117292 */ /* 0x000fe2000f8e333f */
[----:B------:R-:W-:Y:S01]  /*1efe0*/  ULDC.64 UR20, c[0x0][0x198] ;  /* 0x0000660000147ab9 */ /* 0x000fe20000000a00 */
[----:B-1----:R-:W-:-:S04]  /*1eff0*/  IADD3 R0, R0, 0x3f, RZ ;  /* 0x0000003f00007810 */ /* 0x002fc80007ffe0ff */
[----:B------:R-:W-:-:S04]  /*1f000*/  SHF.R.S32.HI R5, RZ, 0x1f, R0 ;  /* 0x0000001fff057819 */ /* 0x000fc80000011400 */
[----:B------:R-:W-:Y:S02]  /*1f010*/  LEA.HI R5, R5, R0, RZ, 0x6 ;  /* 0x0000000005057211 */ /* 0x000fe400078f30ff */
[C---:B--2---:R-:W-:Y:S02]  /*1f020*/  LOP3.LUT P2, RZ, R4.reuse, 0x7f, RZ, 0xc0, !PT ;  /* 0x0000007f04ff7812 */ /* 0x044fe4000784c0ff */
[----:B------:R-:W-:Y:S02]  /*1f030*/  LOP3.LUT P1, RZ, R4, 0x1f, RZ, 0xc0, !PT ;  /* 0x0000001f04ff7812 */ /* 0x000fe4000782c0ff */
[----:B------:R-:W-:Y:S02]  /*1f040*/  SHF.R.S32.HI R6, RZ, 0x6, R5 ;  /* 0x00000006ff067819 */ /* 0x000fe40000011405 */
[----:B------:R-:W-:Y:S02]  /*1f050*/  PLOP3.LUT P1, PT, P1, P2, PT, 0x8a, 0x0 ;  /* 0x000000000000781c */ /* 0x000fe40000f25172 */
[----:B------:R-:W-:-:S02]  /*1f060*/  MOV R0, 0x1 ;  /* 0x0000000100007802 */ /* 0x000fc40000000f00 */
[----:B------:R-:W-:-:S09]  /*1f070*/  IADD3 R16, R6, 0x1, RZ ;  /* 0x0000000106107810 */ /* 0x000fd20007ffe0ff */
.L_x_361:
[----:B------:R-:W-:-:S03]  /*1f080*/  UMOV UR6, 0xffffffff ;  /* 0xffffffff00067882 */ /* 0x000fc60000000000 */
[----:B------:R-:W-:Y:S05]  /*1f090*/  BRA.DIV UR6, `(.L_x_350) ;  /* 0x0000001e06187947 */ /* 0x000fea000b800000 */
[----:B------:R-:W-:-:S13]  /*1f0a0*/  ELECT P0, URZ, PT ;  /* 0x00000000003f782f */ /* 0x000fda0003800000 */
.L_x_409:
[----:B------:R-:W1:Y:S01]  /*1f0b0*/  LDC R4, c[0x0][0x28c] ;  /* 0x0000a300ff047b82 */ /* 0x000e620000000800 */
[----:B------:R-:W-:Y:S01]  /*1f0c0*/  BSSY B1, `(.L_x_351) ;  /* 0x0000036000017945 */ /* 0x000fe20003800000 */
[----:B-1----:R-:W-:-:S13]  /*1f0d0*/  ISETP.LT.OR P0, PT, R4, 0x1, !P0 ;  /* 0x000000010400780c */ /* 0x002fda0004701670 */
[----:B------:R-:W-:Y:S05]  /*1f0e0*/  @P0 BRA `(.L_x_352) ;  /* 0x0000000000cc0947 */ /* 0x000fea0003800000 */
[----:B------:R-:W-:Y:S02]  /*1f0f0*/  SHF.L.U32 R3, R3, 0x8, RZ ;  /* 0x0000000803037819 */ /* 0x000fe400000006ff */
[----:B------:R-:W-:Y:S02]  /*1f100*/  SHF.L.U32 R2, R2, 0x8, RZ ;  /* 0x0000000802027819 */ /* 0x000fe400000006ff */
[----:B------:R-:W-:Y:S02]  /*1f110*/  MOV R13, RZ ;  /* 0x000000ff000d7202 */ /* 0x000fe40000000f00 */
[----:B------:R-:W-:Y:S02]  /*1f120*/  MOV R4, R16 ;  /* 0x0000001000047202 */ /* 0x000fe40000000f00 */
[----:B------:R-:W-:Y:S02]  /*1f130*/  MOV R5, R0 ;  /* 0x0000000000057202 */ /* 0x000fe40000000f00 */
[----:B------:R-:W-:-:S07]  /*1f140*/  MOV R8, R7 ;  /* 0x0000000700087202 */ /* 0x000fce0000000f00 */
.L_x_356:
[----:B------:R-:W1:Y:S01]  /*1f150*/  S2R R12, SR_CgaCtaId ;  /* 0x00000000000c7919 */ /* 0x000e620000008800 */
[----:B--2---:R-:W-:-:S04]  /*1f160*/  MOV R11, 0x400 ;  /* 0x00000400000b7802 */ /* 0x004fc80000000f00 */
[----:B-1----:R-:W-:Y:S02]  /*1f170*/  LEA R15, R12, R11, 0x18 ;  /* 0x0000000b0c0f7211 */ /* 0x002fe400078ec0ff */
[----:B------:R-:W-:Y:S01]  /*1f180*/  SHF.L.U32 R11, R5, 0x1f, RZ ;  /* 0x0000001f050b7819 */ /* 0x000fe200000006ff */
[----:B------:R-:W1:Y:S01]  /*1f190*/  @!P2 LDC R12, c[0x0][0x500] ;  /* 0x00014000ff0cab82 */ /* 0x000e620000000800 */
[----:B------:R-:W-:-:S04]  /*1f1a0*/  LEA R14, R8, R15, 0x3 ;  /* 0x0000000f080e7211 */ /* 0x000fc800078e18ff */
[----:B------:R-:W2:Y:S02]  /*1f1b0*/  SYNCS.PHASECHK.TRANS64.TRYWAIT P0, [R14+URZ+0x30], R11 ;  /* 0x0000300b0e0075a7 */ /* 0x000ea4000800017f */
[----:B--2---:R-:W-:Y:S05]  /*1f1c0*/  @!P0 BRA `(.L_x_353) ;  /* 0x0000001800f08947 */ /* 0x004fea0003800000 */
.L_x_410:
[----:B------:R-:W-:Y:S01]  /*1f1d0*/  UPRMT UR6, UR19, 0x9910, URZ ;  /* 0x0000991013067896 */ /* 0x000fe2000800003f */
[----:B-1----:R1:W-:Y:S03]  /*1f1e0*/  @!P2 SYNCS.ARRIVE.TRANS64 RZ, [R14+URZ], R12 ;  /* 0x0000000c0effa9a7 */ /* 0x0023e6000800003f */
[----:B------:R-:W-:-:S06]  /*1f1f0*/  UISETP.NE.AND UP0, UPT, UR6, 0x2, UPT ;  /* 0x000000020600788c */ /* 0x000fcc000bf05270 */
[----:B------:R-:W-:-:S13]  /*1f200*/  PLOP3.LUT P0, PT, PT, PT, UP0, 0x80, 0x0 ;  /* 0x000000000000781c */ /* 0x000fda0003f0f008 */
[----:B-1----:R-:W-:Y:S05]  /*1f210*/  @P0 BRA `(.L_x_354) ;  /* 0x0000000000040947 */ /* 0x002fea0003800000 */
[----:B------:R-:W-:Y:S01]  /*1f220*/  BPT.TRAP 0x1 ;  /* 0x000000040000795c */ /* 0x000fe20000300000 */
.L_x_354:
[----:B------:R-:W-:Y:S05]  /*1f230*/  @P1 BRA `(.L_x_355) ;  /* 0x0000000000041947 */ /* 0x000fea0003800000 */
[----:B------:R-:W-:Y:S01]  /*1f240*/  BPT.TRAP 0x1 ;  /* 0x000000040000795c */ /* 0x000fe20000300000 */
.L_x_355:
[----:B------:R-:W-:Y:S01]  /*1f250*/  LEA R15, R8, R15, 0xe ;  /* 0x0000000f080f7211 */ /* 0x000fe200078e70ff */
[----:B------:R-:W-:Y:S01]  /*1f260*/  UIADD3 UR6, UP0, UR20, 0xf0, URZ ;  /* 0x000000f014067890 */ /* 0x000fe2000ff1e03f */
[----:B------:R-:W-:Y:S01]  /*1f270*/  R2UR UR9, R14 ;  /* 0x000000000e0972ca */ /* 0x000fe200000e0000 */
[----:B------:R-:W-:Y:S01]  /*1f280*/  UIADD3 UR22, UP1, UR20, 0x1f0, URZ ;  /* 0x000001f014167890 */ /* 0x000fe2000ff3e03f */
[----:B------:R-:W-:Y:S01]  /*1f290*/  R2UR UR8, R15 ;  /* 0x000000000f0872ca */ /* 0x000fe200000e0000 */
[----:B------:R-:W-:Y:S01]  /*1f2a0*/  UIADD3.X UR7, URZ, UR21, URZ, UP0, !UPT ;  /* 0x000000153f077290 */ /* 0x000fe200087fe43f */
[----:B------:R-:W-:Y:S01]  /*1f2b0*/  R2UR UR11, R2 ;  /* 0x00000000020b72ca */ /* 0x000fe200000e0000 */
[----:B------:R-:W-:Y:S01]  /*1f2c0*/  UIADD3.X UR23, URZ, UR21, URZ, UP1, !UPT ;  /* 0x000000153f177290 */ /* 0x000fe20008ffe43f */
[----:B------:R-:W-:Y:S01]  /*1f2d0*/  R2UR UR10, R13 ;  /* 0x000000000d0a72ca */ /* 0x000fe200000e0000 */
[----:B------:R-:W-:Y:S01]  /*1f2e0*/  UMOV UR14, 0x0 ;  /* 0x00000000000e7882 */ /* 0x000fe20000000000 */
[----:B------:R-:W-:Y:S01]  /*1f2f0*/  R2UR UR12, R10 ;  /* 0x000000000a0c72ca */ /* 0x000fe200000e0000 */
[----:B------:R-:W-:Y:S01]  /*1f300*/  UMOV UR15, 0x10000000 ;  /* 0x10000000000f7882 */ /* 0x000fe20000000000 */
[----:B------:R-:W-:-:S02]  /*1f310*/  IADD3 R4, R4, -0x1, RZ ;  /* 0xffffffff04047810 */ /* 0x000fc40007ffe0ff */
[----:B------:R-:W-:Y:S02]  /*1f320*/  R2UR UR18, R3 ;  /* 0x00000000031272ca */ /* 0x000fe400000e0000 */
[----:B------:R-:W-:Y:S01]  /*1f330*/  ISETP.GT.AND P3, PT, R4, 0x1, PT ;  /* 0x000000010400780c */ /* 0x000fe20003f64270 */
[----:B------:R-:W-:Y:S01]  /*1f340*/  UIADD3 UR13, UR8, 0x6200, URZ ;  /* 0x00006200080d7890 */ /* 0x000fe2000fffe03f */
[----:B------:R-:W-:Y:S01]  /*1f350*/  IADD3 R8, R8, 0x1, RZ ;  /* 0x0000000108087810 */ /* 0x000fe20007ffe0ff */
[----:B------:R-:W-:Y:S01]  /*1f360*/  UIADD3 UR16, UR8, 0x1e200, URZ ;  /* 0x0001e20008107890 */ /* 0x000fe2000fffe03f */
[----:B------:R-:W-:Y:S02]  /*1f370*/  IADD3 R13, R13, 0x40, RZ ;  /* 0x000000400d0d7810 */ /* 0x000fe40007ffe0ff */
[----:B------:R-:W-:Y:S02]  /*1f380*/  ISETP.NE.AND P0, PT, R8, 0x6, PT ;  /* 0x000000060800780c */ /* 0x000fe40003f05270 */
[----:B------:R-:W-:-:S02]  /*1f390*/  UMOV UR8, UR13 ;  /* 0x0000000d00087c82 */ /* 0x000fc40008000000 */
[----:B------:R1:W-:Y:S01]  /*1f3a0*/  UTMALDG.3D [UR8], [UR6], desc[UR14] ;  /* 0x00000e08060075b4 */ /* 0x0003e20008011000 */
[----:B------:R-:W-:Y:S02]  /*1f3b0*/  SEL R12, RZ, 0x1, P0 ;  /* 0x00000001ff0c7807 */ /* 0x000fe40000000000 */
[----:B------:R-:W-:Y:S02]  /*1f3c0*/  SEL R8, R8, RZ, P0 ;  /* 0x000000ff08087207 */ /* 0x000fe40000000000 */
[----:B------:R-:W-:Y:S01]  /*1f3d0*/  LOP3.LUT R5, R5, R12, RZ, 0x3c, !PT ;  /* 0x0000000c05057212 */ /* 0x000fe200078e3cff */
[----:B-1----:R-:W-:Y:S01]  /*1f3e0*/  UMOV UR8, UR16 ;  /* 0x0000001000087c82 */ /* 0x002fe20008000000 */
[----:B------:R-:W-:Y:S02]  /*1f3f0*/  UMOV UR11, UR18 ;  /* 0x00000012000b7c82 */ /* 0x000fe40008000000 */
[----:B------:R1:W-:Y:S02]  /*1f400*/  UTMALDG.3D [UR8], [UR22], desc[UR14] ;  /* 0x00000e08160075b4 */ /* 0x0003e40008011000 */
[----:B-1----:R-:W-:Y:S05]  /*1f410*/  @P3 BRA `(.L_x_356) ;  /* 0xfffffffc004c3947 */ /* 0x002fea000383ffff */
.L_x_352:
[----:B------:R-:W-:Y:S05]  /*1f420*/  BSYNC B1 ;  /* 0x0000000000017941 */ /* 0x000fea0003800000 */
.L_x_351:
[----:B------:R-:W3:Y:S01]  /*1f430*/  LDL.LU R15, [R1+0x4a8] ;  /* 0x0004a800010f7983 */ /* 0x000ee20000300800 */
[----:B------:R-:W-:Y:S01]  /*1f440*/  LOP3.LUT P0, RZ, R9, 0xff, RZ, 0xc0, !PT ;  /* 0x000000ff09ff7812 */ /* 0x000fe2000780c0ff */
[----:B------:R-:W-:Y:S02]  /*1f450*/  ULDC.64 UR6, c[0x0][0x8f8] ;  /* 0x00023e0000067ab9 */ /* 0x000fe40000000a00 */
[----:B--2---:R-:W2:Y:S01]  /*1f460*/  LDL.LU R14, [R1+0x4a4] ;  /* 0x0004a400010e7983 */ /* 0x004ea20000300800 */
[C---:B------:R-:W-:Y:S01]  /*1f470*/  IADD3 R4, R6.reuse, R7, RZ ;  /* 0x0000000706047210 */ /* 0x040fe20007ffe0ff */
[----:B------:R-:W-:Y:S01]  /*1f480*/  BSSY B1, `(.L_x_357) ;  /* 0x0000070000017945 */ /* 0x000fe20003800000 */
[----:B------:R-:W-:Y:S02]  /*1f490*/  ISETP.GE.U32.AND P3, PT, R6, 0x6, PT ;  /* 0x000000060600780c */ /* 0x000fe40003f66070 */
[----:B------:R-:W-:Y:S02]  /*1f4a0*/  MOV R10, 0xffffffff ;  /* 0xffffffff000a7802 */ /* 0x000fe40000000f00 */
[----:B------:R-:W-:-:S03]  /*1f4b0*/  PRMT R9, RZ, 0x7610, R9 ;  /* 0x00007610ff097816 */ /* 0x000fc60000000009 */
[----:B------:R-:W1:Y:S01]  /*1f4c0*/  @P0 S2R R3, SR_CgaCtaId ;  /* 0x0000000000030919 */ /* 0x000e620000008800 */
[----:B------:R-:W-:-:S04]  /*1f4d0*/  @P0 MOV R2, 0x400 ;  /* 0x0000040000020802 */ /* 0x000fc80000000f00 */
[----:B-1----:R-:W-:-:S04]  /*1f4e0*/  @P0 LEA R2, R3, R2, 0x18 ;  /* 0x0000000203020211 */ /* 0x002fc800078ec0ff */
[----:B------:R1:W-:Y:S01]  /*1f4f0*/  @P0 SYNCS.ARRIVE.TRANS64.A1T0 RZ, [R2+URZ+0xa8], RZ ;  /* 0x0000a8ff02ff09a7 */ /* 0x0003e2000810003f */
[----:B------:R-:W-:-:S04]  /*1f500*/  ISETP.GT.U32.AND P0, PT, R4, 0x5, PT ;  /* 0x000000050400780c */ /* 0x000fc80003f04070 */
[----:B------:R-:W-:Y:S01]  /*1f510*/  ISETP.LT.U32.AND P0, PT, R6, 0x6, P0 ;  /* 0x000000060600780c */ /* 0x000fe20000701070 */
[----:B-1----:R-:W-:Y:S01]  /*1f520*/  IMAD.WIDE.U32 R2, R4, -0x55555555, RZ ;  /* 0xaaaaaaab04027825 */ /* 0x002fe200078e00ff */
[----:B------:R-:W-:-:S04]  /*1f530*/  MOV R2, 0xffffffff ;  /* 0xffffffff00027802 */ /* 0x000fc80000000f00 */
[----:B------:R-:W-:Y:S02]  /*1f540*/  SHF.R.U32.HI R5, RZ, 0x2, R3 ;  /* 0x00000002ff057819 */ /* 0x000fe40000011603 */
[----:B------:R-:W-:-:S03]  /*1f550*/  SEL R3, RZ, 0x1, !P0 ;  /* 0x00000001ff037807 */ /* 0x000fc60004000000 */
[--C-:B------:R-:W-:Y:S01]  /*1f560*/  IMAD R7, R5, -0x6, R4.reuse ;  /* 0xfffffffa05077824 */ /* 0x100fe200078e0204 */
[----:B------:R-:W-:Y:S02]  /*1f570*/  LOP3.LUT R0, R0, R3, RZ, 0x3c, !PT ;  /* 0x0000000300007212 */ /* 0x000fe400078e3cff */
[----:B------:R-:W-:Y:S02]  /*1f580*/  MOV R3, 0xffffffff ;  /* 0xffffffff00037802 */ /* 0x000fe40000000f00 */
[----:B------:R-:W-:Y:S02]  /*1f590*/  @P3 LOP3.LUT R0, R0, 0x1, R5, 0x78, !PT ;  /* 0x0000000100003812 */ /* 0x000fe400078e7805 */
[----:B------:R-:W-:Y:S02]  /*1f5a0*/  PRMT R4, RZ, 0x7610, R4 ;  /* 0x00007610ff047816 */ /* 0x000fe40000000004 */
[----:B--2---:R-:W-:-:S04]  /*1f5b0*/  IADD3 R14, P0, R14, UR54, RZ ;  /* 0x000000360e0e7c10 */ /* 0x004fc8000ff1e0ff */
[----:B---3--:R-:W-:Y:S01]  /*1f5c0*/  IADD3.X R15, R15, UR39, RZ, P0, !PT ;  /* 0x000000270f0f7c10 */ /* 0x008fe200087fe4ff */
        /* <DEDUP_REMOVED lines=8> */
[----:B------:R-:W-:Y:S01]  /*1f650*/  ULDC UR9, c[0x0][0x8d8] ;  /* 0x0002360000097ab9 */ /* 0x000fe20000000800 */
[----:B------:R-:W3:Y:S05]  /*1f660*/  S2R R5, SR_CTAID.Y ;  /* 0x0000000000057919 */ /* 0x000eea0000002600 */
[----:B------:R-:W4:Y:S08]  /*1f670*/  LDC R3, c[0x0][0x144] ;  /* 0x00005100ff037b82 */ /* 0x000f300000000800 */
[----:B------:R-:W5:Y:S01]  /*1f680*/  LDC R12, c[0x0][0x148] ;  /* 0x00005200ff0c7b82 */ /* 0x000f620000000800 */
[----:B--2---:R-:W-:-:S02]  /*1f690*/  ISETP.NE.AND P4, PT, R11, 0x1, PT ;  /* 0x000000010b00780c */ /* 0x004fc40003f85270 */
[----:B-1----:R-:W-:Y:S02]  /*1f6a0*/  I2FP.F32.U32 R2, R8 ;  /* 0x0000000800027245 */ /* 0x002fe40000201000 */
[----:B---3--:R-:W-:-:S03]  /*1f6b0*/  I2FP.F32.U32 R4, R5 ;  /* 0x0000000500047245 */ /* 0x008fc60000201000 */
[----:B------:R-:W-:Y:S01]  /*1f6c0*/  FMUL R2, R2, UR6 ;  /* 0x0000000602027c20 */ /* 0x000fe20008400000 */
[----:B------:R-:W-:Y:S02]  /*1f6d0*/  ULDC UR6, c[0x0][0x154] ;  /* 0x0000550000067ab9 */ /* 0x000fe40000000800 */
[----:B------:R-:W-:Y:S01]  /*1f6e0*/  FMUL R10, R4, UR6 ;  /* 0x00000006040a7c20 */ /* 0x000fe20008400000 */
[----:B------:R-:W-:Y:S02]  /*1f6f0*/  ULDC.64 UR6, c[0x0][0x8d0] ;  /* 0x0002340000067ab9 */ /* 0x000fe40000000a00 */
[----:B------:R-:W1:Y:S01]  /*1f700*/  F2I.U32.TRUNC.NTZ R2, R2 ;  /* 0x0000000200027305 */ /* 0x000e62000020f000 */
[----:B------:R-:W-:-:S04]  /*1f710*/  ISETP.NE.U32.AND P0, PT, RZ, UR6, PT ;  /* 0x00000006ff007c0c */ /* 0x000fc8000bf05070 */
[----:B------:R-:W-:-:S03]  /*1f720*/  ISETP.NE.AND.EX P0, PT, RZ, UR7, PT, P0 ;  /* 0x00000007ff007c0c */ /* 0x000fc6000bf05300 */
[----:B------:R-:W2:Y:S01]  /*1f730*/  F2I.U32.TRUNC.NTZ R10, R10 ;  /* 0x0000000a000a7305 */ /* 0x000ea2000020f000 */
[----:B-1----:R-:W-:Y:S02]  /*1f740*/  IADD3 R4, -R2, RZ, RZ ;  /* 0x000000ff02047210 */ /* 0x002fe40007ffe1ff */
[----:B------:R-:W-:-:S03]  /*1f750*/  MOV R2, R14 ;  /* 0x0000000e00027202 */ /* 0x000fc60000000f00 */
[----:B----4-:R-:W-:Y:S01]  /*1f760*/  IMAD R8, R3, R4, R8 ;  /* 0x0000000403087224 */ /* 0x010fe200078e0208 */
[----:B--2---:R-:W-:-:S05]  /*1f770*/  IADD3 R3, -R10, RZ, RZ ;  /* 0x000000ff0a037210 */ /* 0x004fca0007ffe1ff */
[----:B-----5:R-:W-:Y:S01]  /*1f780*/  @P4 IMAD R8, R12, R3, R5 ;  /* 0x000000030c084224 */ /* 0x020fe200078e0205 */
[----:B------:R-:W-:Y:S01]  /*1f790*/  MOV R3, R15 ;  /* 0x0000000f00037202 */ /* 0x000fe20000000f00 */
[----:B------:R-:W-:Y:S06]  /*1f7a0*/  @!P0 BRA `(.L_x_359) ;  /* 0x0000000000288947 */ /* 0x000fec0003800000 */
[----:B------:R-:W-:Y:S02]  /*1f7b0*/  ULDC UR8, c[0x0][0x8dc] ;  /* 0x0002370000087ab9 */ /* 0x000fe40000000800 */
[----:B------:R-:W-:-:S04]  /*1f7c0*/  IADD3 R3, P0, R14, UR8, RZ ;  /* 0x000000080e037c10 */ /* 0x000fc8000ff1e0ff */
[----:B------:R-:W-:-:S05]  /*1f7d0*/  IADD3.X R11, RZ, R15, RZ, P0, !PT ;  /* 0x0000000fff0b7210 */ /* 0x000fca00007fe4ff */
[----:B------:R-:W-:-:S04]  /*1f7e0*/  IMAD.WIDE.U32 R4, R11, UR6, RZ ;  /* 0x000000060b047c25 */ /* 0x000fc8000f8e00ff */
[----:B------:R-:W-:-:S04]  /*1f7f0*/  IMAD.WIDE.U32 R4, P0, R3, UR7, R4 ;  /* 0x0000000703047c25 */ /* 0x000fc8000f800004 */
[----:B------:R-:W-:Y:S01]  /*1f800*/  IMAD.WIDE.U32 R2, R3, UR6, RZ ;  /* 0x0000000603027c25 */ /* 0x000fe2000f8e00ff */
[----:B------:R-:W-:-:S04]  /*1f810*/  MOV R2, R5 ;  /* 0x0000000500027202 */ /* 0x000fc80000000f00 */
[----:B------:R-:W-:Y:S02]  /*1f820*/  IADD3 RZ, P3, R3, R4, RZ ;  /* 0x0000000403ff7210 */ /* 0x000fe40007f7e0ff */
[----:B------:R-:W-:-:S03]  /*1f830*/  IADD3.X R3, RZ, RZ, RZ, P0, !PT ;  /* 0x000000ffff037210 */ /* 0x000fc600007fe4ff */
[----:B------:R-:W-:-:S08]  /*1f840*/  IMAD.WIDE.U32.X R2, R11, UR7, R2, P3 ;  /* 0x000000070b027c25 */ /* 0x000fd000098e0402 */
.L_x_359:
[--C-:B------:R-:W-:Y:S01]  /*1f850*/  SHF.R.U64 R10, R2, UR9, R3.reuse ;  /* 0x00000009020a7c19 */ /* 0x100fe20008001203 */
[----:B------:R-:W-:Y:S01]  /*1f860*/  ULDC.64 UR6, c[0x0][0x8c8] ;  /* 0x0002320000067ab9 */ /* 0x000fe20000000a00 */
[----:B------:R-:W-:Y:S01]  /*1f870*/  SHF.R.U32.HI R2, RZ, UR9, R3 ;  /* 0x00000009ff027c19 */ /* 0x000fe20008011603 */
[----:B------:R-:W-:Y:S01]  /*1f880*/  ULDC.64 UR8, c[0x0][0x8e8] ;  /* 0x00023a0000087ab9 */ /* 0x000fe20000000a00 */
[----:B------:R-:W-:Y:S02]  /*1f890*/  IADD3 R11, P0, RZ, -R10, RZ ;  /* 0x8000000aff0b7210 */ /* 0x000fe40007f1e0ff */
[----:B------:R-:W-:Y:S02]  /*1f8a0*/  MOV R3, R15 ;  /* 0x0000000f00037202 */ /* 0x000fe40000000f00 */
[----:B------:R-:W-:Y:S02]  /*1f8b0*/  IADD3.X R2, RZ, ~R2, RZ, P0, !PT ;  /* 0x80000002ff027210 */ /* 0x000fe400007fe4ff */
[----:B------:R-:W-:-:S03]  /*1f8c0*/  ISETP.NE.U32.AND P0, PT, RZ, UR8, PT ;  /* 0x00000008ff007c0c */ /* 0x000fc6000bf05070 */
[----:B------:R-:W-:Y:S01]  /*1f8d0*/  IMAD R2, R2, UR6, RZ ;  /* 0x0000000602027c24 */ /* 0x000fe2000f8e02ff */
[----:B------:R-:W-:-:S03]  /*1f8e0*/  ISETP.NE.AND.EX P0, PT, RZ, UR9, PT, P0 ;  /* 0x00000009ff007c0c */ /* 0x000fc6000bf05300 */
[----:B------:R-:W-:Y:S01]  /*1f8f0*/  IMAD R5, R11, UR7, R2 ;  /* 0x000000070b057c24 */ /* 0x000fe2000f8e0202 */
[----:B------:R-:W-:-:S05]  /*1f900*/  MOV R2, R14 ;  /* 0x0000000e00027202 */ /* 0x000fca0000000f00 */
[----:B------:R-:W-:Y:S01]  /*1f910*/  IMAD.WIDE.U32 R2, R11, UR6, R2 ;  /* 0x000000060b027c25 */ /* 0x000fe2000f8e0002 */
[----:B------:R-:W-:-:S04]  /*1f920*/  ULDC UR6, c[0x0][0x8c0] ;  /* 0x0002300000067ab9 */ /* 0x000fc80000000800 */
[----:B------:R-:W-:-:S04]  /*1f930*/  IADD3 R3, R3, R5, RZ ;  /* 0x0000000503037210 */ /* 0x000fc80007ffe0ff */
[--C-:B------:R-:W-:Y:S02]  /*1f940*/  SHF.R.U64 R11, R2, UR6, R3.reuse ;  /* 0x00000006020b7c19 */ /* 0x100fe40008001203 */
[----:B------:R-:W-:Y:S01]  /*1f950*/  SHF.R.U32.HI R2, RZ, UR6, R3 ;  /* 0x00000006ff027c19 */ /* 0x000fe20008011603 */
[----:B------:R-:W-:-:S03]  /*1f960*/  ULDC UR6, c[0x0][0x8b0] ;  /* 0x00022c0000067ab9 */ /* 0x000fc60000000800 */
[--C-:B------:R-:W-:Y:S02]  /*1f970*/  SHF.R.U64 R12, R11, UR6, R2.reuse ;  /* 0x000000060b0c7c19 */ /* 0x100fe40008001202 */
[----:B------:R-:W-:Y:S01]  /*1f980*/  SHF.R.U32.HI R3, RZ, UR6, R2 ;  /* 0x00000006ff037c19 */ /* 0x000fe20008011602 */
[----:B------:R-:W-:-:S03]  /*1f990*/  ULDC UR6, c[0x0][0x900] ;  /* 0x0002400000067ab9 */ /* 0x000fc60000000800 */
[--C-:B------:R-:W-:Y:S02]  /*1f9a0*/  SHF.R.U64 R13, R12, UR6, R3.reuse ;  /* 0x000000060c0d7c19 */ /* 0x100fe40008001203 */
[----:B------:R-:W-:Y:S02]  /*1f9b0*/  SHF.R.U32.HI R14, RZ, UR6, R3 ;  /* 0x00000006ff0e7c19 */ /* 0x000fe40008011603 */
[----:B------:R-:W-:Y:S02]  /*1f9c0*/  MOV R2, R13 ;  /* 0x0000000d00027202 */ /* 0x000fe40000000f00 */
        /* <DEDUP_REMOVED lines=12> */
.L_x_360:
[----:B------:R-:W-:Y:S01]  /*1fa90*/  ULDC UR6, c[0x0][0x8f0] ;  /* 0x00023c0000067ab9 */ /* 0x000fe20000000800 */
[----:B------:R-:W-:Y:S02]  /*1faa0*/  LOP3.LUT R12, R12, UR17, RZ, 0xc0, !PT ;  /* 0x000000110c0c7c12 */ /* 0x000fe4000f8ec0ff */
[----:B------:R-:W-:Y:S01]  /*1fab0*/  SHF.R.U64 R3, R2, UR6, R3 ;  /* 0x0000000602037c19 */ /* 0x000fe20008001203 */
[----:B------:R-:W-:Y:S01]  /*1fac0*/  ULDC UR6, c[0x0][0x8e0] ;  /* 0x0002380000067ab9 */ /* 0x000fe20000000800 */
[----:B------:R-:W-:Y:S02]  /*1fad0*/  MOV R4, 0x1 ;  /* 0x0000000100047802 */ /* 0x000fe40000000f00 */
[C---:B------:R-:W-:Y:S01]  /*1fae0*/  IADD3 R2, -R3.reuse, RZ, RZ ;  /* 0x000000ff03027210 */ /* 0x040fe20007ffe1ff */
[----:B------:R-:W-:-:S04]  /*1faf0*/  IMAD R5, R3, UR5, R12 ;  /* 0x0000000503057c24 */ /* 0x000fc8000f8e020c */
[----:B------:R-:W-:Y:S01]  /*1fb00*/  IMAD R13, R2, UR6, R13 ;  /* 0x00000006020d7c24 */ /* 0x000fe2000f8e020d */
[----:B------:R-:W-:Y:S01]  /*1fb10*/  ULDC UR6, c[0x0][0x8b8] ;  /* 0x00022e0000067ab9 */ /* 0x000fe20000000800 */
[----:B------:R-:W-:Y:S01]  /*1fb20*/  LOP3.LUT R2, R11, UR4, RZ, 0xc0, !PT ;  /* 0x000000040b027c12 */ /* 0x000fe2000f8ec0ff */
[----:B------:R-:W-:Y:S01]  /*1fb30*/  IMAD R8, R5, UR6, R8 ;  /* 0x0000000605087c24 */ /* 0x000fe2000f8e0208 */
[----:B------:R-:W-:-:S03]  /*1fb40*/  ULDC UR6, c[0x0][0x8a8] ;  /* 0x00022a0000067ab9 */ /* 0x000fc60000000800 */
[----:B------:R-:W-:-:S05]  /*1fb50*/  IMAD R13, R13, UR6, R2 ;  /* 0x000000060d0d7c24 */ /* 0x000fca000f8e0202 */
[----:B------:R-:W-:Y:S02]  /*1fb60*/  SEL R3, R13, R8, !P4 ;  /* 0x000000080d037207 */ /* 0x000fe40006000000 */
[----:B------:R-:W-:-:S07]  /*1fb70*/  SEL R2, R8, R13, !P4 ;  /* 0x0000000d08027207 */ /* 0x000fce0006000000 */
.L_x_358:
[----:B------:R-:W-:Y:S05]  /*1fb80*/  BSYNC B1 ;  /* 0x0000000000017941 */ /* 0x000fea0003800000 */
.L_x_357:
[----:B------:R-:W-:-:S13]  /*1fb90*/  LOP3.LUT P0, RZ, R4, 0xff, RZ, 0xc0, !PT ;  /* 0x000000ff04ff7812 */ /* 0x000fda000780c0ff */
[----:B------:R-:W-:Y:S05]  /*1fba0*/  @P0 BRA `(.L_x_361) ;  /* 0xfffffff400340947 */ /* 0x000fea000383ffff */
[----:B------:R-:W-:Y:S05]  /*1fbb0*/  BSYNC B0 ;  /* 0x0000000000007941 */ /* 0x000fea0003800000 */
.L_x_349:
[----:B------:R-:W-:-:S03]  /*1fbc0*/  UMOV UR6, 0xffffffff ;  /* 0xffffffff00067882 */ /* 0x000fc60000000000 */
[----:B------:R-:W-:Y:S05]  /*1fbd0*/  BRA.DIV UR6, `(.L_x_362) ;  /* 0x0000001206807947 */ /* 0x000fea000b800000 */
[----:B------:R-:W-:-:S13]  /*1fbe0*/  ELECT P0, URZ, PT ;  /* 0x00000000003f782f */ /* 0x000fda0003800000 */
.L_x_413:
[----:B------:R-:W-:Y:S04]  /*1fbf0*/  BSSY B0, `(.L_x_363) ;  /* 0x000003e000007945 */ /* 0x000fe80003800000 */
[----:B------:R-:W-:Y:S05]  /*1fc00*/  @!P0 BRA `(.L_x_364) ;  /* 0x0000000000f08947 */ /* 0x000fea0003800000 */
[----:B------:R-:W-:-:S04]  /*1fc10*/  ULOP3.LUT UR6, UR46, 0x2, URZ, 0xfc, !UPT ;  /* 0x000000022e067892 */ /* 0x000fc8000f8efc3f */
[----:B------:R-:W-:-:S06]  /*1fc20*/  UISETP.NE.AND UP0, UPT, UR6, 0x3, UPT ;  /* 0x000000030600788c */ /* 0x000fcc000bf05270 */
[----:B------:R-:W-:-:S13]  /*1fc30*/  PLOP3.LUT P0, PT, PT, PT, UP0, 0x80, 0x0 ;  /* 0x000000000000781c */ /* 0x000fda0003f0f008 */
[----:B------:R-:W-:Y:S05]  /*1fc40*/  @!P0 BRA `(.L_x_365) ;  /* 0x0000000000048947 */ /* 0x000fea0003800000 */
[----:B------:R-:W-:Y:S01]  /*1fc50*/  BPT.TRAP 0x1 ;  /* 0x000000040000795c */ /* 0x000fe20000300000 */
.L_x_365:
[----:B------:R-:W1:Y:S01]  /*1fc60*/  S2R R3, SR_CgaCtaId ;  /* 0x0000000000037919 */ /* 0x000e620000008800 */
[----:B------:R-:W-:-:S04]  /*1fc70*/  MOV R2, 0x400 ;  /* 0x0000040000027802 */ /* 0x000fc80000000f00 */
[----:B-1----:R-:W-:Y:S02]  /*1fc80*/  LEA R2, R3, R2, 0x18 ;  /* 0x0000000203027211 */ /* 0x002fe400078ec0ff */
[----:B------:R-:W-:Y:S02]  /*1fc90*/  SHF.L.U32 R3, R0, 0x1f, RZ ;  /* 0x0000001f00037819 */ /* 0x000fe400000006ff */
[----:B------:R-:W-:-:S04]  /*1fca0*/  IADD3 R2, R2, 0x30, RZ ;  /* 0x0000003002027810 */ /* 0x000fc80007ffe0ff */
[----:B------:R-:W-:-:S04]  /*1fcb0*/  LEA R4, R7, R2, 0x3 ;  /* 0x0000000207047211 */ /* 0x000fc800078e18ff */
[----:B------:R-:W1:Y:S02]  /*1fcc0*/  SYNCS.PHASECHK.TRANS64.TRYWAIT P0, [R4+URZ], R3 ;  /* 0x00000003040075a7 */ /* 0x000e64000800017f */
[----:B-1----:R-:W-:Y:S05]  /*1fcd0*/  @!P0 BRA `(.L_x_366) ;  /* 0x0000001000648947 */ /* 0x002fea0003800000 */
.L_x_414:
[----:B------:R-:W-:-:S04]  /*1fce0*/  IADD3 R7, R7, 0x1, RZ ;  /* 0x0000000107077810 */ /* 0x000fc80007ffe0ff */
[----:B------:R-:W-:-:S04]  /*1fcf0*/  ISETP.NE.AND P0, PT, R7, 0x6, PT ;  /* 0x000000060700780c */ /* 0x000fc80003f05270 */
[----:B-1----:R-:W-:Y:S02]  /*1fd00*/  SEL R3, RZ, 0x1, P0 ;  /* 0x00000001ff037807 */ /* 0x002fe40000000000 */
[----:B------:R-:W-:Y:S02]  /*1fd10*/  SEL R7, R7, RZ, P0 ;  /* 0x000000ff07077207 */ /* 0x000fe40000000000 */
[----:B------:R-:W-:Y:S02]  /*1fd20*/  LOP3.LUT R4, R0, R3, RZ, 0x3c, !PT ;  /* 0x0000000300047212 */ /* 0x000fe400078e3cff */
[----:B------:R-:W-:Y:S02]  /*1fd30*/  LEA R3, R7, R2, 0x3 ;  /* 0x0000000207037211 */ /* 0x000fe400078e18ff */
[----:B------:R-:W-:-:S04]  /*1fd40*/  SHF.L.U32 R0, R4, 0x1f, RZ ;  /* 0x0000001f04007819 */ /* 0x000fc800000006ff */
[----:B------:R-:W1:Y:S02]  /*1fd50*/  SYNCS.PHASECHK.TRANS64.TRYWAIT P0, [R3+URZ], R0 ;  /* 0x00000000030075a7 */ /* 0x000e64000800017f */
[----:B-1----:R-:W-:Y:S05]  /*1fd60*/  @!P0 BRA `(.L_x_367) ;  /* 0x0000001000548947 */ /* 0x002fea0003800000 */
.L_x_415:
[----:B-1----:R-:W-:-:S04]  /*1fd70*/  IADD3 R0, R7, 0x1, RZ ;  /* 0x0000000107007810 */ /* 0x002fc80007ffe0ff */
[----:B------:R-:W-:-:S04]  /*1fd80*/  ISETP.NE.AND P0, PT, R0, 0x6, PT ;  /* 0x000000060000780c */ /* 0x000fc80003f05270 */
[----:B------:R-:W-:Y:S02]  /*1fd90*/  SEL R3, RZ, 0x1, P0 ;  /* 0x00000001ff037807 */ /* 0x000fe40000000000 */
[----:B------:R-:W-:Y:S02]  /*1fda0*/  SEL R5, R0, RZ, P0 ;  /* 0x000000ff00057207 */ /* 0x000fe40000000000 */
[----:B------:R-:W-:Y:S02]  /*1fdb0*/  LOP3.LUT R4, R4, R3, RZ, 0x3c, !PT ;  /* 0x0000000304047212 */ /* 0x000fe400078e3cff */
[----:B------:R-:W-:Y:S02]  /*1fdc0*/  LEA R3, R5, R2, 0x3 ;  /* 0x0000000205037211 */ /* 0x000fe400078e18ff */
[----:B------:R-:W-:-:S04]  /*1fdd0*/  SHF.L.U32 R0, R4, 0x1f, RZ ;  /* 0x0000001f04007819 */ /* 0x000fc800000006ff */
[----:B------:R-:W1:Y:S02]  /*1fde0*/  SYNCS.PHASECHK.TRANS64.TRYWAIT P0, [R3+URZ], R0 ;  /* 0x00000000030075a7 */ /* 0x000e64000800017f */
[----:B-1----:R-:W-:Y:S05]  /*1fdf0*/  @!P0 BRA `(.L_x_368) ;  /* 0x0000001000448947 */ /* 0x002fea0003800000 */
.L_x_416:
        /* <DEDUP_REMOVED lines=9> */
.L_x_417:
        /* <DEDUP_REMOVED lines=9> */
.L_x_418:
[----:B-1----:R-:W-:-:S04]  /*1ff20*/  IADD3 R0, R5, 0x1, RZ ;  /* 0x0000000105007810 */ /* 0x002fc80007ffe0ff */
[----:B------:R-:W-:-:S04]  /*1ff30*/  ISETP.NE.AND P0, PT, R0, 0x6, PT ;  /* 0x000000060000780c */ /* 0x000fc80003f05270 */
[----:B------:R-:W-:Y:S02]  /*1ff40*/  SEL R4, RZ, 0x1, P0 ;  /* 0x00000001ff047807 */ /* 0x000fe40000000000 */
[----:B------:R-:W-:Y:S02]  /*1ff50*/  SEL R3, R0, RZ, P0 ;  /* 0x000000ff00037207 */ /* 0x000fe40000000000 */
[----:B------:R-:W-:Y:S02]  /*1ff60*/  LOP3.LUT R0, R7, R4, RZ, 0x3c, !PT ;  /* 0x0000000407007212 */ /* 0x000fe400078e3cff */
[----:B------:R-:W-:Y:S02]  /*1ff70*/  LEA R3, R3, R2, 0x3 ;  /* 0x0000000203037211 */ /* 0x000fe400078e18ff */
[----:B------:R-:W-:-:S07]  /*1ff80*/  SHF.L.U32 R0, R0, 0x1f, RZ ;  /* 0x0000001f00007819 */ /* 0x000fce00000006ff */
.L_x_371:
[----:B-1----:R1:W2:Y:S02]  /*1ff90*/  SYNCS.PHASECHK.TRANS64.TRYWAIT P0, [R3+URZ], R0 ;  /* 0x00000000030075a7 */ /* 0x0022a4000800017f */
[----:B--2---:R-:W-:Y:S05]  /*1ffa0*/  @!P0 NANOSLEEP.SYNCS 0x989680 ;  /* 0x009896800000895d */ /* 0x004fea0003900000 */
[----:B------:R-:W2:Y:S02]  /*1ffb0*/  @!P0 SYNCS.PHASECHK.TRANS64 P0, [R3+URZ], R0 ;  /* 0x00000000030085a7 */ /* 0x000ea4000800007f */
[----:B--2---:R-:W-:Y:S05]  /*1ffc0*/  @!P0 BRA `(.L_x_371) ;  /* 0xfffffffc00f08947 */ /* 0x004fea000383ffff */
.L_x_364:
[----:B------:R-:W-:Y:S05]  /*1ffd0*/  BSYNC B0 ;  /* 0x0000000000007941 */ /* 0x000fea0003800000 */
.L_x_363:
[----:B------:R-:W-:Y:S05]  /*1ffe0*/  EXIT ;  /* 0x000000000000794d */ /* 0x000fea0003800000 */
.L_x_19:
[----:B---3--:R-:W-:-:S04]  /*1fff0*/  MOV R5, UR4 ;  /* 0x0000000400057c02 */ /* 0x008fc80008000f00 */
[----:B------:R3:W4:Y:S03]  /*20000*/  SYNCS.PHASECHK.TRANS64.TRYWAIT P0, [R5+URZ], R0 ;  /* 0x00000000050075a7 */ /* 0x000726000800017f */
[----:B----4-:R-:W-:Y:S05]  /*20010*/  @!P0 NANOSLEEP.SYNCS 0x989680 ;  /* 0x009896800000895d */ /* 0x010fea0003900000 */
[----:B------:R-:W4:Y:S02]  /*20020*/  @!P0 SYNCS.PHASECHK.TRANS64 P0, [R5+URZ], R0 ;  /* 0x00000000050085a7 */ /* 0x000f24000800007f */
[----:B----4-:R-:W-:Y:S05]  /*20030*/  @!P0 BRA `(.L_x_19) ;  /* 0xfffffffc00ec8947 */ /* 0x010fea000383ffff */
[----:B------:R-:W-:Y:S05]  /*20040*/  BRA `(.L_x_18) ;  /* 0xfffffe30004c7947 */ /* 0x000fea000383ffff */
.L_x_25:
[----:B---3--:R-:W-:-:S04]  /*20050*/  MOV R4, UR6 ;  /* 0x0000000600047c02 */ /* 0x008fc80008000f00 */
[----:B------:R3:W4:Y:S03]  /*20060*/  SYNCS.PHASECHK.TRANS64.TRYWAIT P0, [R4+URZ], R0 ;  /* 0x00000000040075a7 */ /* 0x000726000800017f */
[----:B----4-:R-:W-:Y:S05]  /*20070*/  @!P0 NANOSLEEP.SYNCS 0x989680 ;  /* 0x009896800000895d */ /* 0x010fea0003900000 */
[----:B------:R-:W4:Y:S02]  /*20080*/  @!P0 SYNCS.PHASECHK.TRANS64 P0, [R4+URZ], R0 ;  /* 0x00000000040085a7 */ /* 0x000f24000800007f */
[----:B----4-:R-:W-:Y:S05]  /*20090*/  @!P0 BRA `(.L_x_25) ;  /* 0xfffffffc00ec8947 */ /* 0x010fea000383ffff */
[----:B------:R-:W-:Y:S05]  /*200a0*/  BRA `(.L_x_24) ;  /* 0xfffffe7400b07947 */ /* 0x000fea000383ffff */
.L_x_50:
[----:B-1----:R1:W3:Y:S02]  /*200b0*/  SYNCS.PHASECHK.TRANS64.TRYWAIT P0, [R6+URZ+0x60], R0 ;  /* 0x00006000060075a7 */ /* 0x0022e4000800017f */
[----:B---3--:R-:W-:Y:S05]  /*200c0*/  @!P0 NANOSLEEP.SYNCS 0x989680 ;  /* 0x009896800000895d */ /* 0x008fea0003900000 */
[----:B------:R-:W3:Y:S02]  /*200d0*/  @!P0 SYNCS.PHASECHK.TRANS64 P0, [R6+URZ+0x60], R0 ;  /* 0x00006000060085a7 */ /* 0x000ee4000800007f */
[----:B---3--:R-:W-:Y:S05]  /*200e0*/  @!P0 BRA `(.L_x_50) ;  /* 0xfffffffc00f08947 */ /* 0x008fea000383ffff */
[----:B------:R-:W-:Y:S05]  /*200f0*/  BRA `(.L_x_372) ;  /* 0xffffff18002c7947 */ /* 0x000fea000383ffff */
.L_x_61:
[----:B-1----:R1:W3:Y:S02]  /*20100*/  SYNCS.PHASECHK.TRANS64.TRYWAIT P4, [R7+URZ+0x60], R8 ;  /* 0x00006008070075a7 */ /* 0x0022e4000808017f */
[----:B---3--:R-:W-:Y:S05]  /*20110*/  @!P4 NANOSLEEP.SYNCS 0x989680 ;  /* 0x009896800000c95d */ /* 0x008fea0003900000 */
[----:B------:R-:W3:Y:S02]  /*20120*/  @!P4 SYNCS.PHASECHK.TRANS64 P4, [R7+URZ+0x60], R8 ;  /* 0x000060080700c5a7 */ /* 0x000ee4000808007f */
[----:B---3--:R-:W-:Y:S05]  /*20130*/  @!P4 BRA `(.L_x_61) ;  /* 0xfffffffc00f0c947 */ /* 0x008fea000383ffff */
[----:B------:R-:W-:Y:S05]  /*20140*/  BRA `(.L_x_373) ;  /* 0xffffff2000907947 */ /* 0x000fea000383ffff */
.L_x_72:
[----:B-1----:R1:W2:Y:S02]  /*20150*/  SYNCS.PHASECHK.TRANS64.TRYWAIT P4, [R7+URZ+0x60], R8 ;  /* 0x00006008070075a7 */ /* 0x0022a4000808017f */
[----:B--2---:R-:W-:Y:S05]  /*20160*/  @!P4 NANOSLEEP.SYNCS 0x989680 ;  /* 0x009896800000c95d */ /* 0x004fea0003900000 */
[----:B------:R-:W2:Y:S02]  /*20170*/  @!P4 SYNCS.PHASECHK.TRANS64 P4, [R7+URZ+0x60], R8 ;  /* 0x000060080700c5a7 */ /* 0x000ea4000808007f */
[----:B--2---:R-:W-:Y:S05]  /*20180*/  @!P4 BRA `(.L_x_72) ;  /* 0xfffffffc00f0c947 */ /* 0x004fea000383ffff */
[----:B------:R-:W-:Y:S05]  /*20190*/  BRA `(.L_x_374) ;  /* 0xffffff2c00107947 */ /* 0x000fea000383ffff */
.L_x_83:
[----:B-1----:R1:W2:Y:S02]  /*201a0*/  SYNCS.PHASECHK.TRANS64.TRYWAIT P4, [R9+URZ+0x60], R10 ;  /* 0x0000600a090075a7 */ /* 0x0022a4000808017f */
[----:B--2---:R-:W-:Y:S05]  /*201b0*/  @!P4 NANOSLEEP.SYNCS 0x989680 ;  /* 0x009896800000c95d */ /* 0x004fea0003900000 */
[----:B------:R-:W2:Y:S02]  /*201c0*/  @!P4 SYNCS.PHASECHK.TRANS64 P4, [R9+URZ+0x60], R10 ;  /* 0x0000600a0900c5a7 */ /* 0x000ea4000808007f */
[----:B--2---:R-:W-:Y:S05]  /*201d0*/  @!P4 BRA `(.L_x_83) ;  /* 0xfffffffc00f0c947 */ /* 0x004fea000383ffff */
[----:B------:R-:W-:Y:S05]  /*201e0*/  BRA `(.L_x_375) ;  /* 0xffffff3400507947 */ /* 0x000fea000383ffff */
.L_x_94:
[----:B-1----:R1:W2:Y:S02]  /*201f0*/  SYNCS.PHASECHK.TRANS64.TRYWAIT P4, [R9+URZ+0x60], R10 ;  /* 0x0000600a090075a7 */ /* 0x0022a4000808017f */
[----:B--2---:R-:W-:Y:S05]  /*20200*/  @!P4 NANOSLEEP.SYNCS 0x989680 ;  /* 0x009896800000c95d */ /* 0x004fea0003900000 */
[----:B------:R-:W2:Y:S02]  /*20210*/  @!P4 SYNCS.PHASECHK.TRANS64 P4, [R9+URZ+0x60], R10 ;  /* 0x0000600a0900c5a7 */ /* 0x000ea4000808007f */
[----:B--2---:R-:W-:Y:S05]  /*20220*/  @!P4 BRA `(.L_x_94) ;  /* 0xfffffffc00f0c947 */ /* 0x004fea000383ffff */
[----:B------:R-:W-:Y:S05]  /*20230*/  BRA `(.L_x_376) ;  /* 0xffffff3c00e07947 */ /* 0x000fea000383ffff */
.L_x_105:
[----:B-1----:R1:W2:Y:S02]  /*20240*/  SYNCS.PHASECHK.TRANS64.TRYWAIT P4, [R9+URZ+0x60], R10 ;  /* 0x0000600a090075a7 */ /* 0x0022a4000808017f */
[----:B--2---:R-:W-:Y:S05]  /*20250*/  @!P4 NANOSLEEP.SYNCS 0x989680 ;  /* 0x009896800000c95d */ /* 0x004fea0003900000 */
[----:B------:R-:W2:Y:S02]  /*20260*/  @!P4 SYNCS.PHASECHK.TRANS64 P4, [R9+URZ+0x60], R10 ;  /* 0x0000600a0900c5a7 */ /* 0x000ea4000808007f */
[----:B--2---:R-:W-:Y:S05]  /*20270*/  @!P4 BRA `(.L_x_105) ;  /* 0xfffffffc00f0c947 */ /* 0x004fea000383ffff */
[----:B------:R-:W-:Y:S05]  /*20280*/  BRA `(.L_x_377) ;  /* 0xffffff4800307947 */ /* 0x000fea000383ffff */
.L_x_116:
[----:B-1----:R1:W2:Y:S02]  /*20290*/  SYNCS.PHASECHK.TRANS64.TRYWAIT P4, [R9+URZ+0x60], R10 ;  /* 0x0000600a090075a7 */ /* 0x0022a4000808017f */
[----:B--2---:R-:W-:Y:S05]  /*202a0*/  @!P4 NANOSLEEP.SYNCS 0x989680 ;  /* 0x009896800000c95d */ /* 0x004fea0003900000 */
[----:B------:R-:W2:Y:S02]  /*202b0*/  @!P4 SYNCS.PHASECHK.TRANS64 P4, [R9+URZ+0x60], R10 ;  /* 0x0000600a0900c5a7 */ /* 0x000ea4000808007f */
[----:B--2---:R-:W-:Y:S05]  /*202c0*/  @!P4 BRA `(.L_x_116) ;  /* 0xfffffffc00f0c947 */ /* 0x004fea000383ffff */
[----:B------:R-:W-:Y:S05]  /*202d0*/  BRA `(.L_x_378) ;  /* 0xffffff5000c07947 */ /* 0x000fea000383ffff */
.L_x_127:
[----:B-1----:R1:W2:Y:S02]  /*202e0*/  SYNCS.PHASECHK.TRANS64.TRYWAIT P4, [R9+URZ+0x60], R10 ;  /* 0x0000600a090075a7 */ /* 0x0022a4000808017f */
[----:B--2---:R-:W-:Y:S05]  /*202f0*/  @!P4 NANOSLEEP.SYNCS 0x989680 ;  /* 0x009896800000c95d */ /* 0x004fea0003900000 */
[----:B------:R-:W2:Y:S02]  /*20300*/  @!P4 SYNCS.PHASECHK.TRANS64 P4, [R9+URZ+0x60], R10 ;  /* 0x0000600a0900c5a7 */ /* 0x000ea4000808007f */
[----:B--2---:R-:W-:Y:S05]  /*20310*/  @!P4 BRA `(.L_x_127) ;  /* 0xfffffffc00f0c947 */ /* 0x004fea000383ffff */
[----:B------:R-:W-:Y:S05]  /*20320*/  BRA `(.L_x_379) ;  /* 0xffffff5c00107947 */ /* 0x000fea000383ffff */
.L_x_138:
[----:B-1----:R1:W2:Y:S02]  /*20330*/  SYNCS.PHASECHK.TRANS64.TRYWAIT P4, [R9+URZ+0x60], R10 ;  /* 0x0000600a090075a7 */ /* 0x0022a4000808017f */
[----:B--2---:R-:W-:Y:S05]  /*20340*/  @!P4 NANOSLEEP.SYNCS 0x989680 ;  /* 0x009896800000c95d */ /* 0x004fea0003900000 */
[----:B------:R-:W2:Y:S02]  /*20350*/  @!P4 SYNCS.PHASECHK.TRANS64 P4, [R9+URZ+0x60], R10 ;  /* 0x0000600a0900c5a7 */ /* 0x000ea4000808007f */
[----:B--2---:R-:W-:Y:S05]  /*20360*/  @!P4 BRA `(.L_x_138) ;  /* 0xfffffffc00f0c947 */ /* 0x004fea000383ffff */
[----:B------:R-:W-:Y:S05]  /*20370*/  BRA `(.L_x_380) ;  /* 0xffffff6400a07947 */ /* 0x000fea000383ffff */
.L_x_149:
[----:B-1----:R1:W2:Y:S02]  /*20380*/  SYNCS.PHASECHK.TRANS64.TRYWAIT P4, [R9+URZ+0x60], R10 ;  /* 0x0000600a090075a7 */ /* 0x0022a4000808017f */
[----:B--2---:R-:W-:Y:S05]  /*20390*/  @!P4 NANOSLEEP.SYNCS 0x989680 ;  /* 0x009896800000c95d */ /* 0x004fea0003900000 */
[----:B------:R-:W2:Y:S02]  /*203a0*/  @!P4 SYNCS.PHASECHK.TRANS64 P4, [R9+URZ+0x60], R10 ;  /* 0x0000600a0900c5a7 */ /* 0x000ea4000808007f */
[----:B--2---:R-:W-:Y:S05]  /*203b0*/  @!P4 BRA `(.L_x_149) ;  /* 0xfffffffc00f0c947 */ /* 0x004fea000383ffff */
[----:B------:R-:W-:Y:S05]  /*203c0*/  BRA `(.L_x_381) ;  /* 0xffffff6c00f07947 */ /* 0x000fea000383ffff */
.L_x_160:
[----:B-1----:R1:W2:Y:S02]  /*203d0*/  SYNCS.PHASECHK.TRANS64.TRYWAIT P4, [R9+URZ+0x60], R10 ;  /* 0x0000600a090075a7 */ /* 0x0022a4000808017f */
[----:B--2---:R-:W-:Y:S05]  /*203e0*/  @!P4 NANOSLEEP.SYNCS 0x989680 ;  /* 0x009896800000c95d */ /* 0x004fea0003900000 */
[----:B------:R-:W2:Y:S02]  /*203f0*/  @!P4 SYNCS.PHASECHK.TRANS64 P4, [R9+URZ+0x60], R10 ;  /* 0x0000600a0900c5a7 */ /* 0x000ea4000808007f */
[----:B--2---:R-:W-:Y:S05]  /*20400*/  @!P4 BRA `(.L_x_160) ;  /* 0xfffffffc00f0c947 */ /* 0x004fea000383ffff */
[----:B------:R-:W-:Y:S05]  /*20410*/  BRA `(.L_x_382) ;  /* 0xffffff7800807947 */ /* 0x000fea000383ffff */
.L_x_171:
[----:B-1----:R1:W2:Y:S02]  /*20420*/  SYNCS.PHASECHK.TRANS64.TRYWAIT P4, [R9+URZ+0x60], R10 ;  /* 0x0000600a090075a7 */ /* 0x0022a4000808017f */
[----:B--2---:R-:W-:Y:S05]  /*20430*/  @!P4 NANOSLEEP.SYNCS 0x989680 ;  /* 0x009896800000c95d */ /* 0x004fea0003900000 */
[----:B------:R-:W2:Y:S02]  /*20440*/  @!P4 SYNCS.PHASECHK.TRANS64 P4, [R9+URZ+0x60], R10 ;  /* 0x0000600a0900c5a7 */ /* 0x000ea4000808007f */
[----:B--2---:R-:W-:Y:S05]  /*20450*/  @!P4 BRA `(.L_x_171) ;  /* 0xfffffffc00f0c947 */ /* 0x004fea000383ffff */
[----:B------:R-:W-:Y:S05]  /*20460*/  BRA `(.L_x_383) ;  /* 0xffffff8000f07947 */ /* 0x000fea000383ffff */
.L_x_182:
[----:B-1----:R1:W2:Y:S02]  /*20470*/  SYNCS.PHASECHK.TRANS64.TRYWAIT P4, [R9+URZ+0x60], R10 ;  /* 0x0000600a090075a7 */ /* 0x0022a4000808017f */
[----:B--2---:R-:W-:Y:S05]  /*20480*/  @!P4 NANOSLEEP.SYNCS 0x989680 ;  /* 0x009896800000c95d */ /* 0x004fea0003900000 */
[----:B------:R-:W2:Y:S02]  /*20490*/  @!P4 SYNCS.PHASECHK.TRANS64 P4, [R9+URZ+0x60], R10 ;  /* 0x0000600a0900c5a7 */ /* 0x000ea4000808007f */
[----:B--2---:R-:W-:Y:S05]  /*204a0*/  @!P4 BRA `(.L_x_182) ;  /* 0xfffffffc00f0c947 */ /* 0x004fea000383ffff */
[----:B------:R-:W-:Y:S05]  /*204b0*/  BRA `(.L_x_384) ;  /* 0xffffff8c00807947 */ /* 0x000fea000383ffff */
.L_x_193:
[----:B-1----:R1:W2:Y:S02]  /*204c0*/  SYNCS.PHASECHK.TRANS64.TRYWAIT P4, [R9+URZ+0x60], R10 ;  /* 0x0000600a090075a7 */ /* 0x0022a4000808017f */
[----:B--2---:R-:W-:Y:S05]  /*204d0*/  @!P4 NANOSLEEP.SYNCS 0x989680 ;  /* 0x009896800000c95d */ /* 0x004fea0003900000 */
[----:B------:R-:W2:Y:S02]  /*204e0*/  @!P4 SYNCS.PHASECHK.TRANS64 P4, [R9+URZ+0x60], R10 ;  /* 0x0000600a0900c5a7 */ /* 0x000ea4000808007f */
[----:B--2---:R-:W-:Y:S05]  /*204f0*/  @!P4 BRA `(.L_x_193) ;  /* 0xfffffffc00f0c947 */ /* 0x004fea000383ffff */
[----:B------:R-:W-:Y:S05]  /*20500*/  BRA `(.L_x_385) ;  /* 0xffffff9800107947 */ /* 0x000fea000383ffff */
.L_x_204:
[----:B-1----:R1:W2:Y:S02]  /*20510*/  SYNCS.PHASECHK.TRANS64.TRYWAIT P4, [R9+URZ+0x60], R10 ;  /* 0x0000600a090075a7 */ /* 0x0022a4000808017f */
[----:B--2---:R-:W-:Y:S05]  /*20520*/  @!P4 NANOSLEEP.SYNCS 0x989680 ;  /* 0x009896800000c95d */ /* 0x004fea0003900000 */
[----:B------:R-:W2:Y:S02]  /*20530*/  @!P4 SYNCS.PHASECHK.TRANS64 P4, [R9+URZ+0x60], R10 ;  /* 0x0000600a0900c5a7 */ /* 0x000ea4000808007f */
[----:B--2---:R-:W-:Y:S05]  /*20540*/  @!P4 BRA `(.L_x_204) ;  /* 0xfffffffc00f0c947 */ /* 0x004fea000383ffff */
[----:B------:R-:W-:Y:S05]  /*20550*/  BRA `(.L_x_386) ;  /* 0xffffffa000a07947 */ /* 0x000fea000383ffff */
.L_x_215:
[----:B-1----:R1:W2:Y:S02]  /*20560*/  SYNCS.PHASECHK.TRANS64.TRYWAIT P1, [R10+URZ+0x60], R9 ;  /* 0x000060090a0075a7 */ /* 0x0022a4000802017f */
[----:B--2---:R-:W-:Y:S05]  /*20570*/  @!P1 NANOSLEEP.SYNCS 0x989680 ;  /* 0x009896800000995d */ /* 0x004fea0003900000 */
[----:B------:R-:W2:Y:S02]  /*20580*/  @!P1 SYNCS.PHASECHK.TRANS64 P1, [R10+URZ+0x60], R9 ;  /* 0x000060090a0095a7 */ /* 0x000ea4000802007f */
[----:B--2---:R-:W-:Y:S05]  /*20590*/  @!P1 BRA `(.L_x_215) ;  /* 0xfffffffc00f09947 */ /* 0x004fea000383ffff */
[----:B------:R-:W-:Y:S05]  /*205a0*/  BRA `(.L_x_387) ;  /* 0xffffffac00307947 */ /* 0x000fea000383ffff */
.L_x_231:
[----:B-1----:R-:W-:-:S04]  /*205b0*/  MOV R7, UR4 ;  /* 0x0000000400077c02 */ /* 0x002fc80008000f00 */
[----:B------:R1:W2:Y:S03]  /*205c0*/  SYNCS.PHASECHK.TRANS64.TRYWAIT P0, [R7+URZ+0xa8], R0 ;  /* 0x0000a800070075a7 */ /* 0x0002a6000800017f */
[----:B--2---:R-:W-:Y:S05]  /*205d0*/  @!P0 NANOSLEEP.SYNCS 0x989680 ;  /* 0x009896800000895d */ /* 0x004fea0003900000 */
[----:B------:R-:W2:Y:S02]  /*205e0*/  @!P0 SYNCS.PHASECHK.TRANS64 P0, [R7+URZ+0xa8], R0 ;  /* 0x0000a800070085a7 */ /* 0x000ea4000800007f */
[----:B--2---:R-:W-:Y:S05]  /*205f0*/  @!P0 BRA `(.L_x_231) ;  /* 0xfffffffc00ec8947 */ /* 0x004fea000383ffff */
[----:B------:R-:W-:Y:S05]  /*20600*/  BRA `(.L_x_230) ;  /* 0xffffffc400307947 */ /* 0x000fea000383ffff */
.L_x_240:
[----:B--23--:R-:W-:-:S04]  /*20610*/  MOV R3, UR13 ;  /* 0x0000000d00037c02 */ /* 0x00cfc80008000f00 */
[----:B------:R2:W3:Y:S03]  /*20620*/  SYNCS.PHASECHK.TRANS64.TRYWAIT P2, [R3+URZ+0x80], R0 ;  /* 0x00008000030075a7 */ /* 0x0004e6000804017f */
[----:B---3--:R-:W-:Y:S05]  /*20630*/  @!P2 NANOSLEEP.SYNCS 0x989680 ;  /* 0x009896800000a95d */ /* 0x008fea0003900000 */
[----:B------:R-:W3:Y:S02]  /*20640*/  @!P2 SYNCS.PHASECHK.TRANS64 P2, [R3+URZ+0x80], R0 ;  /* 0x000080000300a5a7 */ /* 0x000ee4000804007f */
[----:B---3--:R-:W-:Y:S05]  /*20650*/  @!P2 BRA `(.L_x_240) ;  /* 0xfffffffc00eca947 */ /* 0x008fea000383ffff */
[----:B------:R-:W-:Y:S05]  /*20660*/  BRA `(.L_x_388) ;  /* 0xffffffc800187947 */ /* 0x000fea000383ffff */
.L_x_246:
[----:B--23--:R-:W-:-:S04]  /*20670*/  MOV R3, UR13 ;  /* 0x0000000d00037c02 */ /* 0x00cfc80008000f00 */
[----:B------:R2:W3:Y:S03]  /*20680*/  SYNCS.PHASECHK.TRANS64.TRYWAIT P2, [R3+URZ+0x88], R0 ;  /* 0x00008800030075a7 */ /* 0x0004e6000804017f */
[----:B---3--:R-:W-:Y:S05]  /*20690*/  @!P2 NANOSLEEP.SYNCS 0x989680 ;  /* 0x009896800000a95d */ /* 0x008fea0003900000 */
[----:B------:R-:W3:Y:S02]  /*206a0*/  @!P2 SYNCS.PHASECHK.TRANS64 P2, [R3+URZ+0x88], R0 ;  /* 0x000088000300a5a7 */ /* 0x000ee4000804007f */
[----:B---3--:R-:W-:Y:S05]  /*206b0*/  @!P2 BRA `(.L_x_246) ;  /* 0xfffffffc00eca947 */ /* 0x008fea000383ffff */
[----:B------:R-:W-:Y:S05]  /*206c0*/  BRA `(.L_x_389) ;  /* 0xffffffc800607947 */ /* 0x000fea000383ffff */
.L_x_252:
[----:B--23--:R-:W-:-:S04]  /*206d0*/  MOV R3, UR13 ;  /* 0x0000000d00037c02 */ /* 0x00cfc80008000f00 */
[----:B------:R2:W3:Y:S03]  /*206e0*/  SYNCS.PHASECHK.TRANS64.TRYWAIT P2, [R3+URZ+0x90], R0 ;  /* 0x00009000030075a7 */ /* 0x0004e6000804017f */
[----:B---3--:R-:W-:Y:S05]  /*206f0*/  @!P2 NANOSLEEP.SYNCS 0x989680 ;  /* 0x009896800000a95d */ /* 0x008fea0003900000 */
[----:B------:R-:W3:Y:S02]  /*20700*/  @!P2 SYNCS.PHASECHK.TRANS64 P2, [R3+URZ+0x90], R0 ;  /* 0x000090000300a5a7 */ /* 0x000ee4000804007f */
[----:B---3--:R-:W-:Y:S05]  /*20710*/  @!P2 BRA `(.L_x_252) ;  /* 0xfffffffc00eca947 */ /* 0x008fea000383ffff */
[----:B------:R-:W-:Y:S05]  /*20720*/  BRA `(.L_x_390) ;  /* 0xffffffc800b47947 */ /* 0x000fea000383ffff */
.L_x_258:
[----:B--23--:R-:W-:-:S04]  /*20730*/  MOV R3, UR13 ;  /* 0x0000000d00037c02 */ /* 0x00cfc80008000f00 */
[----:B------:R2:W3:Y:S03]  /*20740*/  SYNCS.PHASECHK.TRANS64.TRYWAIT P2, [R3+URZ+0x98], R0 ;  /* 0x00009800030075a7 */ /* 0x0004e6000804017f */
[----:B---3--:R-:W-:Y:S05]  /*20750*/  @!P2 NANOSLEEP.SYNCS 0x989680 ;  /* 0x009896800000a95d */ /* 0x008fea0003900000 */
[----:B------:R-:W3:Y:S02]  /*20760*/  @!P2 SYNCS.PHASECHK.TRANS64 P2, [R3+URZ+0x98], R0 ;  /* 0x000098000300a5a7 */ /* 0x000ee4000804007f */
[----:B---3--:R-:W-:Y:S05]  /*20770*/  @!P2 BRA `(.L_x_258) ;  /* 0xfffffffc00eca947 */ /* 0x008fea000383ffff */
[----:B------:R-:W-:Y:S05]  /*20780*/  BRA `(.L_x_391) ;  /* 0xffffffcc00007947 */ /* 0x000fea000383ffff */
.L_x_264:
[----:B-12---:R-:W-:-:S04]  /*20790*/  MOV R3, UR13 ;  /* 0x0000000d00037c02 */ /* 0x006fc80008000f00 */
[----:B------:R1:W2:Y:S03]  /*207a0*/  SYNCS.PHASECHK.TRANS64.TRYWAIT P2, [R3+URZ+0x80], R2 ;  /* 0x00008002030075a7 */ /* 0x0002a6000804017f */
[----:B--2---:R-:W-:Y:S05]  /*207b0*/  @!P2 NANOSLEEP.SYNCS 0x989680 ;  /* 0x009896800000a95d */ /* 0x004fea0003900000 */
[----:B------:R-:W2:Y:S02]  /*207c0*/  @!P2 SYNCS.PHASECHK.TRANS64 P2, [R3+URZ+0x80], R2 ;  /* 0x000080020300a5a7 */ /* 0x000ea4000804007f */
[----:B--2---:R-:W-:Y:S05]  /*207d0*/  @!P2 BRA `(.L_x_264) ;  /* 0xfffffffc00eca947 */ /* 0x004fea000383ffff */
[----:B------:R-:W-:Y:S05]  /*207e0*/  BRA `(.L_x_392) ;  /* 0xffffffcc00547947 */ /* 0x000fea000383ffff */
.L_x_270:
[----:B-123--:R-:W-:-:S04]  /*207f0*/  MOV R3, UR13 ;  /* 0x0000000d00037c02 */ /* 0x00efc80008000f00 */
[----:B------:R1:W2:Y:S03]  /*20800*/  SYNCS.PHASECHK.TRANS64.TRYWAIT P2, [R3+URZ+0x88], R2 ;  /* 0x00008802030075a7 */ /* 0x0002a6000804017f */
[----:B--2---:R-:W-:Y:S05]  /*20810*/  @!P2 NANOSLEEP.SYNCS 0x989680 ;  /* 0x009896800000a95d */ /* 0x004fea0003900000 */
[----:B------:R-:W2:Y:S02]  /*20820*/  @!P2 SYNCS.PHASECHK.TRANS64 P2, [R3+URZ+0x88], R2 ;  /* 0x000088020300a5a7 */ /* 0x000ea4000804007f */
[----:B--2---:R-:W-:Y:S05]  /*20830*/  @!P2 BRA `(.L_x_270) ;  /* 0xfffffffc00eca947 */ /* 0x004fea000383ffff */
[----:B------:R-:W-:Y:S05]  /*20840*/  BRA `(.L_x_393) ;  /* 0xffffffcc00947947 */ /* 0x000fea000383ffff */
.L_x_276:
[----:B-1234-:R-:W-:-:S04]  /*20850*/  MOV R3, UR13 ;  /* 0x0000000d00037c02 */ /* 0x01efc80008000f00 */
[----:B------:R1:W2:Y:S03]  /*20860*/  SYNCS.PHASECHK.TRANS64.TRYWAIT P2, [R3+URZ+0x90], R2 ;  /* 0x00009002030075a7 */ /* 0x0002a6000804017f */
[----:B--2---:R-:W-:Y:S05]  /*20870*/  @!P2 NANOSLEEP.SYNCS 0x989680 ;  /* 0x009896800000a95d */ /* 0x004fea0003900000 */
[----:B------:R-:W2:Y:S02]  /*20880*/  @!P2 SYNCS.PHASECHK.TRANS64 P2, [R3+URZ+0x90], R2 ;  /* 0x000090020300a5a7 */ /* 0x000ea4000804007f */
[----:B--2---:R-:W-:Y:S05]  /*20890*/  @!P2 BRA `(.L_x_276) ;  /* 0xfffffffc00eca947 */ /* 0x004fea000383ffff */
[----:B------:R-:W-:Y:S05]  /*208a0*/  BRA `(.L_x_394) ;  /* 0xffffffcc00dc7947 */ /* 0x000fea000383ffff */
.L_x_282:
[----:B-1234-:R-:W-:-:S04]  /*208b0*/  MOV R3, UR13 ;  /* 0x0000000d00037c02 */ /* 0x01efc80008000f00 */
[----:B------:R1:W2:Y:S03]  /*208c0*/  SYNCS.PHASECHK.TRANS64.TRYWAIT P2, [R3+URZ+0x98], R2 ;  /* 0x00009802030075a7 */ /* 0x0002a6000804017f */
[----:B--2---:R-:W-:Y:S05]  /*208d0*/  @!P2 NANOSLEEP.SYNCS 0x989680 ;  /* 0x009896800000a95d */ /* 0x004fea0003900000 */
[----:B------:R-:W2:Y:S02]  /*208e0*/  @!P2 SYNCS.PHASECHK.TRANS64 P2, [R3+URZ+0x98], R2 ;  /* 0x000098020300a5a7 */ /* 0x000ea4000804007f */
[----:B--2---:R-:W-:Y:S05]  /*208f0*/  @!P2 BRA `(.L_x_282) ;  /* 0xfffffffc00eca947 */ /* 0x004fea000383ffff */
[----:B------:R-:W-:Y:S05]  /*20900*/  BRA `(.L_x_395) ;  /* 0xffffffd0001c7947 */ /* 0x000fea000383ffff */
.L_x_288:
[----:B-1234-:R-:W-:-:S04]  /*20910*/  MOV R3, UR13 ;  /* 0x0000000d00037c02 */ /* 0x01efc80008000f00 */
[----:B------:R1:W2:Y:S03]  /*20920*/  SYNCS.PHASECHK.TRANS64.TRYWAIT P2, [R3+URZ+0x80], R0 ;  /* 0x00008000030075a7 */ /* 0x0002a6000804017f */
[----:B--2---:R-:W-:Y:S05]  /*20930*/  @!P2 NANOSLEEP.SYNCS 0x989680 ;  /* 0x009896800000a95d */ /* 0x004fea0003900000 */
[----:B------:R-:W2:Y:S02]  /*20940*/  @!P2 SYNCS.PHASECHK.TRANS64 P2, [R3+URZ+0x80], R0 ;  /* 0x000080000300a5a7 */ /* 0x000ea4000804007f */
[----:B--2---:R-:W-:Y:S05]  /*20950*/  @!P2 BRA `(.L_x_288) ;  /* 0xfffffffc00eca947 */ /* 0x004fea000383ffff */
[----:B------:R-:W-:Y:S05]  /*20960*/  BRA `(.L_x_396) ;  /* 0xffffffd000647947 */ /* 0x000fea000383ffff */
.L_x_294:
[----:B-1234-:R-:W-:-:S04]  /*20970*/  MOV R3, UR13 ;  /* 0x0000000d00037c02 */ /* 0x01efc80008000f00 */
[----:B------:R1:W2:Y:S03]  /*20980*/  SYNCS.PHASECHK.TRANS64.TRYWAIT P2, [R3+URZ+0x88], R0 ;  /* 0x00008800030075a7 */ /* 0x0002a6000804017f */
[----:B--2---:R-:W-:Y:S05]  /*20990*/  @!P2 NANOSLEEP.SYNCS 0x989680 ;  /* 0x009896800000a95d */ /* 0x004fea0003900000 */
[----:B------:R-:W2:Y:S02]  /*209a0*/  @!P2 SYNCS.PHASECHK.TRANS64 P2, [R3+URZ+0x88], R0 ;  /* 0x000088000300a5a7 */ /* 0x000ea4000804007f */
[----:B--2---:R-:W-:Y:S05]  /*209b0*/  @!P2 BRA `(.L_x_294) ;  /* 0xfffffffc00eca947 */ /* 0x004fea000383ffff */
[----:B------:R-:W-:Y:S05]  /*209c0*/  BRA `(.L_x_397) ;  /* 0xffffffd000a87947 */ /* 0x000fea000383ffff */
.L_x_300:
[----:B-1234-:R-:W-:-:S04]  /*209d0*/  MOV R3, UR13 ;  /* 0x0000000d00037c02 */ /* 0x01efc80008000f00 */
[----:B------:R1:W2:Y:S03]  /*209e0*/  SYNCS.PHASECHK.TRANS64.TRYWAIT P2, [R3+URZ+0x90], R0 ;  /* 0x00009000030075a7 */ /* 0x0002a6000804017f */
[----:B--2---:R-:W-:Y:S05]  /*209f0*/  @!P2 NANOSLEEP.SYNCS 0x989680 ;  /* 0x009896800000a95d */ /* 0x004fea0003900000 */
[----:B------:R-:W2:Y:S02]  /*20a00*/  @!P2 SYNCS.PHASECHK.TRANS64 P2, [R3+URZ+0x90], R0 ;  /* 0x000090000300a5a7 */ /* 0x000ea4000804007f */
[----:B--2---:R-:W-:Y:S05]  /*20a10*/  @!P2 BRA `(.L_x_300) ;  /* 0xfffffffc00eca947 */ /* 0x004fea000383ffff */
[----:B------:R-:W-:Y:S05]  /*20a20*/  BRA `(.L_x_398) ;  /* 0xffffffd000f07947 */ /* 0x000fea000383ffff */
.L_x_306:
[----:B-1234-:R-:W-:-:S04]  /*20a30*/  MOV R3, UR13 ;  /* 0x0000000d00037c02 */ /* 0x01efc80008000f00 */
[----:B------:R1:W2:Y:S03]  /*20a40*/  SYNCS.PHASECHK.TRANS64.TRYWAIT P2, [R3+URZ+0x98], R0 ;  /* 0x00009800030075a7 */ /* 0x0002a6000804017f */
[----:B--2---:R-:W-:Y:S05]  /*20a50*/  @!P2 NANOSLEEP.SYNCS 0x989680 ;  /* 0x009896800000a95d */ /* 0x004fea0003900000 */
[----:B------:R-:W2:Y:S02]  /*20a60*/  @!P2 SYNCS.PHASECHK.TRANS64 P2, [R3+URZ+0x98], R0 ;  /* 0x000098000300a5a7 */ /* 0x000ea4000804007f */
[----:B--2---:R-:W-:Y:S05]  /*20a70*/  @!P2 BRA `(.L_x_306) ;  /* 0xfffffffc00eca947 */ /* 0x004fea000383ffff */
[----:B------:R-:W-:Y:S05]  /*20a80*/  BRA `(.L_x_399) ;  /* 0xffffffd400347947 */ /* 0x000fea000383ffff */
.L_x_312:
[----:B-1234-:R-:W-:-:S04]  /*20a90*/  MOV R3, UR13 ;  /* 0x0000000d00037c02 */ /* 0x01efc80008000f00 */
[----:B------:R1:W2:Y:S03]  /*20aa0*/  SYNCS.PHASECHK.TRANS64.TRYWAIT P2, [R3+URZ+0x80], R2 ;  /* 0x00008002030075a7 */ /* 0x0002a6000804017f */
[----:B--2---:R-:W-:Y:S05]  /*20ab0*/  @!P2 NANOSLEEP.SYNCS 0x989680 ;  /* 0x009896800000a95d */ /* 0x004fea0003900000 */
[----:B------:R-:W2:Y:S02]  /*20ac0*/  @!P2 SYNCS.PHASECHK.TRANS64 P2, [R3+URZ+0x80], R2 ;  /* 0x000080020300a5a7 */ /* 0x000ea4000804007f */
[----:B--2---:R-:W-:Y:S05]  /*20ad0*/  @!P2 BRA `(.L_x_312) ;  /* 0xfffffffc00eca947 */ /* 0x004fea000383ffff */
[----:B------:R-:W-:Y:S05]  /*20ae0*/  BRA `(.L_x_400) ;  /* 0xffffffd4007c7947 */ /* 0x000fea000383ffff */
.L_x_318:
[----:B-1234-:R-:W-:-:S04]  /*20af0*/  MOV R3, UR13 ;  /* 0x0000000d00037c02 */ /* 0x01efc80008000f00 */
[----:B------:R1:W2:Y:S03]  /*20b00*/  SYNCS.PHASECHK.TRANS64.TRYWAIT P2, [R3+URZ+0x88], R2 ;  /* 0x00008802030075a7 */ /* 0x0002a6000804017f */
[----:B--2---:R-:W-:Y:S05]  /*20b10*/  @!P2 NANOSLEEP.SYNCS 0x989680 ;  /* 0x009896800000a95d */ /* 0x004fea0003900000 */
[----:B------:R-:W2:Y:S02]  /*20b20*/  @!P2 SYNCS.PHASECHK.TRANS64 P2, [R3+URZ+0x88], R2 ;  /* 0x000088020300a5a7 */ /* 0x000ea4000804007f */
[----:B--2---:R-:W-:Y:S05]  /*20b30*/  @!P2 BRA `(.L_x_318) ;  /* 0xfffffffc00eca947 */ /* 0x004fea000383ffff */
[----:B------:R-:W-:Y:S05]  /*20b40*/  BRA `(.L_x_401) ;  /* 0xffffffd400c07947 */ /* 0x000fea000383ffff */
.L_x_324:
[----:B-1234-:R-:W-:-:S04]  /*20b50*/  MOV R3, UR13 ;  /* 0x0000000d00037c02 */ /* 0x01efc80008000f00 */
[----:B------:R1:W2:Y:S03]  /*20b60*/  SYNCS.PHASECHK.TRANS64.TRYWAIT P2, [R3+URZ+0x90], R2 ;  /* 0x00009002030075a7 */ /* 0x0002a6000804017f */
[----:B--2---:R-:W-:Y:S05]  /*20b70*/  @!P2 NANOSLEEP.SYNCS 0x989680 ;  /* 0x009896800000a95d */ /* 0x004fea0003900000 */
[----:B------:R-:W2:Y:S02]  /*20b80*/  @!P2 SYNCS.PHASECHK.TRANS64 P2, [R3+URZ+0x90], R2 ;  /* 0x000090020300a5a7 */ /* 0x000ea4000804007f */
[----:B--2---:R-:W-:Y:S05]  /*20b90*/  @!P2 BRA `(.L_x_324) ;  /* 0xfffffffc00eca947 */ /* 0x004fea000383ffff */
[----:B------:R-:W-:Y:S05]  /*20ba0*/  BRA `(.L_x_402) ;  /* 0xffffffd800087947 */ /* 0x000fea000383ffff */
.L_x_330:
[----:B-1234-:R-:W-:-:S04]  /*20bb0*/  MOV R3, UR13 ;  /* 0x0000000d00037c02 */ /* 0x01efc80008000f00 */
[----:B------:R1:W2:Y:S03]  /*20bc0*/  SYNCS.PHASECHK.TRANS64.TRYWAIT P2, [R3+URZ+0x98], R2 ;  /* 0x00009802030075a7 */ /* 0x0002a6000804017f */
[----:B--2---:R-:W-:Y:S05]  /*20bd0*/  @!P2 NANOSLEEP.SYNCS 0x989680 ;  /* 0x009896800000a95d */ /* 0x004fea0003900000 */
[----:B------:R-:W2:Y:S02]  /*20be0*/  @!P2 SYNCS.PHASECHK.TRANS64 P2, [R3+URZ+0x98], R2 ;  /* 0x000098020300a5a7 */ /* 0x000ea4000804007f */
[----:B--2---:R-:W-:Y:S05]  /*20bf0*/  @!P2 BRA `(.L_x_330) ;  /* 0xfffffffc00eca947 */ /* 0x004fea000383ffff */
[----:B------:R-:W-:Y:S05]  /*20c00*/  BRA `(.L_x_403) ;  /* 0xffffffd8004c7947 */ /* 0x000fea000383ffff */
.L_x_342:
[----:B---3--:R3:W4:Y:S02]  /*20c10*/  SYNCS.PHASECHK.TRANS64.TRYWAIT P1, [R0+URZ+0x80], R3 ;  /* 0x00008003000075a7 */ /* 0x008724000802017f */
[----:B----4-:R-:W-:Y:S05]  /*20c20*/  @!P1 NANOSLEEP.SYNCS 0x989680 ;  /* 0x009896800000995d */ /* 0x010fea0003900000 */
[----:B------:R-:W4:Y:S02]  /*20c30*/  @!P1 SYNCS.PHASECHK.TRANS64 P1, [R0+URZ+0x80], R3 ;  /* 0x00008003000095a7 */ /* 0x000f24000802007f */
[----:B----4-:R-:W-:Y:S05]  /*20c40*/  @!P1 BRA `(.L_x_342) ;  /* 0xfffffffc00f09947 */ /* 0x010fea000383ffff */
[----:B------:R-:W-:Y:S05]  /*20c50*/  BRA `(.L_x_404) ;  /* 0xffffffe000547947 */ /* 0x000fea000383ffff */
.L_x_344:
[----:B----4-:R4:W1:Y:S02]  /*20c60*/  SYNCS.PHASECHK.TRANS64.TRYWAIT P1, [R0+URZ+0x88], R3 ;  /* 0x00008803000075a7 */ /* 0x010864000802017f */
[----:B-1----:R-:W-:Y:S05]  /*20c70*/  @!P1 NANOSLEEP.SYNCS 0x989680 ;  /* 0x009896800000995d */ /* 0x002fea0003900000 */
[----:B------:R-:W1:Y:S02]  /*20c80*/  @!P1 SYNCS.PHASECHK.TRANS64 P1, [R0+URZ+0x88], R3 ;  /* 0x00008803000095a7 */ /* 0x000e64000802007f */
[----:B-1----:R-:W-:Y:S05]  /*20c90*/  @!P1 BRA `(.L_x_344) ;  /* 0xfffffffc00f09947 */ /* 0x002fea000383ffff */
[----:B------:R-:W-:Y:S05]  /*20ca0*/  BRA `(.L_x_405) ;  /* 0xffffffe000507947 */ /* 0x000fea000383ffff */
.L_x_346:
[----:B------:R1:W1:Y:S02]  /*20cb0*/  SYNCS.PHASECHK.TRANS64.TRYWAIT P1, [R0+URZ+0x90], R3 ;  /* 0x00009003000075a7 */ /* 0x000264000802017f */
[----:B-1----:R-:W-:Y:S05]  /*20cc0*/  @!P1 NANOSLEEP.SYNCS 0x989680 ;  /* 0x009896800000995d */ /* 0x002fea0003900000 */
[----:B------:R-:W1:Y:S02]  /*20cd0*/  @!P1 SYNCS.PHASECHK.TRANS64 P1, [R0+URZ+0x90], R3 ;  /* 0x00009003000095a7 */ /* 0x000e64000802007f */
[----:B-1----:R-:W-:Y:S05]  /*20ce0*/  @!P1 BRA `(.L_x_346) ;  /* 0xfffffffc00f09947 */ /* 0x002fea000383ffff */
[----:B------:R-:W-:Y:S05]  /*20cf0*/  BRA `(.L_x_406) ;  /* 0xffffffe0004c7947 */ /* 0x000fea000383ffff */
.L_x_350:
[----:B------:R-:W-:Y:S01]  /*20d00*/  BSSY B1, `(.L_x_407) ;  /* 0x0000006000017945 */ /* 0x000fe20003800000 */
[----:B------:R-:W-:-:S07]  /*20d10*/  MOV R15, 0xffffffff ;  /* 0xffffffff000f7802 */ /* 0x000fce0000000f00 */
[----:B------:R-:W-:Y:S05]  /*20d20*/  WARPSYNC.COLLECTIVE R15, `(.L_x_408) ;  /* 0x000000000f0c7348 */ /* 0x000fea0003c00000 */
[----:B------:R-:W-:Y:S02]  /*20d30*/  ELECT P6, UR62, PT ;  /* 0x00000000003e782f */ /* 0x000fe400038c0000 */
[----:B------:R-:W-:Y:S01]  /*20d40*/  MOV R14, UR62 ;  /* 0x0000003e000e7c02 */ /* 0x000fe20008000f00 */
[----:B------:R-:W-:Y:S10]  /*20d50*/  ENDCOLLECTIVE ;  /* 0x000000000000791b */ /* 0x000ff40003800000 */
.L_x_408:
[----:B------:R-:W-:Y:S05]  /*20d60*/  BSYNC B1 ;  /* 0x0000000000017941 */ /* 0x000fea0003800000 */
.L_x_407:
[----:B------:R-:W-:Y:S01]  /*20d70*/  PLOP3.LUT P0, PT, P6, PT, PT, 0x80, 0x0 ;  /* 0x000000000000781c */ /* 0x000fe2000370f070 */
[----:B------:R-:W-:-:S12]  /*20d80*/  BRA `(.L_x_409) ;  /* 0xffffffe000c87947 */ /* 0x000fd8000383ffff */
.L_x_353:
[----:B--2---:R2:W3:Y:S02]  /*20d90*/  SYNCS.PHASECHK.TRANS64.TRYWAIT P0, [R14+URZ+0x30], R11 ;  /* 0x0000300b0e0075a7 */ /* 0x0044e4000800017f */
[----:B---3--:R-:W-:Y:S05]  /*20da0*/  @!P0 NANOSLEEP.SYNCS 0x989680 ;  /* 0x009896800000895d */ /* 0x008fea0003900000 */
[----:B------:R-:W3:Y:S02]  /*20db0*/  @!P0 SYNCS.PHASECHK.TRANS64 P0, [R14+URZ+0x30], R11 ;  /* 0x0000300b0e0085a7 */ /* 0x000ee4000800007f */
[----:B---3--:R-:W-:Y:S05]  /*20dc0*/  @!P0 BRA `(.L_x_353) ;  /* 0xfffffffc00f08947 */ /* 0x008fea000383ffff */
[----:B------:R-:W-:Y:S05]  /*20dd0*/  BRA `(.L_x_410) ;  /* 0xffffffe000fc7947 */ /* 0x000fea000383ffff */
.L_x_362:
[----:B------:R-:W-:Y:S01]  /*20de0*/  BSSY B0, `(.L_x_411) ;  /* 0x0000006000007945 */ /* 0x000fe20003800000 */
[----:B------:R-:W-:-:S07]  /*20df0*/  MOV R15, 0xffffffff ;  /* 0xffffffff000f7802 */ /* 0x000fce0000000f00 */
[----:B------:R-:W-:Y:S05]  /*20e00*/  WARPSYNC.COLLECTIVE R15, `(.L_x_412) ;  /* 0x000000000f0c7348 */ /* 0x000fea0003c00000 */
[----:B------:R-:W-:Y:S02]  /*20e10*/  ELECT P6, UR62, PT ;  /* 0x00000000003e782f */ /* 0x000fe400038c0000 */
[----:B------:R-:W-:Y:S01]  /*20e20*/  MOV R14, UR62 ;  /* 0x0000003e000e7c02 */ /* 0x000fe20008000f00 */
[----:B------:R-:W-:Y:S10]  /*20e30*/  ENDCOLLECTIVE ;  /* 0x000000000000791b */ /* 0x000ff40003800000 */
.L_x_412:
[----:B------:R-:W-:Y:S05]  /*20e40*/  BSYNC B0 ;  /* 0x0000000000007941 */ /* 0x000fea0003800000 */
.L_x_411:
[----:B------:R-:W-:Y:S01]  /*20e50*/  PLOP3.LUT P0, PT, P6, PT, PT, 0x80, 0x0 ;  /* 0x000000000000781c */ /* 0x000fe2000370f070 */
[----:B------:R-:W-:-:S12]  /*20e60*/  BRA `(.L_x_413) ;  /* 0xffffffec00607947 */ /* 0x000fd8000383ffff */
.L_x_366:
[----:B-1----:R1:W2:Y:S02]  /*20e70*/  SYNCS.PHASECHK.TRANS64.TRYWAIT P0, [R4+URZ], R3 ;  /* 0x00000003040075a7 */ /* 0x0022a4000800017f */
[----:B--2---:R-:W-:Y:S05]  /*20e80*/  @!P0 NANOSLEEP.SYNCS 0x989680 ;  /* 0x009896800000895d */ /* 0x004fea0003900000 */
[----:B------:R-:W2:Y:S02]  /*20e90*/  @!P0 SYNCS.PHASECHK.TRANS64 P0, [R4+URZ], R3 ;  /* 0x00000003040085a7 */ /* 0x000ea4000800007f */
[----:B--2---:R-:W-:Y:S05]  /*20ea0*/  @!P0 BRA `(.L_x_366) ;  /* 0xfffffffc00f08947 */ /* 0x004fea000383ffff */
[----:B------:R-:W-:Y:S05]  /*20eb0*/  BRA `(.L_x_414) ;  /* 0xffffffec00887947 */ /* 0x000fea000383ffff */
.L_x_367:
[----:B-1----:R1:W2:Y:S02]  /*20ec0*/  SYNCS.PHASECHK.TRANS64.TRYWAIT P0, [R3+URZ], R0 ;  /* 0x00000000030075a7 */ /* 0x0022a4000800017f */
[----:B--2---:R-:W-:Y:S05]  /*20ed0*/  @!P0 NANOSLEEP.SYNCS 0x989680 ;  /* 0x009896800000895d */ /* 0x004fea0003900000 */
[----:B------:R-:W2:Y:S02]  /*20ee0*/  @!P0 SYNCS.PHASECHK.TRANS64 P0, [R3+URZ], R0 ;  /* 0x00000000030085a7 */ /* 0x000ea4000800007f */
[----:B--2---:R-:W-:Y:S05]  /*20ef0*/  @!P0 BRA `(.L_x_367) ;  /* 0xfffffffc00f08947 */ /* 0x004fea000383ffff */
[----:B------:R-:W-:Y:S05]  /*20f00*/  BRA `(.L_x_415) ;  /* 0xffffffec00987947 */ /* 0x000fea000383ffff */
.L_x_368:
[----:B-1----:R1:W2:Y:S02]  /*20f10*/  SYNCS.PHASECHK.TRANS64.TRYWAIT P0, [R3+URZ], R0 ;  /* 0x00000000030075a7 */ /* 0x0022a4000800017f */
[----:B--2---:R-:W-:Y:S05]  /*20f20*/  @!P0 NANOSLEEP.SYNCS 0x989680 ;  /* 0x009896800000895d */ /* 0x004fea0003900000 */
[----:B------:R-:W2:Y:S02]  /*20f30*/  @!P0 SYNCS.PHASECHK.TRANS64 P0, [R3+URZ], R0 ;  /* 0x00000000030085a7 */ /* 0x000ea4000800007f */
[----:B--2---:R-:W-:Y:S05]  /*20f40*/  @!P0 BRA `(.L_x_368) ;  /* 0xfffffffc00f08947 */ /* 0x004fea000383ffff */
[----:B------:R-:W-:Y:S05]  /*20f50*/  BRA `(.L_x_416) ;  /* 0xffffffec00a87947 */ /* 0x000fea000383ffff */
.L_x_369:
[----:B-1----:R1:W2:Y:S02]  /*20f60*/  SYNCS.PHASECHK.TRANS64.TRYWAIT P0, [R3+URZ], R0 ;  /* 0x00000000030075a7 */ /* 0x0022a4000800017f */
[----:B--2---:R-:W-:Y:S05]  /*20f70*/  @!P0 NANOSLEEP.SYNCS 0x989680 ;  /* 0x009896800000895d */ /* 0x004fea0003900000 */
[----:B------:R-:W2:Y:S02]  /*20f80*/  @!P0 SYNCS.PHASECHK.TRANS64 P0, [R3+URZ], R0 ;  /* 0x00000000030085a7 */ /* 0x000ea4000800007f */
[----:B--2---:R-:W-:Y:S05]  /*20f90*/  @!P0 BRA `(.L_x_369) ;  /* 0xfffffffc00f08947 */ /* 0x004fea000383ffff */
[----:B------:R-:W-:Y:S05]  /*20fa0*/  BRA `(.L_x_417) ;  /* 0xffffffec00b87947 */ /* 0x000fea000383ffff */
.L_x_370:
[----:B-1----:R1:W2:Y:S02]  /*20fb0*/  SYNCS.PHASECHK.TRANS64.TRYWAIT P0, [R3+URZ], R0 ;  /* 0x00000000030075a7 */ /* 0x0022a4000800017f */
[----:B--2---:R-:W-:Y:S05]  /*20fc0*/  @!P0 NANOSLEEP.SYNCS 0x989680 ;  /* 0x009896800000895d */ /* 0x004fea0003900000 */
[----:B------:R-:W2:Y:S02]  /*20fd0*/  @!P0 SYNCS.PHASECHK.TRANS64 P0, [R3+URZ], R0 ;  /* 0x00000000030085a7 */ /* 0x000ea4000800007f */
[----:B--2---:R-:W-:Y:S05]  /*20fe0*/  @!P0 BRA `(.L_x_370) ;  /* 0xfffffffc00f08947 */ /* 0x004fea000383ffff */
[----:B------:R-:W-:Y:S05]  /*20ff0*/  BRA `(.L_x_418) ;  /* 0xffffffec00c87947 */ /* 0x000fea000383ffff */
.L_x_419:
[----:B------:R-:W-:-:S00]  /*21000*/  BRA `(.L_x_419) ;  /* 0xfffffffc00fc7947 */ /* 0x000fc0000383ffff */
[----:B------:R-:W-:-:S00]  /*21010*/  NOP ;  /* 0x0000000000007918 */ /* 0x000fc00000000000 */
        /* <DEDUP_REMOVED lines=14> */
.L_x_420:


//--------------------- .nv.global.init           --------------------------
	.section	.nv.global.init,"aw",@progbits
.nv.global.init:
	.type		$str$24,@object
	.size		$str$24,($str$25 - $str$24)
$str$24:
        /*0000*/ 	.byte	0x28, 0x61, 0x64, 0x64, 0x72, 0x65, 0x73, 0x73, 0x20, 0x26, 0x20, 0x6d, 0x61, 0x73, 0x6b, 0x29
        /*0010*/ 	.byte	0x20, 0x3d, 0x3d, 0x20, 0x30, 0x00
	.type		$str$25,@object
	.size		$str$25,(__unnamed_1 - $str$25)
$str$25:
        /*0016*/ 	.byte	0x2f, 0x74, 0x6d, 0x70, 0x2f, 0x63, 0x75, 0x74, 0x6c, 0x61, 0x73, 0x73, 0x5f, 0x73, 0x77, 0x65
        /*0026*/ 	.byte	0x65, 0x70, 0x5f, 0x73, 0x72, 0x63, 0x2f, 0x69, 0x6e, 0x63, 0x6c, 0x75, 0x64, 0x65, 0x2f, 0x63
        /*0036*/ 	.byte	0x75, 0x74, 0x65, 0x2f, 0x70, 0x6f, 0x69, 0x6e, 0x74, 0x65, 0x72, 0x5f, 0x66, 0x6c, 0x61, 0x67
        /*0046*/ 	.byte	0x67, 0x65, 0x64, 0x2e, 0x68, 0x70, 0x70, 0x00
	.type		__unnamed_1,@object
	.size		__unnamed_1,(__unnamed_2 - __unnamed_1)
__unnamed_1:
        /* <DEDUP_REMOVED lines=28> */
        /*020e*/ 	.byte	0x3a, 0x43, 0x3c, 0x34, 0x30, 0x39, 0x36, 0x3e, 0x3e, 0x3e, 0x3e, 0x3e, 0x5d, 0x00
	.type		__unnamed_2,@object
	.size		__unnamed_2,(.L_1 - __unnamed_2)
__unnamed_2:
        /* <DEDUP_REMOVED lines=29> */
.L_1:


//--------------------- .nv.shared._ZN7cutlass13device_kernelINS_4gemm6kernel13GemmUniversalIN4cute5tupleIJiiiiEEENS1_10collective13CollectiveMmaINS1_37MainloopSm90TmaGmmaWarpSpecializedFP8ILi6ENS5_IJNS4_1CILi1EEESB_SB_EEENS1_35KernelTmaWarpSpecializedCooperativeEEENS5_IJNSA_ILi256EEESF_NSA_ILi64EEEEEENS_12float_e4m3_tENS5_IJlSB_lEEESI_SJ_NS4_8TiledMMAINS4_8MMA_AtomIJNS4_4SM904GMMA31MMA_64x256x32_F32E4M3E4M3_SS_TNILNSN_7ScaleInE1ELSP_1EEEEEENS4_6LayoutINS5_IJNSA_ILi2EEESB_SB_EEENS5_IJSB_NSA_ILi0EEESV_EEEEENS5_IJNS4_10UnderscoreESY_SY_EEEEENS4_13SM90_TMA_LOADENS4_14ComposedLayoutINS4_7SwizzleILi2ELi4ELi3EEENS4_18smem_ptr_flag_bitsILi8EEENSS_INS5_IJNSA_ILi8EEESG_EEENS5_IJSG_SB_EEEEEEEvNS4_8identityES11_S1B_vS1C_EENS_8epilogue10collective18CollectiveEpilogueINS1E_22Sm90TmaWarpSpecializedILi4ELi2ELi16ELb0ELb0EEEJSH_NS5_IJNSA_ILi128EEENSA_ILi32EEEEEESI_SJ_SI_SJ_NS1E_6fusion15FusionCallbacksIS1I_NS1M_17LinearCombinationISI_fSI_fLNS_15FloatRoundStyleE2EEESH_S1L_JEEES11_NS12_INS13_ILi1ELi4ELi3EEES16_NSS_INS5_IJS17_S1K_EEENS5_IJS1K_SB_EEEEEEENS4_39AutoVectorizingCopyWithAssumedAlignmentILi128EEENS4_14SM90_TMA_STOREES1W_S1Y_NS4_9Copy_AtomIJNS4_17SM90_U32x4_STSM_NENS_6half_tEEEEvEEEvvEEEEvNT_6ParamsE --------------------------
	.section	.nv.shared._ZN7cutlass13device_kernelINS_4gemm6kernel13GemmUniversalIN4cute5tupleIJiiiiEEENS1_10collective13CollectiveMmaINS1_37MainloopSm90TmaGmmaWarpSpecializedFP8ILi6ENS5_IJNS4_1CILi1EEESB_SB_EEENS1_35KernelTmaWarpSpecializedCooperativeEEENS5_IJNSA_ILi256EEESF_NSA_ILi64EEEEEENS_12float_e4m3_tENS5_IJlSB_lEEESI_SJ_NS4_8TiledMMAINS4_8MMA_AtomIJNS4_4SM904GMMA31MMA_64x256x32_F32E4M3E4M3_SS_TNILNSN_7ScaleInE1ELSP_1EEEEEENS4_6LayoutINS5_IJNSA_ILi2EEESB_SB_EEENS5_IJSB_NSA_ILi0EEESV_EEEEENS5_IJNS4_10UnderscoreESY_SY_EEEEENS4_13SM90_TMA_LOADENS4_14ComposedLayoutINS4_7SwizzleILi2ELi4ELi3EEENS4_18smem_ptr_flag_bitsILi8EEENSS_INS5_IJNSA_ILi8EEESG_EEENS5_IJSG_SB_EEEEEEEvNS4_8identityES11_S1B_vS1C_EENS_8epilogue10collective18CollectiveEpilogueINS1E_22Sm90TmaWarpSpecializedILi4ELi2ELi16ELb0ELb0EEEJSH_NS5_IJNSA_ILi128EEENSA_ILi32EEEEEESI_SJ_SI_SJ_NS1E_6fusion15FusionCallbacksIS1I_NS1M_17LinearCombinationISI_fSI_fLNS_15FloatRoundStyleE2EEESH_S1L_JEEES11_NS12_INS13_ILi1ELi4ELi3EEES16_NSS_INS5_IJS17_S1K_EEENS5_IJS1K_SB_EEEEEEENS4_39AutoVectorizingCopyWithAssumedAlignmentILi128EEENS4_14SM90_TMA_STOREES1W_S1Y_NS4_9Copy_AtomIJNS4_17SM90_U32x4_STSM_NENS_6half_tEEEEvEEEvvEEEEvNT_6ParamsE,"aw",@nobits
	.sectionflags	@""
	.align	16
	.zero		1024


//--------------------- .nv.shared.reserved.0     --------------------------
	.section	.nv.shared.reserved.0,"aw",@nobits
	.weak		__nv_reservedSMEM_offset_0_alias
	.size		__nv_reservedSMEM_offset_0_alias, 0, 0
	.other		__nv_reservedSMEM_offset_0_alias,@"STO_CUDA_RESERVED_SHARED STV_DEFAULT"
__nv_reservedSMEM_offset_0_alias:
	.zero		0


//--------------------- .nv.global                --------------------------
	.section	.nv.global,"aw",@nobits
.nv.global:
	.type		_ZN39_INTERNAL_924e1e03_4_k_cu_8b0bef92_27904cute1_E,@object
	.size		_ZN39_INTERNAL_924e1e03_4_k_cu_8b0bef92_27904cute1_E,(_ZN39_INTERNAL_924e1e03_4_k_cu_8b0bef92_27904cuda3std3__45__cpo6cbeginE - _ZN39_INTERNAL_924e1e03_4_k_cu_8b0bef92_27904cute1_E)
_ZN39_INTERNAL_924e1e03_4_k_cu_8b0bef92_27904cute1_E:
	.zero		1
	.type		_ZN39_INTERNAL_924e1e03_4_k_cu_8b0bef92_27904cuda3std3__45__cpo6cbeginE,@object
	.size		_ZN39_INTERNAL_924e1e03_4_k_cu_8b0bef92_27904cuda3std3__45__cpo6cbeginE,(_ZN39_INTERNAL_924e1e03_4_k_cu_8b0bef92_27904cuda3std3__48in_placeE - _ZN39_INTERNAL_924e1e03_4_k_cu_8b0bef92_27904cuda3std3__45__cpo6cbeginE)
_ZN39_INTERNAL_924e1e03_4_k_cu_8b0bef92_27904cuda3std3__45__cpo6cbeginE:
	.zero		1
	.type		_ZN39_INTERNAL_924e1e03_4_k_cu_8b0bef92_27904cuda3std3__48in_placeE,@object
	.size		_ZN39_INTERNAL_924e1e03_4_k_cu_8b0bef92_27904cuda3std3__48in_placeE,(_ZN39_INTERNAL_924e1e03_4_k_cu_8b0bef92_27904cuda3std6ranges3__45__cpo9iter_moveE - _ZN39_INTERNAL_924e1e03_4_k_cu_8b0bef92_27904cuda3std3__48in_placeE)
_ZN39_INTERNAL_924e1e03_4_k_cu_8b0bef92_27904cuda3std3__48in_placeE:
	.zero		1
	.type		_ZN39_INTERNAL_924e1e03_4_k_cu_8b0bef92_27904cuda3std6ranges3__45__cpo9iter_moveE,@object
	.size		_ZN39_INTERNAL_924e1e03_4_k_cu_8b0bef92_27904cuda3std6ranges3__45__cpo9iter_moveE,(_ZN39_INTERNAL_924e1e03_4_k_cu_8b0bef92_27904cuda3std3__45__cpo5beginE - _ZN39_INTERNAL_924e1e03_4_k_cu_8b0bef92_27904cuda3std6ranges3__45__cpo9iter_moveE)
_ZN39_INTERNAL_924e1e03_4_k_cu_8b0bef92_27904cuda3std6ranges3__45__cpo9iter_moveE:
	.zero		1
	.type		_ZN39_INTERNAL_924e1e03_4_k_cu_8b0bef92_27904cuda3std3__45__cpo5beginE,@object
	.size		_ZN39_INTERNAL_924e1e03_4_k_cu_8b0bef92_27904cuda3std3__45__cpo5beginE,(_ZN39_INTERNAL_924e1e03_4_k_cu_8b0bef92_27904cuda3std3__441_GLOBAL__N__924e1e03_4_k_cu_8b0bef92_27906ignoreE - _ZN39_INTERNAL_924e1e03_4_k_cu_8b0bef92_27904cuda3std3__45__cpo5beginE)
_ZN39_INTERNAL_924e1e03_4_k_cu_8b0bef92_27904cuda3std3__45__cpo5beginE:
	.zero		1
	.type		_ZN39_INTERNAL_924e1e03_4_k_cu_8b0bef92_27904cuda3std3__441_GLOBAL__N__924e1e03_4_k_cu_8b0bef92_27906ignoreE,@object
	.size		_ZN39_INTERNAL_924e1e03_4_k_cu_8b0bef92_27904cuda3std3__441_GLOBAL__N__924e1e03_4_k_cu_8b0bef92_27906ignoreE,(_ZN39_INTERNAL_924e1e03_4_k_cu_8b0bef92_27904cute7productE - _ZN39_INTERNAL_924e1e03_4_k_cu_8b0bef92_27904cuda3std3__441_GLOBAL__N__924e1e03_4_k_cu_8b0bef92_27906ignoreE)
_ZN39_INTERNAL_924e1e03_4_k_cu_8b0bef92_27904cuda3std3__441_GLOBAL__N__924e1e03_4_k_cu_8b0bef92_27906ignoreE:
	.zero		1
	.type		_ZN39_INTERNAL_924e1e03_4_k_cu_8b0bef92_27904cute7productE,@object
	.size		_ZN39_INTERNAL_924e1e03_4_k_cu_8b0bef92_27904cute7productE,(_ZN39_INTERNAL_924e1e03_4_k_cu_8b0bef92_27904cuda3std3__45__cpo3endE - _ZN39_INTERNAL_924e1e03_4_k_cu_8b0bef92_27904cute7productE)
_ZN39_INTERNAL_924e1e03_4_k_cu_8b0bef92_27904cute7productE:
	.zero		1
	.type		_ZN39_INTERNAL_924e1e03_4_k_cu_8b0bef92_27904cuda3std3__45__cpo3endE,@object
	.size		_ZN39_INTERNAL_924e1e03_4_k_cu_8b0bef92_27904cuda3std3__45__cpo3endE,(_ZN39_INTERNAL_924e1e03_4_k_cu_8b0bef92_27904cuda3std3__419piecewise_constructE - _ZN39_INTERNAL_924e1e03_4_k_cu_8b0bef92_27904cuda3std3__45__cpo3endE)
_ZN39_INTERNAL_924e1e03_4_k_cu_8b0bef92_27904cuda3std3__45__cpo3endE:
	.zero		1
	.type		_ZN39_INTERNAL_924e1e03_4_k_cu_8b0bef92_27904cuda3std3__419piecewise_constructE,@object
	.size		_ZN39_INTERNAL_924e1e03_4_k_cu_8b0bef92_27904cuda3std3__419piecewise_constructE,(_ZN39_INTERNAL_924e1e03_4_k_cu_8b0bef92_27904cuda3std3__45__cpo4cendE - _ZN39_INTERNAL_924e1e03_4_k_cu_8b0bef92_27904cuda3std3__419piecewise_constructE)
_ZN39_INTERNAL_924e1e03_4_k_cu_8b0bef92_27904cuda3std3__419piecewise_constructE:
	.zero		1
	.type		_ZN39_INTERNAL_924e1e03_4_k_cu_8b0bef92_27904cuda3std3__45__cpo4cendE,@object
	.size		_ZN39_INTERNAL_924e1e03_4_k_cu_8b0bef92_27904cuda3std3__45__cpo4cendE,(_ZN39_INTERNAL_924e1e03_4_k_cu_8b0bef92_27904cuda3std6ranges3__45__cpo4swapE - _ZN39_INTERNAL_924e1e03_4_k_cu_8b0bef92_27904cuda3std3__45__cpo4cendE)
_ZN39_INTERNAL_924e1e03_4_k_cu_8b0bef92_27904cuda3std3__45__cpo4cendE:
	.zero		1
	.type		_ZN39_INTERNAL_924e1e03_4_k_cu_8b0bef92_27904cuda3std6ranges3__45__cpo4swapE,@object
	.size		_ZN39_INTERNAL_924e1e03_4_k_cu_8b0bef92_27904cuda3std6ranges3__45__cpo4swapE,(.L_9 - _ZN39_INTERNAL_924e1e03_4_k_cu_8b0bef92_27904cuda3std6ranges3__45__cpo4swapE)
_ZN39_INTERNAL_924e1e03_4_k_cu_8b0bef92_27904cuda3std6ranges3__45__cpo4swapE:
	.zero		1
.L_9:


//--------------------- .nv.constant0._ZN7cutlass13device_kernelINS_4gemm6kernel13GemmUniversalIN4cute5tupleIJiiiiEEENS1_10collective13CollectiveMmaINS1_37MainloopSm90TmaGmmaWarpSpecializedFP8ILi6ENS5_IJNS4_1CILi1EEESB_SB_EEENS1_35KernelTmaWarpSpecializedCooperativeEEENS5_IJNSA_ILi256EEESF_NSA_ILi64EEEEEENS_12float_e4m3_tENS5_IJlSB_lEEESI_SJ_NS4_8TiledMMAINS4_8MMA_AtomIJNS4_4SM904GMMA31MMA_64x256x32_F32E4M3E4M3_SS_TNILNSN_7ScaleInE1ELSP_1EEEEEENS4_6LayoutINS5_IJNSA_ILi2EEESB_SB_EEENS5_IJSB_NSA_ILi0EEESV_EEEEENS5_IJNS4_10UnderscoreESY_SY_EEEEENS4_13SM90_TMA_LOADENS4_14ComposedLayoutINS4_7SwizzleILi2ELi4ELi3EEENS4_18smem_ptr_flag_bitsILi8EEENSS_INS5_IJNSA_ILi8EEESG_EEENS5_IJSG_SB_EEEEEEEvNS4_8identityES11_S1B_vS1C_EENS_8epilogue10collective18CollectiveEpilogueINS1E_22Sm90TmaWarpSpecializedILi4ELi2ELi16ELb0ELb0EEEJSH_NS5_IJNSA_ILi128EEENSA_ILi32EEEEEESI_SJ_SI_SJ_NS1E_6fusion15FusionCallbacksIS1I_NS1M_17LinearCombinationISI_fSI_fLNS_15FloatRoundStyleE2EEESH_S1L_JEEES11_NS12_INS13_ILi1ELi4ELi3EEES16_NSS_INS5_IJS17_S1K_EEENS5_IJS1K_SB_EEEEEEENS4_39AutoVectorizingCopyWithAssumedAlignmentILi128EEENS4_14SM90_TMA_STOREES1W_S1Y_NS4_9Copy_AtomIJNS4_17SM90_U32x4_STSM_NENS_6half_tEEEEvEEEvvEEEEvNT_6ParamsE --------------------------
	.section	.nv.constant0._ZN7cutlass13device_kernelINS_4gemm6kernel13GemmUniversalIN4cute5tupleIJiiiiEEENS1_10collective13CollectiveMmaINS1_37MainloopSm90TmaGmmaWarpSpecializedFP8ILi6ENS5_IJNS4_1CILi1EEESB_SB_EEENS1_35KernelTmaWarpSpecializedCooperativeEEENS5_IJNSA_ILi256EEESF_NSA_ILi64EEEEEENS_12float_e4m3_tENS5_IJlSB_lEEESI_SJ_NS4_8TiledMMAINS4_8MMA_AtomIJNS4_4SM904GMMA31MMA_64x256x32_F32E4M3E4M3_SS_TNILNSN_7ScaleInE1ELSP_1EEEEEENS4_6LayoutINS5_IJNSA_ILi2EEESB_SB_EEENS5_IJSB_NSA_ILi0EEESV_EEEEENS5_IJNS4_10UnderscoreESY_SY_EEEEENS4_13SM90_TMA_LOADENS4_14ComposedLayoutINS4_7SwizzleILi2ELi4ELi3EEENS4_18smem_ptr_flag_bitsILi8EEENSS_INS5_IJNSA_ILi8EEESG_EEENS5_IJSG_SB_EEEEEEEvNS4_8identityES11_S1B_vS1C_EENS_8epilogue10collective18CollectiveEpilogueINS1E_22Sm90TmaWarpSpecializedILi4ELi2ELi16ELb0ELb0EEEJSH_NS5_IJNSA_ILi128EEENSA_ILi32EEEEEESI_SJ_SI_SJ_NS1E_6fusion15FusionCallbacksIS1I_NS1M_17LinearCombinationISI_fSI_fLNS_15FloatRoundStyleE2EEESH_S1L_JEEES11_NS12_INS13_ILi1ELi4ELi3EEES16_NSS_INS5_IJS17_S1K_EEENS5_IJS1K_SB_EEEEEEENS4_39AutoVectorizingCopyWithAssumedAlignmentILi128EEENS4_14SM90_TMA_STOREES1W_S1Y_NS4_9Copy_AtomIJNS4_17SM90_U32x4_STSM_NENS_6half_tEEEEvEEEvvEEEEvNT_6ParamsE,"a",@progbits
	.sectionflags	@""
	.align	4
.nv.constant0._ZN7cutlass13device_kernelINS_4gemm6kernel13GemmUniversalIN4cute5tupleIJiiiiEEENS1_10collective13CollectiveMmaINS1_37MainloopSm90TmaGmmaWarpSpecializedFP8ILi6ENS5_IJNS4_1CILi1EEESB_SB_EEENS1_35KernelTmaWarpSpecializedCooperativeEEENS5_IJNSA_ILi256EEESF_NSA_ILi64EEEEEENS_12float_e4m3_tENS5_IJlSB_lEEESI_SJ_NS4_8TiledMMAINS4_8MMA_AtomIJNS4_4SM904GMMA31MMA_64x256x32_F32E4M3E4M3_SS_TNILNSN_7ScaleInE1ELSP_1EEEEEENS4_6LayoutINS5_IJNSA_ILi2EEESB_SB_EEENS5_IJSB_NSA_ILi0EEESV_EEEEENS5_IJNS4_10UnderscoreESY_SY_EEEEENS4_13SM90_TMA_LOADENS4_14ComposedLayoutINS4_7SwizzleILi2ELi4ELi3EEENS4_18smem_ptr_flag_bitsILi8EEENSS_INS5_IJNSA_ILi8EEESG_EEENS5_IJSG_SB_EEEEEEEvNS4_8identityES11_S1B_vS1C_EENS_8epilogue10collective18CollectiveEpilogueINS1E_22Sm90TmaWarpSpecializedILi4ELi2ELi16ELb0ELb0EEEJSH_NS5_IJNSA_ILi128EEENSA_ILi32EEEEEESI_SJ_SI_SJ_NS1E_6fusion15FusionCallbacksIS1I_NS1M_17LinearCombinationISI_fSI_fLNS_15FloatRoundStyleE2EEESH_S1L_JEEES11_NS12_INS13_ILi1ELi4ELi3EEES16_NSS_INS5_IJS17_S1K_EEENS5_IJS1K_SB_EEEEEEENS4_39AutoVectorizingCopyWithAssumedAlignmentILi128EEENS4_14SM90_TMA_STOREES1W_S1Y_NS4_9Copy_AtomIJNS4_17SM90_U32x4_STSM_NENS_6half_tEEEEvEEEvvEEEEvNT_6ParamsE:
	.zero		2432


//--------------------- SYMBOLS --------------------------

	.type		.nv.reservedSmem.offset0,@object
	.size		.nv.reservedSmem.offset0,0x4
	.type		__assertfail,@function
